	.target	sm_100a

	.elftype	@"ET_EXEC"


//--------------------- .note.nv.tkinfo           --------------------------
	.section	.note.nv.tkinfo,"",@"SHT_NOTE"
	.sectionflags	@"SHF_NOTE_NV_TKINFO"
	.tkinfo
        /*0018*/ 	.word	0x00000081
        /*0030*/ 	.string	""
        /*0030*/ 	.string	"ptxas-blackwell"
        /*0030*/ 	.string	"Cuda compilation tools, release 12.9, V12.9.86"
        /*0030*/ 	.string	"Build cuda_12.9.r12.9/compiler.36037853_0"
        /*0030*/ 	.string	"-v  -suppress-debug-info  -lineinfo  -arch sm_100a "



//--------------------- .note.nv.cuver            --------------------------
	.section	.note.nv.cuver,"",@"SHT_NOTE"
	.sectionflags	@"SHF_NOTE_NV_CUVER"
        /*0018*/ 	.short	0x0001
        /*001a*/ 	.short	0x0064
        /*001c*/ 	.short	0x0001
        /*001e*/ 	.short	0x0000
        /*0020*/ 	.short	0x0001
        /*0022*/ 	.short	0x0000


//--------------------- .nv.info                  --------------------------
	.section	.nv.info,"",@"SHT_CUDA_INFO"
	.align	4


	//----- nvinfo : EIATTR_REGCOUNT
	.align		4
        /*0000*/ 	.byte	0x04, 0x2f
        /*0002*/ 	.short	(.L_4 - .L_3)
	.align		4
.L_3:
        /*0004*/ 	.word	index@(matmul_kernel)
        /*0008*/ 	.word	0x000000a8


	//----- nvinfo : EIATTR_FRAME_SIZE
	.align		4
.L_4:
        /*000c*/ 	.byte	0x04, 0x11
        /*000e*/ 	.short	(.L_6 - .L_5)
	.align		4
.L_5:
        /*0010*/ 	.word	index@($__internal_2_$__cuda_sm10x_tcgen05_guardrail_trap_unallocated_columns_being_dealloced)
        /*0014*/ 	.word	0x000012b0


	//----- nvinfo : EIATTR_FRAME_SIZE
	.align		4
.L_6:
        /*0018*/ 	.byte	0x04, 0x11
        /*001a*/ 	.short	(.L_8 - .L_7)
	.align		4
.L_7:
        /*001c*/ 	.word	index@($__internal_1_$__cuda_sm10x_tcgen05_guardrail_trap_phase_invalid_during_alloc)
        /*0020*/ 	.word	0x000012b0


	//----- nvinfo : EIATTR_FRAME_SIZE
	.align		4
.L_8:
        /*0024*/ 	.byte	0x04, 0x11
        /*0026*/ 	.short	(.L_10 - .L_9)
	.align		4
.L_9:
        /*0028*/ 	.word	index@($__internal_0_$__cuda_sm10x_tcgen05_guardrail_trap_col_being_dealloced_not_returned_by_alloc)
        /*002c*/ 	.word	0x000012b0


	//----- nvinfo : EIATTR_FRAME_SIZE
	.align		4
.L_10:
        /*0030*/ 	.byte	0x04, 0x11
        /*0032*/ 	.short	(.L_12 - .L_11)
	.align		4
.L_11:
        /*0034*/ 	.word	index@(matmul_kernel)
        /*0038*/ 	.word	0x000012b0


	//----- nvinfo : EIATTR_MIN_STACK_SIZE
	.align		4
.L_12:
        /*003c*/ 	.byte	0x04, 0x12
        /*003e*/ 	.short	(.L_14 - .L_13)
	.align		4
.L_13:
        /*0040*/ 	.word	index@(matmul_kernel)
        /*0044*/ 	.word	0x000012b0
.L_14:


//--------------------- .nv.info.matmul_kernel    --------------------------
	.section	.nv.info.matmul_kernel,"",@"SHT_CUDA_INFO"
	.sectionflags	@""
	.align	4


	//----- nvinfo : EIATTR_CUDA_API_VERSION
	.align		4
        /*0000*/ 	.byte	0x04, 0x37
        /*0002*/ 	.short	(.L_16 - .L_15)
.L_15:
        /*0004*/ 	.word	0x00000081


	//----- nvinfo : EIATTR_KPARAM_INFO
	.align		4
.L_16:
        /*0008*/ 	.byte	0x04, 0x17
        /*000a*/ 	.short	(.L_18 - .L_17)
.L_17:
        /*000c*/ 	.word	0x00000000
        /*0010*/ 	.short	0x000d
        /*0012*/ 	.short	0x0048
        /*0014*/ 	.byte	0x00, 0xf4, 0x21, 0x00


	//----- nvinfo : EIATTR_KPARAM_INFO
	.align		4
.L_18:
        /*0018*/ 	.byte	0x04, 0x17
        /*001a*/ 	.short	(.L_20 - .L_19)
.L_19:
        /*001c*/ 	.word	0x00000000
        /*0020*/ 	.short	0x000c
        /*0022*/ 	.short	0x0040
        /*0024*/ 	.byte	0x00, 0xf4, 0x21, 0x00


	//----- nvinfo : EIATTR_KPARAM_INFO
	.align		4
.L_20:
        /*0028*/ 	.byte	0x04, 0x17
        /*002a*/ 	.short	(.L_22 - .L_21)
.L_21:
        /*002c*/ 	.word	0x00000000
        /*0030*/ 	.short	0x000b
        /*0032*/ 	.short	0x0038
        /*0034*/ 	.byte	0x00, 0xf0, 0x11, 0x00


	//----- nvinfo : EIATTR_KPARAM_INFO
	.align		4
.L_22:
        /*0038*/ 	.byte	0x04, 0x17
        /*003a*/ 	.short	(.L_24 - .L_23)
.L_23:
        /*003c*/ 	.word	0x00000000
        /*0040*/ 	.short	0x000a
        /*0042*/ 	.short	0x0034
        /*0044*/ 	.byte	0x00, 0xf0, 0x11, 0x00


	//----- nvinfo : EIATTR_KPARAM_INFO
	.align		4
.L_24:
        /*0048*/ 	.byte	0x04, 0x17
        /*004a*/ 	.short	(.L_26 - .L_25)
.L_25:
        /*004c*/ 	.word	0x00000000
        /*0050*/ 	.short	0x0009
        /*0052*/ 	.short	0x0030
        /*0054*/ 	.byte	0x00, 0xf0, 0x11, 0x00


	//----- nvinfo : EIATTR_KPARAM_INFO
	.align		4
.L_26:
        /*0058*/ 	.byte	0x04, 0x17
        /*005a*/ 	.short	(.L_28 - .L_27)
.L_27:
        /*005c*/ 	.word	0x00000000
        /*0060*/ 	.short	0x0008
        /*0062*/ 	.short	0x002c
        /*0064*/ 	.byte	0x00, 0xf0, 0x11, 0x00


	//----- nvinfo : EIATTR_KPARAM_INFO
	.align		4
.L_28:
        /*0068*/ 	.byte	0x04, 0x17
        /*006a*/ 	.short	(.L_30 - .L_29)
.L_29:
        /*006c*/ 	.word	0x00000000
        /*0070*/ 	.short	0x0007
        /*0072*/ 	.short	0x0028
        /*0074*/ 	.byte	0x00, 0xf0, 0x11, 0x00


	//----- nvinfo : EIATTR_KPARAM_INFO
	.align		4
.L_30:
        /*0078*/ 	.byte	0x04, 0x17
        /*007a*/ 	.short	(.L_32 - .L_31)
.L_31:
        /*007c*/ 	.word	0x00000000
        /*0080*/ 	.short	0x0006
        /*0082*/ 	.short	0x0024
        /*0084*/ 	.byte	0x00, 0xf0, 0x11, 0x00


	//----- nvinfo : EIATTR_KPARAM_INFO
	.align		4
.L_32:
        /*0088*/ 	.byte	0x04, 0x17
        /*008a*/ 	.short	(.L_34 - .L_33)
.L_33:
        /*008c*/ 	.word	0x00000000
        /*0090*/ 	.short	0x0005
        /*0092*/ 	.short	0x0020
        /*0094*/ 	.byte	0x00, 0xf0, 0x11, 0x00


	//----- nvinfo : EIATTR_KPARAM_INFO
	.align		4
.L_34:
        /*0098*/ 	.byte	0x04, 0x17
        /*009a*/ 	.short	(.L_36 - .L_35)
.L_35:
        /*009c*/ 	.word	0x00000000
        /*00a0*/ 	.short	0x0004
        /*00a2*/ 	.short	0x001c
        /*00a4*/ 	.byte	0x00, 0xf0, 0x11, 0x00


	//----- nvinfo : EIATTR_KPARAM_INFO
	.align		4
.L_36:
        /*00a8*/ 	.byte	0x04, 0x17
        /*00aa*/ 	.short	(.L_38 - .L_37)
.L_37:
        /*00ac*/ 	.word	0x00000000
        /*00b0*/ 	.short	0x0003
        /*00b2*/ 	.short	0x0018
        /*00b4*/ 	.byte	0x00, 0xf0, 0x11, 0x00


	//----- nvinfo : EIATTR_KPARAM_INFO
	.align		4
.L_38:
        /*00b8*/ 	.byte	0x04, 0x17
        /*00ba*/ 	.short	(.L_40 - .L_39)
.L_39:
        /*00bc*/ 	.word	0x00000000
        /*00c0*/ 	.short	0x0002
        /*00c2*/ 	.short	0x0010
        /*00c4*/ 	.byte	0x00, 0xf4, 0x21, 0x00


	//----- nvinfo : EIATTR_KPARAM_INFO
	.align		4
.L_40:
        /*00c8*/ 	.byte	0x04, 0x17
        /*00ca*/ 	.short	(.L_42 - .L_41)
.L_41:
        /*00cc*/ 	.word	0x00000000
        /*00d0*/ 	.short	0x0001
        /*00d2*/ 	.short	0x0008
        /*00d4*/ 	.byte	0x00, 0xf4, 0x21, 0x00


	//----- nvinfo : EIATTR_KPARAM_INFO
	.align		4
.L_42:
        /*00d8*/ 	.byte	0x04, 0x17
        /*00da*/ 	.short	(.L_44 - .L_43)
.L_43:
        /*00dc*/ 	.word	0x00000000
        /*00e0*/ 	.short	0x0000
        /*00e2*/ 	.short	0x0000
        /*00e4*/ 	.byte	0x00, 0xf4, 0x21, 0x00


	//----- nvinfo : EIATTR_AT_ENTRY_FRAGMENTS
	.align		4
.L_44:
        /*00e8*/ 	.byte	0x04, 0x4f
        /*00ea*/ 	.short	(.L_46 - .L_45)


	//   ....[0]....
.L_45:
        /*00ec*/ 	.word	0x00000004


	//----- nvinfo : EIATTR_RESERVED_SMEM_USED
	.align		4
.L_46:
        /*00f0*/ 	.byte	0x01, 0x41
	.zero		2


	//----- nvinfo : EIATTR_SPARSE_MMA_MASK
	.align		4
        /*00f4*/ 	.byte	0x03, 0x50
        /*00f6*/ 	.short	0x0000


	//----- nvinfo : EIATTR_TCGEN05_1CTA_USED
	.align		4
        /*00f8*/ 	.byte	0x01, 0x51
	.zero		2


	//----- nvinfo : EIATTR_MAXREG_COUNT
	.align		4
        /*00fc*/ 	.byte	0x03, 0x1b
        /*00fe*/ 	.short	0x00ff


	//----- nvinfo : EIATTR_NUM_BARRIERS
	.align		4
        /*0100*/ 	.byte	0x02, 0x4c
        /*0102*/ 	.byte	0x01
	.zero		1


	//----- nvinfo : EIATTR_ANNOTATIONS
	.align		4
        /*0104*/ 	.byte	0x04, 0x55
        /*0106*/ 	.short	(.L_48 - .L_47)


	//   ....[0]....
.L_47:
        /*0108*/ 	.word	0x00000001
        /*010c*/ 	.byte	0xd0, 0x03, 0x00, 0x00, 0x01, 0x00, 0x00, 0x00, 0xf0, 0x08, 0x00, 0x00, 0x01, 0x00, 0x00, 0x00
        /* <DEDUP_REMOVED lines=1555> */
        /*624c*/ 	.byte	0x80, 0xb4, 0x01, 0x00


	//----- nvinfo : EIATTR_INT_WARP_WIDE_INSTR_OFFSETS
	.align		4
.L_48:
        /*6250*/ 	.byte	0x04, 0x31
        /*6252*/ 	.short	(.L_50 - .L_49)


	//   ....[0]....
.L_49:
        /*6254*/ 	.word	0x00000e70


	//   ....[1]....
        /*6258*/ 	.word	0x00000ea0


	//   ....[2]....
        /*625c*/ 	.word	0x000044d0


	//   ....[3]....
        /*6260*/ 	.word	0x0001dd60


	//   ....[4]....
        /*6264*/ 	.word	0x0001ddb0


	//----- nvinfo : EIATTR_COOP_GROUP_MASK_REGIDS
	.align		4
.L_50:
        /*6268*/ 	.byte	0x04, 0x29
        /*626a*/ 	.short	(.L_52 - .L_51)


	//   ....[0]....
.L_51:
        /*626c*/ 	.word	0xffffffff


	//   ....[1]....
        /*6270*/ 	.word	0xffffffff


	//   ....[2]....
        /*6274*/ 	.word	0xffffffff


	//   ....[3]....
        /*6278*/ 	.word	0xffffffff


	//----- nvinfo : EIATTR_COOP_GROUP_INSTR_OFFSETS
	.align		4
.L_52:
        /*627c*/ 	.byte	0x04, 0x28
        /*627e*/ 	.short	(.L_54 - .L_53)


	//   ....[0]....
.L_53:
        /*6280*/ 	.word	0x00000070


	//   ....[1]....
        /*6284*/ 	.word	0x00000330


	//   ....[2]....
        /*6288*/ 	.word	0x0001dbf0


	//   ....[3]....
        /*628c*/ 	.word	0x0001de60


	//----- nvinfo : EIATTR_VRC_CTA_INIT_COUNT
	.align		4
.L_54:
        /*6290*/ 	.byte	0x02, 0x4a
        /*6292*/ 	.byte	0x80
	.zero		1


	//----- nvinfo : EIATTR_MBARRIER_INSTR_OFFSETS
	.align		4
        /*6294*/ 	.byte	0x04, 0x39
        /*6296*/ 	.short	(.L_56 - .L_55)


	//   ....[0]....
.L_55:
        /*6298*/ 	.word	0x00001060
        /*629c*/ 	.word	0x000000ff
        /*62a0*/ 	.word	0x00000000
        /*62a4*/ 	.short	0x0100
        /*62a6*/ 	.byte	0x08
	.zero		1


	//   ....[1]....
        /*62a8*/ 	.word	0x000044f0
        /*62ac*/ 	.word	0x000000ff
        /*62b0*/ 	.word	0x00022008
        /*62b4*/ 	.short	0x0100
        /*62b6*/ 	.byte	0x05
	.zero		1


	//   ....[2]....
        /*62b8*/ 	.word	0x0000e950
        /*62bc*/ 	.word	0x000000ff
        /*62c0*/ 	.word	0x00000000
        /*62c4*/ 	.short	0x010a
        /*62c6*/ 	.byte	0x08
	.zero		1


	//   ....[3]....
        /*62c8*/ 	.word	0x0001b410
        /*62cc*/ 	.word	0x000000ff
        /*62d0*/ 	.word	0x00000000
        /*62d4*/ 	.short	0x010a
        /*62d6*/ 	.byte	0x08
	.zero		1


	//   ....[4]....
        /*62d8*/ 	.word	0x0001b4a0
        /*62dc*/ 	.word	0x000000ff
        /*62e0*/ 	.word	0x00022000
        /*62e4*/ 	.short	0x0108
        /*62e6*/ 	.byte	0x05
	.zero		1


	//   ....[5]....
        /*62e8*/ 	.word	0x0001b4d0
        /*62ec*/ 	.word	0x000000ff
        /*62f0*/ 	.word	0x00022008
        /*62f4*/ 	.short	0x0108
        /*62f6*/ 	.byte	0x05
	.zero		1


	//   ....[6]....
        /*62f8*/ 	.word	0x0001de80
        /*62fc*/ 	.word	0x000000ff
        /*6300*/ 	.word	0x00000000
        /*6304*/ 	.short	0x010a
        /*6306*/ 	.byte	0x08
	.zero		1


	//   ....[7]....
        /*6308*/ 	.word	0x0001deb0
        /*630c*/ 	.word	0x000000ff
        /*6310*/ 	.word	0x00000000
        /*6314*/ 	.short	0x010a
        /*6316*/ 	.byte	0x08
	.zero		1


	//----- nvinfo : EIATTR_NUM_MBARRIERS
	.align		4
.L_56:
        /*6318*/ 	.byte	0x03, 0x38
        /*631a*/ 	.short	0x0002


	//----- nvinfo : EIATTR_EXIT_INSTR_OFFSETS
	.align		4
        /*631c*/ 	.byte	0x04, 0x1c
        /*631e*/ 	.short	(.L_58 - .L_57)


	//   ....[0]....
.L_57:
        /*6320*/ 	.word	0x0001de70


	//----- nvinfo : EIATTR_REQNTID
	.align		4
.L_58:
        /*6324*/ 	.byte	0x04, 0x10
        /*6326*/ 	.short	(.L_60 - .L_59)
.L_59:
        /*6328*/ 	.word	0x00000080
        /*632c*/ 	.word	0x00000001
        /*6330*/ 	.word	0x00000001


	//----- nvinfo : EIATTR_CRS_STACK_SIZE
	.align		4
.L_60:
        /*6334*/ 	.byte	0x04, 0x1e
        /*6336*/ 	.short	(.L_62 - .L_61)
.L_61:
        /*6338*/ 	.word	0x00000000


	//----- nvinfo : EIATTR_CBANK_PARAM_SIZE
	.align		4
.L_62:
        /*633c*/ 	.byte	0x03, 0x19
        /*633e*/ 	.short	0x0050


	//----- nvinfo : EIATTR_PARAM_CBANK
	.align		4
        /*6340*/ 	.byte	0x04, 0x0a
        /*6342*/ 	.short	(.L_64 - .L_63)
	.align		4
.L_63:
        /*6344*/ 	.word	index@(.nv.constant0.matmul_kernel)
        /*6348*/ 	.short	0x0380
        /*634a*/ 	.short	0x0050


	//----- nvinfo : EIATTR_SW_WAR
	.align		4
.L_64:
        /*634c*/ 	.byte	0x04, 0x36
        /*634e*/ 	.short	(.L_66 - .L_65)
.L_65:
        /*6350*/ 	.word	0x00000008
.L_66:


//--------------------- .nv.compat                --------------------------
	.section	.nv.compat,"",@"SHT_CUDA_COMPAT_INFO"
	.align	4
        /*0000*/ 	.byte	0x02, 0x02, 0x02, 0x00, 0x02, 0x05, 0x05, 0x00, 0x02, 0x03, 0x00, 0x00, 0x02, 0x06, 0x01, 0x00


//--------------------- .nv.callgraph             --------------------------
	.section	.nv.callgraph,"",@"SHT_CUDA_CALLGRAPH"
	.align	4
	.sectionentsize	8
	.align		4
        /*0000*/ 	.word	0x00000000
	.align		4
        /*0004*/ 	.word	0xffffffff
	.align		4
        /*0008*/ 	.word	0x00000000
	.align		4
        /*000c*/ 	.word	0xfffffffe
	.align		4
        /*0010*/ 	.word	0x00000000
	.align		4
        /*0014*/ 	.word	0xfffffffd
	.align		4
        /*0018*/ 	.word	0x00000000
	.align		4
        /*001c*/ 	.word	0xfffffffc


//--------------------- .text.matmul_kernel       --------------------------
	.section	.text.matmul_kernel,"ax",@progbits
	.align	128
        .global         matmul_kernel
        .type           matmul_kernel,@function
        .size           matmul_kernel,(.L_x_20 - matmul_kernel)
        .other          matmul_kernel,@"STO_CUDA_ENTRY STV_DEFAULT"
matmul_kernel:
.text.matmul_kernel:
[----:B------:R-:W0:Y:S01]  /*0000*/  LDC R1, c[0x0][0x37c] ;  /* 0x0000df00ff017b82 */ /* 0x000e220000000800 */
[----:B------:R-:W1:Y:S01]  /*0010*/  S2R R0, SR_TID.X ;  /* 0x0000000000007919 */ /* 0x000e620000002100 */
[----:B0-----:R-:W-:Y:S01]  /*0020*/  VIADD R1, R1, 0xffffed50 ;  /* 0xffffed5001017836 */ /* 0x001fe20000000000 */
[----:B-1----:R-:W-:-:S13]  /*0030*/  ISETP.GE.U32.AND P0, PT, R0, 0x20, PT ;  /* 0x000000200000780c */ /* 0x002fda0003f06070 */
[----:B------:R-:W-:Y:S02]  /*0040*/  VOTEU.ANY UP0, P0 ;  /* 0x0000000000ff7886 */ /* 0x000fe40000000100 */
[----:B------:R-:W-:Y:S05]  /*0050*/  BRA.U UP0, `(.L_x_0) ;  /* 0x0000000100b87547 */ /* 0x000fea000b800000 */
[----:B------:R-:W0:Y:S01]  /*0060*/  S2UR UR6, SR_CgaCtaId ;  /* 0x00000000000679c3 */ /* 0x000e220000008800 */
[----:B------:R-:W-:Y:S01]  /*0070*/  NOP ;  /* 0x0000000000007918 */ /* 0x000fe20000000000 */
[----:B------:R-:W-:Y:S02]  /*0080*/  UMOV UR4, 0x40 ;  /* 0x0000004000047882 */ /* 0x000fe40000000000 */
[----:B0-----:R-:W-:-:S09]  /*0090*/  ULEA UR4, UR6, UR4, 0x18 ;  /* 0x0000000406047291 */ /* 0x001fd2000f8ec0ff */
[----:B------:R-:W0:Y:S01]  /*00a0*/  LDS.U8 R0, [UR4] ;  /* 0x00000004ff007984 */ /* 0x000e220008000000 */
[----:B------:R-:W-:Y:S02]  /*00b0*/  UMOV UR4, 0x400 ;  /* 0x0000040000047882 */ /* 0x000fe40000000000 */
[----:B------:R-:W-:Y:S01]  /*00c0*/  ULEA UR4, UR6, UR4, 0x18 ;  /* 0x0000000406047291 */ /* 0x000fe2000f8ec0ff */
[----:B0-----:R-:W-:-:S13]  /*00d0*/  ISETP.NE.AND P0, PT, R0, RZ, PT ;  /* 0x000000ff0000720c */ /* 0x001fda0003f05270 */
[----:B------:R-:W-:Y:S05]  /*00e0*/  @P0 BRA `(.L_x_1) ;  /* 0x00000000007c0947 */ /* 0x000fea0003800000 */
[----:B------:R-:W-:-:S13]  /*00f0*/  ELECT P0, URZ, PT ;  /* 0x0000000000ff782f */ /* 0x000fda0003800000 */
[----:B------:R-:W-:Y:S05]  /*0100*/  @!P0 BRA `(.L_x_2) ;  /* 0x0000000000848947 */ /* 0x000fea0003800000 */
[----:B------:R-:W-:Y:S01]  /*0110*/  UMOV UR5, 0x4 ;  /* 0x0000000400057882 */ /* 0x000fe20000000000 */
[----:B------:R-:W-:Y:S02]  /*0120*/  IMAD.MOV.U32 R4, RZ, RZ, 0x1 ;  /* 0x00000001ff047424 */ /* 0x000fe400078e00ff */
[----:B------:R-:W-:Y:S02]  /*0130*/  IMAD.MOV.U32 R5, RZ, RZ, 0xf ;  /* 0x0000000fff057424 */ /* 0x000fe400078e00ff */
[----:B------:R-:W-:Y:S04]  /*0140*/  DEPBAR.LE SB0, 0x36 ;  /* 0x00008d800000791a */ /* 0x000fe80000000000 */
[----:B------:R-:W0:Y:S02]  /*0150*/  UTCATOMSWS.FIND_AND_SET.ALIGN UP1, UR5, UR5 ;  /* 0x00000005000575e3 */ /* 0x000e240008020800 */
[----:B0-----:R-:W-:-:S04]  /*0160*/  PLOP3.LUT P0, PT, PT, PT, UP1, 0x80, 0x8 ;  /* 0x000000000008781c */ /* 0x001fc80003f0f018 */
[----:B------:R-:W-:-:S04]  /*0170*/  SEL R0, RZ, 0xffffffff, !P0 ;  /* 0xffffffffff007807 */ /* 0x000fc80004000000 */
[----:B------:R-:W-:Y:S01]  /*0180*/  ISETP.NE.AND P0, PT, R0, RZ, PT ;  /* 0x000000ff0000720c */ /* 0x000fe20003f05270 */
[----:B------:R-:W-:-:S12]  /*0190*/  IMAD.U32 R0, RZ, RZ, UR5 ;  /* 0x00000005ff007e24 */ /* 0x000fd8000f8e00ff */
[----:B------:R-:W-:Y:S05]  /*01a0*/  @P0 BRA `(.L_x_3) ;  /* 0x0000000000240947 */ /* 0x000fea0003800000 */
.L_x_4:
[----:B------:R-:W-:Y:S05]  /*01b0*/  NANOSLEEP 0x64 ;  /* 0x000000640000795d */ /* 0x000fea0003800000 */
[----:B------:R-:W-:-:S05]  /*01c0*/  UMOV UR5, 0x4 ;  /* 0x0000000400057882 */ /* 0x000fca0000000000 */
[----:B------:R-:W-:Y:S04]  /*01d0*/  DEPBAR.LE SB0, 0x36 ;  /* 0x00008d800000791a */ /* 0x000fe80000000000 */
[----:B------:R-:W0:Y:S02]  /*01e0*/  UTCATOMSWS.FIND_AND_SET.ALIGN UP1, UR5, UR5 ;  /* 0x00000005000575e3 */ /* 0x000e240008020800 */
[----:B0-----:R-:W-:-:S04]  /*01f0*/  PLOP3.LUT P0, PT, PT, PT, UP1, 0x80, 0x8 ;  /* 0x000000000008781c */ /* 0x001fc80003f0f018 */
[----:B------:R-:W-:-:S04]  /*0200*/  SEL R0, RZ, 0xffffffff, !P0 ;  /* 0xffffffffff007807 */ /* 0x000fc80004000000 */
[----:B------:R-:W-:Y:S01]  /*0210*/  ISETP.NE.AND P0, PT, R0, RZ, PT ;  /* 0x000000ff0000720c */ /* 0x000fe20003f05270 */
[----:B------:R-:W-:-:S12]  /*0220*/  IMAD.U32 R0, RZ, RZ, UR5 ;  /* 0x00000005ff007e24 */ /* 0x000fd8000f8e00ff */
[----:B------:R-:W-:Y:S05]  /*0230*/  @!P0 BRA `(.L_x_4) ;  /* 0xfffffffc00dc8947 */ /* 0x000fea000383ffff */
.L_x_3:
[C---:B------:R-:W-:Y:S01]  /*0240*/  VIADD R3, R0.reuse, 0x10 ;  /* 0x0000001000037836 */ /* 0x040fe20000000000 */
[----:B------:R-:W-:Y:S01]  /*0250*/  UMOV UR5, 0x50 ;  /* 0x0000005000057882 */ /* 0x000fe20000000000 */
[----:B------:R-:W-:Y:S01]  /*0260*/  SHF.L.U32 R2, R5, R0, RZ ;  /* 0x0000000005027219 */ /* 0x000fe200000006ff */
[----:B------:R-:W-:Y:S01]  /*0270*/  ULEA UR5, UR6, UR5, 0x18 ;  /* 0x0000000506057291 */ /* 0x000fe2000f8ec0ff */
[----:B------:R-:W-:Y:S01]  /*0280*/  IMAD.SHL.U32 R0, R0, 0x20, RZ ;  /* 0x0000002000007824 */ /* 0x000fe200078e00ff */
[----:B------:R-:W-:-:S04]  /*0290*/  SHF.L.U32 R3, R4, R3, RZ ;  /* 0x0000000304037219 */ /* 0x000fc800000006ff */
[----:B------:R-:W-:-:S05]  /*02a0*/  LOP3.LUT R2, R3, R2, RZ, 0xfc, !PT ;  /* 0x0000000203027212 */ /* 0x000fca00078efcff */
[----:B------:R0:W-:Y:S04]  /*02b0*/  ATOMS.OR RZ, [UR5], R2 ;  /* 0x00000002ffff798c */ /* 0x0001e8000b000005 */
[----:B------:R0:W-:Y:S01]  /*02c0*/  STS [UR4], R0 ;  /* 0x00000000ff007988 */ /* 0x0001e20008000804 */
[----:B------:R-:W-:Y:S05]  /*02d0*/  BRA `(.L_x_2) ;  /* 0x0000000000107947 */ /* 0x000fea0003800000 */
.L_x_1:
[----:B------:R-:W-:Y:S01]  /*02e0*/  IMAD.MOV.U32 R0, RZ, RZ, -0x1 ;  /* 0xffffffffff007424 */ /* 0x000fe200078e00ff */
[----:B------:R-:W-:-:S04]  /*02f0*/  MOV R2, 0x320 ;  /* 0x0000032000027802 */ /* 0x000fc80000000f00 */
[----:B------:R0:W-:Y:S03]  /*0300*/  STS [UR4], R0 ;  /* 0x00000000ff007988 */ /* 0x0001e60008000804 */
[----:B0-----:R-:W-:Y:S05]  /*0310*/  CALL.REL.NOINC `($__internal_1_$__cuda_sm10x_tcgen05_guardrail_trap_phase_invalid_during_alloc) ;  /* 0x000001d800fc7944 */ /* 0x001fea0003c00000 */
.L_x_2:
[----:B------:R-:W-:Y:S05]  /*0320*/  WARPSYNC.ALL ;  /* 0x0000000000007948 */ /* 0x000fea0003800000 */
[----:B------:R-:W-:Y:S01]  /*0330*/  NOP ;  /* 0x0000000000007918 */ /* 0x000fe20000000000 */
.L_x_0:
[----:B0-----:R-:W0:Y:S01]  /*0340*/  LDC.64 R2, c[0x0][0x398] ;  /* 0x0000e600ff027b82 */ /* 0x001e220000000a00 */
[----:B------:R-:W1:Y:S01]  /*0350*/  S2R R5, SR_CTAID.X ;  /* 0x0000000000057919 */ /* 0x000e620000002500 */
[----:B------:R-:W-:Y:S01]  /*0360*/  UMOV UR5, 0x400 ;  /* 0x0000040000057882 */ /* 0x000fe20000000000 */
[----:B------:R-:W2:Y:S01]  /*0370*/  LDCU.128 UR20, c[0x0][0x380] ;  /* 0x00007000ff1477ac */ /* 0x000ea20008000c00 */
[----:B------:R-:W3:Y:S01]  /*0380*/  S2R R19, SR_TID.X ;  /* 0x0000000000137919 */ /* 0x000ee20000002100 */
[----:B------:R-:W-:-:S03]  /*0390*/  UMOV UR10, 0x1 ;  /* 0x00000001000a7882 */ /* 0x000fc60000000000 */
[----:B------:R-:W4:Y:S08]  /*03a0*/  S2UR UR4, SR_CgaCtaId ;  /* 0x00000000000479c3 */ /* 0x000f300000008800 */
[----:B------:R-:W5:Y:S01]  /*03b0*/  LDC.64 R20, c[0x0][0x3a0] ;  /* 0x0000e800ff147b82 */ /* 0x000f620000000a00 */
[----:B0-----:R-:W-:Y:S01]  /*03c0*/  IMAD.MOV.U32 R0, RZ, RZ, R3 ;  /* 0x000000ffff007224 */ /* 0x001fe200078e0003 */
[----:B------:R0:W-:Y:S01]  /*03d0*/  STL [R1+0x584], R3 ;  /* 0x0005840301007387 */ /* 0x0001e20000100800 */
[----:B------:R-:W-:-:S02]  /*03e0*/  IMAD.MOV.U32 R17, RZ, RZ, R2 ;  /* 0x000000ffff117224 */ /* 0x000fc400078e0002 */
[----:B------:R-:W-:Y:S01]  /*03f0*/  VIADD R0, R0, 0x1f ;  /* 0x0000001f00007836 */ /* 0x000fe20000000000 */
[----:B----4-:R-:W-:Y:S01]  /*0400*/  ULEA UR5, UR4, UR5, 0x18 ;  /* 0x0000000504057291 */ /* 0x010fe2000f8ec0ff */
[----:B-1----:R-:W-:Y:S01]  /*0410*/  IABS R8, R5 ;  /* 0x0000000500087213 */ /* 0x002fe20000000000 */
[----:B------:R-:W-:Y:S02]  /*0420*/  BAR.SYNC.DEFER_BLOCKING 0x0 ;  /* 0x0000000000007b1d */ /* 0x000fe40000010000 */
[----:B0-----:R-:W-:-:S04]  /*0430*/  SHF.R.S32.HI R3, RZ, 0x1f, R0 ;  /* 0x0000001fff037819 */ /* 0x001fc80000011400 */
[----:B------:R-:W-:Y:S01]  /*0440*/  LEA.HI R3, R3, R0, RZ, 0x5 ;  /* 0x0000000003037211 */ /* 0x000fe200078f28ff */
[----:B-----5:R-:W-:Y:S02]  /*0450*/  IMAD.MOV.U32 R24, RZ, RZ, R20 ;  /* 0x000000ffff187224 */ /* 0x020fe400078e0014 */
[----:B------:R-:W-:Y:S01]  /*0460*/  IMAD.MOV.U32 R25, RZ, RZ, R21 ;  /* 0x000000ffff197224 */ /* 0x000fe200078e0015 */
[----:B------:R-:W-:-:S05]  /*0470*/  SHF.R.S32.HI R3, RZ, 0x5, R3 ;  /* 0x00000005ff037819 */ /* 0x000fca0000011403 */
[----:B------:R-:W-:-:S05]  /*0480*/  IMAD.SHL.U32 R4, R3, 0x8, RZ ;  /* 0x0000000803047824 */ /* 0x000fca00078e00ff */
[-C--:B------:R-:W-:Y:S02]  /*0490*/  IABS R7, R4.reuse ;  /* 0x0000000400077213 */ /* 0x080fe40000000000 */
[----:B------:R-:W-:Y:S02]  /*04a0*/  IABS R10, R4 ;  /* 0x00000004000a7213 */ /* 0x000fe40000000000 */
[----:B------:R-:W0:Y:S01]  /*04b0*/  I2F.RP R0, R7 ;  /* 0x0000000700007306 */ /* 0x000e220000209400 */
[----:B------:R-:W1:Y:S07]  /*04c0*/  LDS R13, [UR5] ;  /* 0x00000005ff0d7984 */ /* 0x000e6e0008000800 */
[----:B0-----:R-:W0:Y:S02]  /*04d0*/  MUFU.RCP R0, R0 ;  /* 0x0000000000007308 */ /* 0x001e240000001000 */
[----:B0-----:R-:W-:-:S02]  /*04e0*/  VIADD R2, R0, 0xffffffe ;  /* 0x0ffffffe00027836 */ /* 0x001fc40000000000 */
[----:B------:R-:W-:-:S04]  /*04f0*/  IMAD.MOV R0, RZ, RZ, -R10 ;  /* 0x000000ffff007224 */ /* 0x000fc800078e0a0a */
[----:B------:R0:W4:Y:S01]  /*0500*/  F2I.FTZ.U32.TRUNC.NTZ R3, R2 ;  /* 0x0000000200037305 */ /* 0x000122000021f000 */
[----:B-1----:R-:W-:Y:S01]  /*0510*/  R2UR UR6, R13 ;  /* 0x000000000d0672ca */ /* 0x002fe200000e0000 */
[----:B0-----:R-:W-:Y:S02]  /*0520*/  IMAD.MOV.U32 R2, RZ, RZ, RZ ;  /* 0x000000ffff027224 */ /* 0x001fe400078e00ff */
[----:B----4-:R-:W-:-:S04]  /*0530*/  IMAD.MOV R6, RZ, RZ, -R3 ;  /* 0x000000ffff067224 */ /* 0x010fc800078e0a03 */
[----:B------:R-:W-:Y:S02]  /*0540*/  IMAD R9, R6, R7, RZ ;  /* 0x0000000706097224 */ /* 0x000fe400078e02ff */
[----:B------:R-:W-:Y:S02]  /*0550*/  IMAD.MOV.U32 R6, RZ, RZ, R8 ;  /* 0x000000ffff067224 */ /* 0x000fe400078e0008 */
[----:B------:R-:W-:-:S06]  /*0560*/  IMAD.HI.U32 R3, R3, R9, R2 ;  /* 0x0000000903037227 */ /* 0x000fcc00078e0002 */
[----:B------:R-:W-:-:S04]  /*0570*/  IMAD.HI.U32 R3, R3, R6, RZ ;  /* 0x0000000603037227 */ /* 0x000fc800078e00ff */
[----:B------:R-:W-:Y:S01]  /*0580*/  IMAD R0, R3, R0, R6 ;  /* 0x0000000003007224 */ /* 0x000fe200078e0206 */
[----:B------:R-:W-:Y:S04]  /*0590*/  BAR.SYNC.DEFER_BLOCKING 0x0 ;  /* 0x0000000000007b1d */ /* 0x000fe80000010000 */
[----:B------:R-:W-:-:S13]  /*05a0*/  ISETP.GT.U32.AND P1, PT, R7, R0, PT ;  /* 0x000000000700720c */ /* 0x000fda0003f24070 */
[----:B------:R-:W-:Y:S02]  /*05b0*/  @!P1 IMAD.IADD R0, R0, 0x1, -R7 ;  /* 0x0000000100009824 */ /* 0x000fe400078e0a07 */
[----:B------:R-:W-:Y:S01]  /*05c0*/  @!P1 VIADD R3, R3, 0x1 ;  /* 0x0000000103039836 */ /* 0x000fe20000000000 */
[----:B------:R-:W-:Y:S02]  /*05d0*/  ISETP.NE.AND P1, PT, R4, RZ, PT ;  /* 0x000000ff0400720c */ /* 0x000fe40003f25270 */
[----:B------:R-:W-:Y:S02]  /*05e0*/  ISETP.GE.U32.AND P0, PT, R0, R7, PT ;  /* 0x000000070000720c */ /* 0x000fe40003f06070 */
[----:B------:R-:W-:-:S04]  /*05f0*/  LOP3.LUT R0, R5, R4, RZ, 0x3c, !PT ;  /* 0x0000000405007212 */ /* 0x000fc800078e3cff */
[----:B------:R-:W-:Y:S01]  /*0600*/  ISETP.GE.AND P2, PT, R0, RZ, PT ;  /* 0x000000ff0000720c */ /* 0x000fe20003f46270 */
[----:B------:R-:W-:-:S06]  /*0610*/  VIADD R0, R17, 0x1ff ;  /* 0x000001ff11007836 */ /* 0x000fcc0000000000 */
[----:B------:R-:W-:-:S04]  /*0620*/  @P0 VIADD R3, R3, 0x1 ;  /* 0x0000000103030836 */ /* 0x000fc80000000000 */
[----:B------:R-:W-:Y:S01]  /*0630*/  IMAD.MOV.U32 R2, RZ, RZ, R3 ;  /* 0x000000ffff027224 */ /* 0x000fe200078e0003 */
[----:B------:R-:W-:-:S03]  /*0640*/  SHF.R.S32.HI R3, RZ, 0x1f, R0 ;  /* 0x0000001fff037819 */ /* 0x000fc60000011400 */
[----:B------:R-:W-:Y:S01]  /*0650*/  @!P2 IMAD.MOV R2, RZ, RZ, -R2 ;  /* 0x000000ffff02a224 */ /* 0x000fe200078e0a02 */
[----:B------:R-:W-:Y:S02]  /*0660*/  @!P1 LOP3.LUT R2, RZ, R4, RZ, 0x33, !PT ;  /* 0x00000004ff029212 */ /* 0x000fe400078e33ff */
[----:B------:R-:W-:-:S03]  /*0670*/  LEA.HI R3, R3, R0, RZ, 0x9 ;  /* 0x0000000003037211 */ /* 0x000fc600078f48ff */
[----:B------:R-:W-:Y:S02]  /*0680*/  IMAD.SHL.U32 R6, R2, 0x8, RZ ;  /* 0x0000000802067824 */ /* 0x000fe400078e00ff */
[----:B------:R-:W-:-:S03]  /*0690*/  IMAD.MOV R2, RZ, RZ, -R2 ;  /* 0x000000ffff027224 */ /* 0x000fc600078e0a02 */
[----:B------:R-:W-:Y:S01]  /*06a0*/  LEA.HI.SX32 R3, R3, -R6, 0x17 ;  /* 0x8000000603037211 */ /* 0x000fe200078fbaff */
[----:B------:R-:W-:Y:S02]  /*06b0*/  IMAD R8, R4, R2, R5 ;  /* 0x0000000204087224 */ /* 0x000fe400078e0205 */
[----:B------:R-:W-:Y:S01]  /*06c0*/  IMAD.MOV.U32 R2, RZ, RZ, RZ ;  /* 0x000000ffff027224 */ /* 0x000fe200078e00ff */
[----:B------:R-:W-:Y:S02]  /*06d0*/  VIMNMX R11, PT, PT, R3, 0x8, PT ;  /* 0x00000008030b7848 */ /* 0x000fe40003fe0100 */
[----:B------:R-:W-:Y:S02]  /*06e0*/  IABS R4, R8 ;  /* 0x0000000800047213 */ /* 0x000fe40000000000 */
[-C--:B------:R-:W-:Y:S02]  /*06f0*/  IABS R7, R11.reuse ;  /* 0x0000000b00077213 */ /* 0x080fe40000000000 */
[----:B------:R-:W-:-:S02]  /*0700*/  IABS R9, R11 ;  /* 0x0000000b00097213 */ /* 0x000fc40000000000 */
[----:B------:R-:W0:Y:S08]  /*0710*/  I2F.RP R0, R7 ;  /* 0x0000000700007306 */ /* 0x000e300000209400 */
[----:B0-----:R-:W0:Y:S02]  /*0720*/  MUFU.RCP R0, R0 ;  /* 0x0000000000007308 */ /* 0x001e240000001000 */
[----:B0-----:R-:W-:-:S02]  /*0730*/  VIADD R3, R0, 0xffffffe ;  /* 0x0ffffffe00037836 */ /* 0x001fc40000000000 */
[----:B------:R-:W-:-:S04]  /*0740*/  IMAD.MOV R0, RZ, RZ, -R9 ;  /* 0x000000ffff007224 */ /* 0x000fc800078e0a09 */
[----:B------:R-:W0:Y:S02]  /*0750*/  F2I.FTZ.U32.TRUNC.NTZ R3, R3 ;  /* 0x0000000300037305 */ /* 0x000e24000021f000 */
[----:B0-----:R-:W-:-:S04]  /*0760*/  IMAD.MOV R10, RZ, RZ, -R3 ;  /* 0x000000ffff0a7224 */ /* 0x001fc800078e0a03 */
[----:B------:R-:W-:-:S04]  /*0770*/  IMAD R5, R10, R7, RZ ;  /* 0x000000070a057224 */ /* 0x000fc800078e02ff */
[----:B------:R-:W-:Y:S01]  /*0780*/  IMAD.HI.U32 R2, R3, R5, R2 ;  /* 0x0000000503027227 */ /* 0x000fe200078e0002 */
[----:B------:R-:W-:-:S03]  /*0790*/  IABS R5, R17 ;  /* 0x0000001100057213 */ /* 0x000fc60000000000 */
[----:B------:R-:W-:Y:S02]  /*07a0*/  IMAD.MOV.U32 R3, RZ, RZ, R4 ;  /* 0x000000ffff037224 */ /* 0x000fe400078e0004 */
[----:B------:R-:W-:Y:S01]  /*07b0*/  IMAD.MOV.U32 R9, RZ, RZ, R5 ;  /* 0x000000ffff097224 */ /* 0x000fe200078e0005 */
[----:B---3--:R-:W-:Y:S01]  /*07c0*/  LOP3.LUT R5, R19, 0x7f, RZ, 0xc0, !PT ;  /* 0x0000007f13057812 */ /* 0x008fe200078ec0ff */
[----:B------:R-:W-:Y:S02]  /*07d0*/  IMAD.HI.U32 R2, R2, R3, RZ ;  /* 0x0000000302027227 */ /* 0x000fe400078e00ff */
[----:B------:R-:W0:Y:S02]  /*07e0*/  I2F.RP R4, R9 ;  /* 0x0000000900047306 */ /* 0x000e240000209400 */
[----:B------:R-:W-:-:S05]  /*07f0*/  IMAD R0, R2, R0, R3 ;  /* 0x0000000002007224 */ /* 0x000fca00078e0203 */
[----:B------:R-:W-:Y:S01]  /*0800*/  ISETP.GT.U32.AND P1, PT, R7, R0, PT ;  /* 0x000000000700720c */ /* 0x000fe20003f24070 */
[----:B0-----:R-:W0:-:S12]  /*0810*/  MUFU.RCP R4, R4 ;  /* 0x0000000400047308 */ /* 0x001e180000001000 */
[----:B------:R-:W-:Y:S02]  /*0820*/  @!P1 IMAD.IADD R0, R0, 0x1, -R7 ;  /* 0x0000000100009824 */ /* 0x000fe400078e0a07 */
[----:B------:R-:W-:Y:S01]  /*0830*/  @!P1 VIADD R2, R2, 0x1 ;  /* 0x0000000102029836 */ /* 0x000fe20000000000 */
[----:B------:R-:W-:Y:S02]  /*0840*/  ISETP.NE.AND P1, PT, R11, RZ, PT ;  /* 0x000000ff0b00720c */ /* 0x000fe40003f25270 */
[----:B------:R-:W-:Y:S02]  /*0850*/  ISETP.GE.U32.AND P0, PT, R0, R7, PT ;  /* 0x000000070000720c */ /* 0x000fe40003f06070 */
[----:B------:R-:W-:-:S04]  /*0860*/  LOP3.LUT R0, R8, R11, RZ, 0x3c, !PT ;  /* 0x0000000b08007212 */ /* 0x000fc800078e3cff */
[----:B------:R-:W-:Y:S01]  /*0870*/  ISETP.GE.AND P2, PT, R0, RZ, PT ;  /* 0x000000ff0000720c */ /* 0x000fe20003f46270 */
[----:B0-----:R-:W-:-:S06]  /*0880*/  VIADD R3, R4, 0xffffffe ;  /* 0x0ffffffe04037836 */ /* 0x001fcc0000000000 */
[----:B------:R-:W-:Y:S01]  /*0890*/  @P0 VIADD R2, R2, 0x1 ;  /* 0x0000000102020836 */ /* 0x000fe20000000000 */
[----:B------:R-:W0:Y:S03]  /*08a0*/  F2I.FTZ.U32.TRUNC.NTZ R3, R3 ;  /* 0x0000000300037305 */ /* 0x000e26000021f000 */
[----:B------:R-:W-:-:S04]  /*08b0*/  IMAD.MOV.U32 R12, RZ, RZ, R2 ;  /* 0x000000ffff0c7224 */ /* 0x000fc800078e0002 */
[----:B------:R-:W-:Y:S01]  /*08c0*/  @!P2 IMAD.MOV R12, RZ, RZ, -R12 ;  /* 0x000000ffff0ca224 */ /* 0x000fe200078e0a0c */
[----:B------:R-:W-:-:S05]  /*08d0*/  @!P1 LOP3.LUT R12, RZ, R11, RZ, 0x33, !PT ;  /* 0x0000000bff0c9212 */ /* 0x000fca00078e33ff */
[----:B------:R-:W-:Y:S01]  /*08e0*/  IMAD.MOV R0, RZ, RZ, -R12 ;  /* 0x000000ffff007224 */ /* 0x000fe200078e0a0c */
[----:B------:R1:W-:Y:S01]  /*08f0*/  STL [R1+0x590], R12 ;  /* 0x0005900c01007387 */ /* 0x0003e20000100800 */
[----:B0-----:R-:W-:Y:S02]  /*0900*/  IMAD.MOV R2, RZ, RZ, -R3 ;  /* 0x000000ffff027224 */ /* 0x001fe400078e0a03 */
[----:B------:R-:W-:Y:S02]  /*0910*/  IMAD R0, R11, R0, R8 ;  /* 0x000000000b007224 */ /* 0x000fe400078e0208 */
[----:B------:R-:W-:Y:S02]  /*0920*/  IMAD R7, R2, R9, RZ ;  /* 0x0000000902077224 */ /* 0x000fe400078e02ff */
[----:B------:R-:W-:Y:S02]  /*0930*/  IMAD.IADD R0, R6, 0x1, R0 ;  /* 0x0000000106007824 */ /* 0x000fe400078e0200 */
[----:B------:R-:W-:-:S02]  /*0940*/  IMAD.MOV.U32 R2, RZ, RZ, RZ ;  /* 0x000000ffff027224 */ /* 0x000fc400078e00ff */
[----:B------:R-:W-:Y:S02]  /*0950*/  IMAD R18, R0, 0x200, R5 ;  /* 0x0000020000127824 */ /* 0x000fe400078e0205 */
[----:B------:R-:W-:-:S03]  /*0960*/  IMAD.HI.U32 R2, R3, R7, R2 ;  /* 0x0000000703027227 */ /* 0x000fc600078e0002 */
[----:B------:R-:W-:Y:S01]  /*0970*/  IABS R6, R18 ;  /* 0x0000001200067213 */ /* 0x000fe20000000000 */
[C---:B------:R-:W-:Y:S01]  /*0980*/  VIADD R16, R18.reuse, 0x80 ;  /* 0x0000008012107836 */ /* 0x040fe20000000000 */
[C---:B------:R-:W-:Y:S01]  /*0990*/  ISETP.GE.AND P6, PT, R18.reuse, RZ, PT ;  /* 0x000000ff1200720c */ /* 0x040fe20003fc6270 */
[C---:B------:R-:W-:Y:S01]  /*09a0*/  VIADD R15, R18.reuse, 0x100 ;  /* 0x00000100120f7836 */ /* 0x040fe20000000000 */
[----:B------:R0:W-:Y:S01]  /*09b0*/  STL [R1+0xb2c], R18 ;  /* 0x000b2c1201007387 */ /* 0x0001e20000100800 */
[----:B------:R-:W-:Y:S01]  /*09c0*/  VIADD R14, R18, 0x180 ;  /* 0x00000180120e7836 */ /* 0x000fe20000000000 */
[----:B------:R-:W-:Y:S01]  /*09d0*/  IABS R7, R16 ;  /* 0x0000001000077213 */ /* 0x000fe20000000000 */
[C---:B------:R-:W-:Y:S01]  /*09e0*/  IMAD.HI.U32 R0, R2.reuse, R6, RZ ;  /* 0x0000000602007227 */ /* 0x040fe200078e00ff */
[----:B------:R-:W-:Y:S01]  /*09f0*/  IABS R10, R15 ;  /* 0x0000000f000a7213 */ /* 0x000fe20000000000 */
[----:B------:R0:W-:Y:S01]  /*0a00*/  STL [R1+0xd4c], R16 ;  /* 0x000d4c1001007387 */ /* 0x0001e20000100800 */
[----:B------:R-:W-:Y:S01]  /*0a10*/  IABS R11, R14 ;  /* 0x0000000e000b7213 */ /* 0x000fe20000000000 */
[----:B------:R-:W-:-:S02]  /*0a20*/  IMAD.HI.U32 R3, R2, R7, RZ ;  /* 0x0000000702037227 */ /* 0x000fc400078e00ff */
[----:B------:R0:W-:Y:S02]  /*0a30*/  STL [R1+0xd48], R15 ;  /* 0x000d480f01007387 */ /* 0x0001e40000100800 */
[C---:B------:R-:W-:Y:S02]  /*0a40*/  IMAD.HI.U32 R4, R2.reuse, R10, RZ ;  /* 0x0000000a02047227 */ /* 0x040fe400078e00ff */
[----:B------:R0:W-:Y:S02]  /*0a50*/  STL [R1+0xd44], R14 ;  /* 0x000d440e01007387 */ /* 0x0001e40000100800 */
[----:B------:R-:W-:Y:S02]  /*0a60*/  IMAD.HI.U32 R2, R2, R11, RZ ;  /* 0x0000000b02027227 */ /* 0x000fe400078e00ff */
[----:B------:R0:W-:Y:S02]  /*0a70*/  STL.64 [R1+0x578], R20 ;  /* 0x0005781401007387 */ /* 0x0001e40000100a00 */
[----:B------:R-:W-:-:S02]  /*0a80*/  IMAD.MOV R0, RZ, RZ, -R0 ;  /* 0x000000ffff007224 */ /* 0x000fc400078e0a00 */
[----:B------:R-:W-:Y:S01]  /*0a90*/  IMAD.MOV R8, RZ, RZ, -R3 ;  /* 0x000000ffff087224 */ /* 0x000fe200078e0a03 */
[----:B------:R-:W-:Y:S01]  /*0aa0*/  SHF.R.U32.HI R3, RZ, 0x5, R19 ;  /* 0x00000005ff037819 */ /* 0x000fe20000011613 */
[----:B-1----:R-:W-:Y:S02]  /*0ab0*/  IMAD.MOV R12, RZ, RZ, -R2 ;  /* 0x000000ffff0c7224 */ /* 0x002fe400078e0a02 */
[C---:B------:R-:W-:Y:S02]  /*0ac0*/  IMAD R0, R9.reuse, R0, R6 ;  /* 0x0000000009007224 */ /* 0x040fe400078e0206 */
[----:B------:R-:W-:Y:S02]  /*0ad0*/  IMAD.MOV R4, RZ, RZ, -R4 ;  /* 0x000000ffff047224 */ /* 0x000fe400078e0a04 */
[C---:B------:R-:W-:Y:S01]  /*0ae0*/  IMAD R2, R9.reuse, R8, R7 ;  /* 0x0000000809027224 */ /* 0x040fe200078e0207 */
[C---:B------:R-:W-:Y:S01]  /*0af0*/  ISETP.GT.U32.AND P0, PT, R9.reuse, R0, PT ;  /* 0x000000000900720c */ /* 0x040fe20003f04070 */
[----:B------:R-:W-:-:S02]  /*0b00*/  IMAD R6, R9, R12, R11 ;  /* 0x0000000c09067224 */ /* 0x000fc400078e020b */
[C---:B------:R-:W-:Y:S01]  /*0b10*/  IMAD R4, R9.reuse, R4, R10 ;  /* 0x0000000409047224 */ /* 0x040fe200078e020a */
[----:B------:R-:W-:Y:S01]  /*0b20*/  ISETP.GT.U32.AND P1, PT, R9, R2, PT ;  /* 0x000000020900720c */ /* 0x000fe20003f24070 */
[----:B------:R-:W-:Y:S01]  /*0b30*/  IMAD.SHL.U32 R3, R3, 0x200000, RZ ;  /* 0x0020000003037824 */ /* 0x000fe200078e00ff */
[C---:B------:R-:W-:Y:S02]  /*0b40*/  ISETP.GT.U32.AND P3, PT, R9.reuse, R6, PT ;  /* 0x000000060900720c */ /* 0x040fe40003f64070 */
[----:B------:R-:W-:Y:S02]  /*0b50*/  ISETP.GT.U32.AND P2, PT, R9, R4, PT ;  /* 0x000000040900720c */ /* 0x000fe40003f44070 */
[----:B------:R-:W-:-:S03]  /*0b60*/  LOP3.LUT R3, R3, 0x600000, RZ, 0xc0, !PT ;  /* 0x0060000003037812 */ /* 0x000fc600078ec0ff */
[--C-:B------:R-:W-:Y:S01]  /*0b70*/  @!P0 IMAD.IADD R0, R0, 0x1, -R9.reuse ;  /* 0x0000000100008824 */ /* 0x100fe200078e0a09 */
[----:B------:R-:W-:Y:S01]  /*0b80*/  R2UR UR9, R3 ;  /* 0x00000000030972ca */ /* 0x000fe200000e0000 */
[----:B------:R-:W-:Y:S02]  /*0b90*/  VIADD R3, R24, 0xffffffff ;  /* 0xffffffff18037836 */ /* 0x000fe40000000000 */
[--C-:B------:R-:W-:Y:S01]  /*0ba0*/  @!P1 IMAD.IADD R2, R2, 0x1, -R9.reuse ;  /* 0x0000000102029824 */ /* 0x100fe200078e0a09 */
[----:B------:R-:W-:Y:S01]  /*0bb0*/  ISETP.GT.U32.AND P0, PT, R9, R0, PT ;  /* 0x000000000900720c */ /* 0x000fe20003f04070 */
[--C-:B------:R-:W-:Y:S01]  /*0bc0*/  @!P3 IMAD.IADD R6, R6, 0x1, -R9.reuse ;  /* 0x000000010606b824 */ /* 0x100fe200078e0a09 */
[----:B------:R-:W-:Y:S01]  /*0bd0*/  ISETP.GE.U32.AND P5, PT, R3, 0x7fffffc0, PT ;  /* 0x7fffffc00300780c */ /* 0x000fe20003fa6070 */
[----:B------:R-:W-:Y:S01]  /*0be0*/  @!P2 IMAD.IADD R4, R4, 0x1, -R9 ;  /* 0x000000010404a824 */ /* 0x000fe200078e0a09 */
[C---:B------:R-:W-:Y:S02]  /*0bf0*/  ISETP.GT.U32.AND P1, PT, R9.reuse, R2, PT ;  /* 0x000000020900720c */ /* 0x040fe40003f24070 */
[----:B------:R-:W-:-:S02]  /*0c00*/  ISETP.GT.U32.AND P4, PT, R9, R6, PT ;  /* 0x000000060900720c */ /* 0x000fc40003f84070 */
[----:B------:R-:W-:Y:S02]  /*0c10*/  ISETP.GT.U32.AND P3, PT, R9, R4, PT ;  /* 0x000000040900720c */ /* 0x000fe40003f64070 */
[----:B------:R-:W-:Y:S02]  /*0c20*/  LOP3.LUT R3, RZ, R17, RZ, 0x33, !PT ;  /* 0x00000011ff037212 */ /* 0x000fe400078e33ff */
[----:B------:R-:W-:Y:S01]  /*0c30*/  ISETP.NE.U32.AND P2, PT, R5, RZ, PT ;  /* 0x000000ff0500720c */ /* 0x000fe20003f45070 */
[--C-:B------:R-:W-:Y:S01]  /*0c40*/  @!P0 IMAD.IADD R0, R0, 0x1, -R9.reuse ;  /* 0x0000000100008824 */ /* 0x100fe200078e0a09 */
[----:B------:R-:W-:Y:S01]  /*0c50*/  ISETP.GE.AND P0, PT, R16, RZ, PT ;  /* 0x000000ff1000720c */ /* 0x000fe20003f06270 */
[----:B------:R-:W-:Y:S02]  /*0c60*/  VIADD R5, R24, 0xfffffff7 ;  /* 0xfffffff718057836 */ /* 0x000fe40000000000 */
[--C-:B------:R-:W-:Y:S01]  /*0c70*/  @!P1 IMAD.IADD R2, R2, 0x1, -R9.reuse ;  /* 0x0000000102029824 */ /* 0x100fe200078e0a09 */
[----:B------:R-:W-:Y:S01]  /*0c80*/  ISETP.GE.AND P1, PT, R15, RZ, PT ;  /* 0x000000ff0f00720c */ /* 0x000fe20003f26270 */
[--C-:B------:R-:W-:Y:S01]  /*0c90*/  @!P4 IMAD.IADD R6, R6, 0x1, -R9.reuse ;  /* 0x000000010606c824 */ /* 0x100fe200078e0a09 */
[----:B------:R-:W-:Y:S01]  /*0ca0*/  ISETP.GE.AND P4, PT, R14, RZ, PT ;  /* 0x000000ff0e00720c */ /* 0x000fe20003f86270 */
[----:B------:R-:W-:Y:S01]  /*0cb0*/  @!P3 IMAD.IADD R4, R4, 0x1, -R9 ;  /* 0x000000010404b824 */ /* 0x000fe200078e0a09 */
[----:B------:R-:W-:Y:S01]  /*0cc0*/  ISETP.NE.AND P3, PT, R17, RZ, PT ;  /* 0x000000ff1100720c */ /* 0x000fe20003f65270 */
[----:B------:R-:W-:Y:S01]  /*0cd0*/  @!P6 IMAD.MOV R0, RZ, RZ, -R0 ;  /* 0x000000ffff00e224 */ /* 0x000fe200078e0a00 */
[----:B------:R-:W-:Y:S01]  /*0ce0*/  ISETP.GE.U32.AND P6, PT, R5, 0x7fffffb8, PT ;  /* 0x7fffffb80500780c */ /* 0x000fe20003fc6070 */
[----:B------:R-:W-:-:S02]  /*0cf0*/  VIADD R5, R24, 0xffffffef ;  /* 0xffffffef18057836 */ /* 0x000fc40000000000 */
[----:B------:R-:W-:Y:S01]  /*0d00*/  @!P0 IMAD.MOV R2, RZ, RZ, -R2 ;  /* 0x000000ffff028224 */ /* 0x000fe200078e0a02 */
[----:B------:R-:W-:Y:S01]  /*0d10*/  SEL R156, R3, R0, !P3 ;  /* 0x00000000039c7207 */ /* 0x000fe20005800000 */
[----:B------:R-:W-:Y:S01]  /*0d20*/  VIADD R0, R24, 0xffffffe7 ;  /* 0xffffffe718007836 */ /* 0x000fe20000000000 */
[----:B------:R-:W-:Y:S01]  /*0d30*/  ISETP.GE.U32.AND P0, PT, R5, 0x7fffffb0, PT ;  /* 0x7fffffb00500780c */ /* 0x000fe20003f06070 */
[----:B------:R-:W-:Y:S02]  /*0d40*/  @!P1 IMAD.MOV R4, RZ, RZ, -R4 ;  /* 0x000000ffff049224 */ /* 0x000fe400078e0a04 */
[----:B------:R-:W-:Y:S01]  /*0d50*/  @!P4 IMAD.MOV R6, RZ, RZ, -R6 ;  /* 0x000000ffff06c224 */ /* 0x000fe200078e0a06 */
[----:B------:R-:W-:Y:S01]  /*0d60*/  ISETP.GE.U32.AND P1, PT, R0, 0x7fffffa8, PT ;  /* 0x7fffffa80000780c */ /* 0x000fe20003f26070 */
[----:B------:R-:W-:Y:S01]  /*0d70*/  IMAD R156, R156, R25, RZ ;  /* 0x000000199c9c7224 */ /* 0x000fe200078e02ff */
[C---:B------:R-:W-:Y:S02]  /*0d80*/  SEL R0, R3.reuse, R2, !P3 ;  /* 0x0000000203007207 */ /* 0x040fe40005800000 */
[----:B------:R-:W-:-:S02]  /*0d90*/  SEL R4, R3, R4, !P3 ;  /* 0x0000000403047207 */ /* 0x000fc40005800000 */
[----:B------:R-:W-:Y:S01]  /*0da0*/  SEL R3, R3, R6, !P3 ;  /* 0x0000000603037207 */ /* 0x000fe20005800000 */
[----:B------:R-:W-:Y:S01]  /*0db0*/  VIADD R6, R24, 0xffffffdf ;  /* 0xffffffdf18067836 */ /* 0x000fe20000000000 */
[----:B--2---:R-:W-:Y:S01]  /*0dc0*/  LEA R5, P4, R156, UR20, 0x1 ;  /* 0x000000149c057c11 */ /* 0x004fe2000f8808ff */
[----:B------:R-:W-:Y:S01]  /*0dd0*/  IMAD R0, R0, R25, RZ ;  /* 0x0000001900007224 */ /* 0x000fe200078e02ff */
[----:B0-----:R-:W-:Y:S11]  /*0de0*/  BRA.U UP0, `(.L_x_5) ;  /* 0x0000000100187547 */ /* 0x001ff6000b800000 */
[----:B------:R-:W-:Y:S01]  /*0df0*/  ELECT P3, URZ, PT ;  /* 0x0000000000ff782f */ /* 0x000fe20003860000 */
[----:B------:R-:W-:Y:S01]  /*0e00*/  IMAD.MOV.U32 R2, RZ, RZ, 0x1 ;  /* 0x00000001ff027424 */ /* 0x000fe200078e00ff */
[----:B------:R-:W-:Y:S01]  /*0e10*/  UMOV UR7, 0x40 ;  /* 0x0000004000077882 */ /* 0x000fe20000000000 */
[----:B------:R-:W-:Y:S01]  /*0e20*/  UVIRTCOUNT.DEALLOC.SMPOOL 0x80 ;  /* 0x000000800000784c */ /* 0x000fe20000000000 */
[----:B------:R-:W-:-:S09]  /*0e30*/  ULEA UR7, UR4, UR7, 0x18 ;  /* 0x0000000704077291 */ /* 0x000fd2000f8ec0ff */
[----:B------:R0:W-:Y:S03]  /*0e40*/  @P3 STS.U8 [UR7], R2 ;  /* 0x00000002ff003988 */ /* 0x0001e60008000007 */
.L_x_5:
[----:B------:R-:W-:Y:S01]  /*0e50*/  UIADD3 UR7, UPT, UPT, UR6, UR9, URZ ;  /* 0x0000000906077290 */ /* 0x000fe2000fffe0ff */
[----:B------:R-:W1:Y:S01]  /*0e60*/  LDC.64 R164, c[0x0][0x3a8] ;  /* 0x0000ea00ffa47b82 */ /* 0x000e620000000a00 */
[----:B------:R-:W-:Y:S01]  /*0e70*/  VOTEU.ALL UP1, P2 ;  /* 0x0000000000ff7886 */ /* 0x000fe20001020000 */
[----:B------:R-:W-:Y:S01]  /*0e80*/  UIADD3 UR8, UPT, UPT, UR5, 0x22000, URZ ;  /* 0x0002200005087890 */ /* 0x000fe2000fffe0ff */
[----:B------:R-:W-:Y:S01]  /*0e90*/  LEA.HI.X.SX32 R157, R156, UR21, 0x1, P4 ;  /* 0x000000159c9d7c11 */ /* 0x000fe2000a0f0eff */
[----:B------:R-:W-:Y:S01]  /*0ea0*/  VOTEU.ALL UP2, P2 ;  /* 0x0000000000ff7886 */ /* 0x000fe20001040000 */
[----:B0-----:R-:W-:Y:S01]  /*0eb0*/  IMAD R2, R4, R25, RZ ;  /* 0x0000001904027224 */ /* 0x001fe200078e02ff */
[----:B------:R-:W-:-:S04]  /*0ec0*/  @!UP1 UIADD3 UR12, UPT, UPT, -UR10, 0x100000, URZ ;  /* 0x001000000a0c9890 */ /* 0x000fc8000fffe1ff */
[----:B------:R-:W-:Y:S02]  /*0ed0*/  @!UP1 USHF.L.U32 UR13, UR12, 0xb, URZ ;  /* 0x0000000b0c0d9899 */ /* 0x000fe400080006ff */
[----:B------:R-:W-:Y:S01]  /*0ee0*/  @!UP1 USHF.L.U32 UR12, UR12, 0x1, URZ ;  /* 0x000000010c0c9899 */ /* 0x000fe200080006ff */
[----:B------:R-:W-:Y:S01]  /*0ef0*/  IMAD R3, R3, R25, RZ ;  /* 0x0000001903037224 */ /* 0x000fe200078e02ff */
[----:B------:R-:W-:Y:S01]  /*0f00*/  STTM.x128 tmem[UR7], RZ ;  /* 0x000000ff000079ed */ /* 0x000fe200083c0007 */
[----:B------:R-:W0:Y:S02]  /*0f10*/  FENCE.VIEW.ASYNC.T ;  /* 0x00000000000073c6 */ /* 0x000e240000000200 */
[----:B0-----:R-:W-:Y:S01]  /*0f20*/  BAR.SYNC.DEFER_BLOCKING 0x0 ;  /* 0x0000000000007b1d */ /* 0x001fe20000010000 */
[----:B------:R-:W-:Y:S01]  /*0f30*/  LEA R158, P4, R0, UR20, 0x1 ;  /* 0x00000014009e7c11 */ /* 0x000fe2000f8808ff */
[----:B------:R-:W-:Y:S01]  /*0f40*/  IMAD.MOV.U32 R156, RZ, RZ, R5 ;  /* 0x000000ffff9c7224 */ /* 0x000fe200078e0005 */
[----:B------:R-:W-:-:S02]  /*0f50*/  ISETP.GE.U32.AND P3, PT, R6, 0x7fffffa0, PT ;  /* 0x7fffffa00600780c */ /* 0x000fc40003f66070 */
[----:B------:R-:W-:Y:S01]  /*0f60*/  LEA.HI.X.SX32 R159, R0, UR21, 0x1, P4 ;  /* 0x00000015009f7c11 */ /* 0x000fe2000a0f0eff */
[----:B------:R-:W0:Y:S01]  /*0f70*/  LDCU.64 UR16, c[0x0][0x358] ;  /* 0x00006b00ff1077ac */ /* 0x000e220008000a00 */
[----:B------:R-:W-:Y:S01]  /*0f80*/  LEA R160, P4, R2, UR20, 0x1 ;  /* 0x0000001402a07c11 */ /* 0x000fe2000f8808ff */
[----:B------:R-:W-:Y:S01]  /*0f90*/  VIADD R0, R24, 0xffffffd7 ;  /* 0xffffffd718007836 */ /* 0x000fe20000000000 */
[----:B------:R-:W-:Y:S01]  /*0fa0*/  PRMT R19, RZ, 0x7610, R19 ;  /* 0x00007610ff137816 */ /* 0x000fe20000000013 */
[----:B------:R-:W2:Y:S01]  /*0fb0*/  LDCU UR4, c[0x0][0x3b0] ;  /* 0x00007600ff0477ac */ /* 0x000ea20008000800 */
[----:B------:R-:W-:Y:S02]  /*0fc0*/  LEA.HI.X.SX32 R161, R2, UR21, 0x1, P4 ;  /* 0x0000001502a17c11 */ /* 0x000fe4000a0f0eff */
[C---:B------:R-:W-:Y:S01]  /*0fd0*/  LEA R162, P4, R3.reuse, UR20, 0x1 ;  /* 0x0000001403a27c11 */ /* 0x040fe2000f8808ff */
[----:B-1----:R-:W-:Y:S01]  /*0fe0*/  STL [R1+0xec0], R165 ;  /* 0x000ec0a501007387 */ /* 0x002fe20000100800 */
[----:B------:R-:W-:Y:S01]  /*0ff0*/  PRMT R18, RZ, 0x7610, R18 ;  /* 0x00007610ff127816 */ /* 0x000fe20000000012 */
[----:B------:R-:W1:Y:S01]  /*1000*/  LDCU UR9, c[0x0][0x3b0] ;  /* 0x00007600ff0977ac */ /* 0x000e620008000800 */
[----:B------:R-:W-:-:S02]  /*1010*/  LEA.HI.X.SX32 R163, R3, UR21, 0x1, P4 ;  /* 0x0000001503a37c11 */ /* 0x000fc4000a0f0eff */
[----:B------:R-:W-:Y:S02]  /*1020*/  PRMT R23, RZ, 0x7610, R23 ;  /* 0x00007610ff177816 */ /* 0x000fe40000000017 */
[----:B------:R-:W-:Y:S02]  /*1030*/  PRMT R22, RZ, 0x7610, R22 ;  /* 0x00007610ff167816 */ /* 0x000fe40000000016 */
[----:B------:R-:W-:Y:S01]  /*1040*/  PRMT R21, RZ, 0x7610, R21 ;  /* 0x00007610ff157816 */ /* 0x000fe20000000015 */
[----:B------:R-:W3:Y:S02]  /*1050*/  FENCE.VIEW.ASYNC.S ;  /* 0x00000000000073c6 */ /* 0x000ee40000000000 */
[----:B---3--:R-:W3:Y:S02]  /*1060*/  @!UP2 SYNCS.EXCH.64 URZ, [UR8], UR12 ;  /* 0x0000000c08ffa5b2 */ /* 0x008ee40008000100 */
[----:B---3--:R-:W-:Y:S01]  /*1070*/  BAR.SYNC.DEFER_BLOCKING 0x0 ;  /* 0x0000000000007b1d */ /* 0x008fe20000010000 */
[----:B------:R-:W-:Y:S01]  /*1080*/  IMAD.SHL.U32 R3, R164, 0x8, RZ ;  /* 0x00000008a4037824 */ /* 0x000fe200078e00ff */
[----:B------:R-:W-:-:S02]  /*1090*/  PRMT R17, RZ, 0x7610, R17 ;  /* 0x00007610ff117816 */ /* 0x000fc40000000011 */
[----:B------:R-:W-:Y:S01]  /*10a0*/  PRMT R16, RZ, 0x7610, R16 ;  /* 0x00007610ff107816 */ /* 0x000fe20000000010 */
[C---:B------:R-:W-:Y:S01]  /*10b0*/  IMAD.WIDE R120, R3.reuse, 0x2, R156 ;  /* 0x0000000203787825 */ /* 0x040fe200078e029c */
[----:B------:R-:W-:Y:S02]  /*10c0*/  PRMT R15, RZ, 0x7610, R15 ;  /* 0x00007610ff0f7816 */ /* 0x000fe4000000000f */
[----:B------:R-:W-:Y:S01]  /*10d0*/  PRMT R14, RZ, 0x7610, R14 ;  /* 0x00007610ff0e7816 */ /* 0x000fe2000000000e */
[C---:B------:R-:W-:Y:S01]  /*10e0*/  IMAD.WIDE R118, R3.reuse, 0x2, R158 ;  /* 0x0000000203767825 */ /* 0x040fe200078e029e */
[----:B------:R-:W-:Y:S02]  /*10f0*/  PRMT R13, RZ, 0x7610, R13 ;  /* 0x00007610ff0d7816 */ /* 0x000fe4000000000d */
[----:B------:R-:W-:Y:S01]  /*1100*/  PRMT R12, RZ, 0x7610, R12 ;  /* 0x00007610ff0c7816 */ /* 0x000fe2000000000c */
[----:B------:R-:W-:Y:S01]  /*1110*/  IMAD.WIDE R114, R3, 0x2, R160 ;  /* 0x0000000203727825 */ /* 0x000fe200078e02a0 */
[----:B------:R-:W-:-:S02]  /*1120*/  PRMT R11, RZ, 0x7610, R11 ;  /* 0x00007610ff0b7816 */ /* 0x000fc4000000000b */
[----:B------:R-:W-:Y:S01]  /*1130*/  PRMT R10, RZ, 0x7610, R10 ;  /* 0x00007610ff0a7816 */ /* 0x000fe2000000000a */
[----:B------:R-:W-:Y:S01]  /*1140*/  IMAD.WIDE R110, R3, 0x2, R162 ;  /* 0x00000002036e7825 */ /* 0x000fe200078e02a2 */
[----:B------:R3:W-:Y:S01]  /*1150*/  STL.64 [R1+0x490], R120 ;  /* 0x0004907801007387 */ /* 0x0007e20000100a00 */
[----:B------:R-:W-:Y:S02]  /*1160*/  PRMT R9, RZ, 0x7610, R9 ;  /* 0x00007610ff097816 */ /* 0x000fe40000000009 */
[C---:B------:R-:W-:Y:S01]  /*1170*/  IMAD.SHL.U32 R3, R164.reuse, 0x10, RZ ;  /* 0x00000010a4037824 */ /* 0x040fe200078e00ff */
[----:B------:R4:W-:Y:S01]  /*1180*/  STL.64 [R1+0x488], R118 ;  /* 0x0004887601007387 */ /* 0x0009e20000100a00 */
[----:B------:R-:W-:Y:S02]  /*1190*/  PRMT R8, RZ, 0x7610, R8 ;  /* 0x00007610ff087816 */ /* 0x000fe40000000008 */
[----:B------:R-:W-:Y:S01]  /*11a0*/  PRMT R7, RZ, 0x7610, R7 ;  /* 0x00007610ff077816 */ /* 0x000fe20000000007 */
[----:B0-----:R3:W2:Y:S01]  /*11b0*/  @!P6 LDG.E.U16 R19, desc[UR16][R120.64] ;  /* 0x000000107813e981 */ /* 0x0016a2000c1e1500 */
[----:B------:R-:W-:Y:S01]  /*11c0*/  PRMT R6, RZ, 0x7610, R6 ;  /* 0x00007610ff067816 */ /* 0x000fe20000000006 */
[C---:B------:R-:W-:Y:S01]  /*11d0*/  IMAD R25, R164.reuse, 0x28, RZ ;  /* 0x00000028a4197824 */ /* 0x040fe200078e02ff */
[----:B------:R-:W-:Y:S01]  /*11e0*/  PRMT R5, RZ, 0x7610, R5 ;  /* 0x00007610ff057816 */ /* 0x000fe20000000005 */
[----:B------:R4:W2:Y:S01]  /*11f0*/  @!P6 LDG.E.U16 R18, desc[UR16][R118.64] ;  /* 0x000000107612e981 */ /* 0x0008a2000c1e1500 */
[----:B------:R-:W-:Y:S01]  /*1200*/  PRMT R4, RZ, 0x7610, R4 ;  /* 0x00007610ff047816 */ /* 0x000fe20000000004 */
[C---:B------:R-:W-:Y:S01]  /*1210*/  IMAD R155, R164.reuse, 0x30, RZ ;  /* 0x00000030a49b7824 */ /* 0x040fe200078e02ff */
[----:B------:R-:W-:Y:S01]  /*1220*/  PRMT R20, RZ, 0x7610, R20 ;  /* 0x00007610ff147816 */ /* 0x000fe20000000014 */
[----:B------:R0:W-:Y:S01]  /*1230*/  STL.64 [R1+0x480], R114 ;  /* 0x0004807201007387 */ /* 0x0001e20000100a00 */
[----:B------:R-:W-:Y:S01]  /*1240*/  IMAD R147, R164, 0x38, RZ ;  /* 0x00000038a4937824 */ /* 0x000fe200078e02ff */
[----:B------:R-:W-:Y:S01]  /*1250*/  ISETP.GE.U32.AND P4, PT, R0, 0x7fffff98, PT ;  /* 0x7fffff980000780c */ /* 0x000fe20003f86070 */
[C---:B---3--:R-:W-:Y:S01]  /*1260*/  IMAD.WIDE R120, R3.reuse, 0x2, R156 ;  /* 0x0000000203787825 */ /* 0x048fe200078e029c */
[----:B------:R0:W3:Y:S03]  /*1270*/  @!P6 LDG.E.U16 R17, desc[UR16][R114.64] ;  /* 0x000000107211e981 */ /* 0x0000e6000c1e1500 */
[----:B----4-:R-:W-:Y:S01]  /*1280*/  IMAD.WIDE R118, R3, 0x2, R158 ;  /* 0x0000000203767825 */ /* 0x010fe200078e029e */
[----:B------:R4:W-:Y:S04]  /*1290*/  STL.64 [R1+0x478], R110 ;  /* 0x0004786e01007387 */ /* 0x0009e80000100a00 */
[----:B------:R4:W2:Y:S01]  /*12a0*/  @!P6 LDG.E.U16 R16, desc[UR16][R110.64] ;  /* 0x000000106e10e981 */ /* 0x0008a2000c1e1500 */
[----:B------:R-:W-:-:S03]  /*12b0*/  IMAD.WIDE R148, R155, 0x2, R156 ;  /* 0x000000029b947825 */ /* 0x000fc600078e029c */
[----:B------:R1:W2:Y:S01]  /*12c0*/  @!P0 LDG.E.U16 R15, desc[UR16][R120.64] ;  /* 0x00000010780f8981 */ /* 0x0002a2000c1e1500 */
[----:B0-----:R-:W-:-:S03]  /*12d0*/  IMAD.WIDE R114, R3, 0x2, R160 ;  /* 0x0000000203727825 */ /* 0x001fc600078e02a0 */
[----:B------:R1:W-:Y:S01]  /*12e0*/  STL.64 [R1+0x390], R120 ;  /* 0x0003907801007387 */ /* 0x0003e20000100a00 */
[----:B------:R-:W-:-:S03]  /*12f0*/  IMAD.WIDE R150, R155, 0x2, R158 ;  /* 0x000000029b967825 */ /* 0x000fc600078e029e */
[----:B------:R0:W2:Y:S01]  /*1300*/  @!P0 LDG.E.U16 R14, desc[UR16][R118.64] ;  /* 0x00000010760e8981 */ /* 0x0000a2000c1e1500 */
[----:B----4-:R-:W-:-:S03]  /*1310*/  IMAD.WIDE R110, R3, 0x2, R162 ;  /* 0x00000002036e7825 */ /* 0x010fc600078e02a2 */
[----:B------:R4:W2:Y:S01]  /*1320*/  @!P0 LDG.E.U16 R13, desc[UR16][R114.64] ;  /* 0x00000010720d8981 */ /* 0x0008a2000c1e1500 */
[----:B------:R-:W-:Y:S02]  /*1330*/  IMAD R3, R164, 0x18, RZ ;  /* 0x00000018a4037824 */ /* 0x000fe400078e02ff */
[----:B------:R-:W-:Y:S01]  /*1340*/  IMAD.WIDE R152, R155, 0x2, R160 ;  /* 0x000000029b987825 */ /* 0x000fe200078e02a0 */
[----:B------:R0:W-:Y:S03]  /*1350*/  STL.64 [R1+0x388], R118 ;  /* 0x0003887601007387 */ /* 0x0001e60000100a00 */
[C---:B-1----:R-:W-:Y:S01]  /*1360*/  IMAD.WIDE R120, R3.reuse, 0x2, R156 ;  /* 0x0000000203787825 */ /* 0x042fe200078e029c */
[----:B------:R4:W-:Y:S03]  /*1370*/  STL.64 [R1+0x380], R114 ;  /* 0x0003807201007387 */ /* 0x0009e60000100a00 */
[----:B------:R-:W-:Y:S01]  /*1380*/  VIADD R0, R24, 0xffffffcf ;  /* 0xffffffcf18007836 */ /* 0x000fe20000000000 */
[----:B------:R1:W-:Y:S04]  /*1390*/  STL.64 [R1+0x378], R110 ;  /* 0x0003786e01007387 */ /* 0x0003e80000100a00 */
[----:B------:R1:W2:Y:S01]  /*13a0*/  @!P0 LDG.E.U16 R12, desc[UR16][R110.64] ;  /* 0x000000106e0c8981 */ /* 0x0002a2000c1e1500 */
[----:B0-----:R-:W-:-:S03]  /*13b0*/  IMAD.WIDE R118, R3, 0x2, R158 ;  /* 0x0000000203767825 */ /* 0x001fc600078e029e */
[----:B------:R0:W2:Y:S01]  /*13c0*/  @!P1 LDG.E.U16 R11, desc[UR16][R120.64] ;  /* 0x00000010780b9981 */ /* 0x0000a2000c1e1500 */
[----:B----4-:R-:W-:-:S03]  /*13d0*/  IMAD.WIDE R114, R3, 0x2, R160 ;  /* 0x0000000203727825 */ /* 0x010fc600078e02a0 */
[----:B------:R0:W-:Y:S01]  /*13e0*/  STL.64 [R1+0x290], R120 ;  /* 0x0002907801007387 */ /* 0x0001e20000100a00 */
[----:B-1----:R-:W-:-:S03]  /*13f0*/  IMAD.WIDE R110, R3, 0x2, R162 ;  /* 0x00000002036e7825 */ /* 0x002fc600078e02a2 */
[----:B------:R1:W4:Y:S01]  /*1400*/  @!P1 LDG.E.U16 R10, desc[UR16][R118.64] ;  /* 0x00000010760a9981 */ /* 0x000322000c1e1500 */
[----:B------:R-:W-:-:S03]  /*1410*/  IMAD.SHL.U32 R3, R164, 0x20, RZ ;  /* 0x00000020a4037824 */ /* 0x000fc600078e00ff */
[----:B------:R1:W-:Y:S01]  /*1420*/  STL.64 [R1+0x288], R118 ;  /* 0x0002887601007387 */ /* 0x0003e20000100a00 */
[----:B0-----:R-:W-:-:S03]  /*1430*/  IMAD.WIDE R120, R3, 0x2, R156 ;  /* 0x0000000203787825 */ /* 0x001fc600078e029c */
[----:B------:R0:W-:Y:S04]  /*1440*/  STL.64 [R1+0x280], R114 ;  /* 0x0002807201007387 */ /* 0x0001e80000100a00 */
[----:B------:R0:W2:Y:S01]  /*1450*/  @!P1 LDG.E.U16 R9, desc[UR16][R114.64] ;  /* 0x0000001072099981 */ /* 0x0000a2000c1e1500 */
[----:B-1----:R-:W-:-:S03]  /*1460*/  IMAD.WIDE R118, R3, 0x2, R158 ;  /* 0x0000000203767825 */ /* 0x002fc600078e029e */
[----:B------:R1:W-:Y:S04]  /*1470*/  STL.64 [R1+0x278], R110 ;  /* 0x0002786e01007387 */ /* 0x0003e80000100a00 */
[----:B------:R1:W2:Y:S01]  /*1480*/  @!P1 LDG.E.U16 R8, desc[UR16][R110.64] ;  /* 0x000000106e089981 */ /* 0x0002a2000c1e1500 */
        /* <DEDUP_REMOVED lines=14> */
[----:B------:R-:W2:Y:S01]  /*1570*/  @!P5 LDG.E.U16 R23, desc[UR16][R156.64] ;  /* 0x000000109c17d981 */ /* 0x000ea2000c1e1500 */
[----:B-1----:R-:W-:-:S03]  /*1580*/  IMAD.WIDE R110, R25, 0x2, R162 ;  /* 0x00000002196e7825 */ /* 0x002fc600078e02a2 */
[----:B------:R1:W-:Y:S04]  /*1590*/  STL.64 [R1+0x88], R118 ;  /* 0x0000887601007387 */ /* 0x0003e80000100a00 */
[----:B------:R0:W-:Y:S04]  /*15a0*/  STL.64 [R1+0x80], R114 ;  /* 0x0000807201007387 */ /* 0x0001e80000100a00 */
[----:B------:R0:W-:Y:S04]  /*15b0*/  STL.64 [R1+0x78], R110 ;  /* 0x0000786e01007387 */ /* 0x0001e80000100a00 */
[----:B------:R-:W-:Y:S04]  /*15c0*/  STL [R1+0xd6c], R148 ;  /* 0x000d6c9401007387 */ /* 0x000fe80000100800 */
[----:B------:R-:W-:Y:S04]  /*15d0*/  STL [R1+0xdf4], R148 ;  /* 0x000df49401007387 */ /* 0x000fe80000100800 */
[----:B------:R-:W-:Y:S04]  /*15e0*/  STL [R1+0xed0], R148 ;  /* 0x000ed09401007387 */ /* 0x000fe80000100800 */
[----:B------:R-:W-:Y:S04]  /*15f0*/  STL [R1+0xd68], R149 ;  /* 0x000d689501007387 */ /* 0x000fe80000100800 */
[----:B------:R-:W-:Y:S04]  /*1600*/  STL [R1+0xd74], R150 ;  /* 0x000d749601007387 */ /* 0x000fe80000100800 */
[----:B------:R-:W-:Y:S04]  /*1610*/  STL [R1+0xe08], R150 ;  /* 0x000e089601007387 */ /* 0x000fe80000100800 */
[----:B------:R-:W-:Y:S01]  /*1620*/  STL [R1+0xed4], R150 ;  /* 0x000ed49601007387 */ /* 0x000fe20000100800 */
[----:B------:R-:W-:-:S03]  /*1630*/  IMAD.WIDE R154, R155, 0x2, R162 ;  /* 0x000000029b9a7825 */ /* 0x000fc600078e02a2 */
        /* <DEDUP_REMOVED lines=14> */
[----:B------:R-:W2:Y:S04]  /*1720*/  @!P5 LDG.E.U16 R22, desc[UR16][R158.64] ;  /* 0x000000109e16d981 */ /* 0x000ea8000c1e1500 */
[----:B------:R-:W2:Y:S04]  /*1730*/  @!P5 LDG.E.U16 R21, desc[UR16][R160.64] ;  /* 0x00000010a015d981 */ /* 0x000ea8000c1e1500 */
[----:B------:R-:W2:Y:S01]  /*1740*/  @!P5 LDG.E.U16 R20, desc[UR16][R162.64] ;  /* 0x00000010a214d981 */ /* 0x000ea2000c1e1500 */
[----:B------:R-:W-:Y:S01]  /*1750*/  ISETP.GE.U32.AND P5, PT, R0, 0x7fffff90, PT ;  /* 0x7fffff900000780c */ /* 0x000fe20003fa6070 */
[----:B------:R-:W-:-:S02]  /*1760*/  VIADD R0, R24, 0xffffffc7 ;  /* 0xffffffc718007836 */ /* 0x000fc40000000000 */
[----:B------:R-:W-:Y:S04]  /*1770*/  STL [R1+0xe1c], R155 ;  /* 0x000e1c9b01007387 */ /* 0x000fe80000100800 */
[----:B------:R-:W-:Y:S04]  /*1780*/  STL [R1+0xee4], R155 ;  /* 0x000ee49b01007387 */ /* 0x000fe80000100800 */
[----:B------:R-:W-:Y:S04]  /*1790*/  STL [R1+0xd8c], R140 ;  /* 0x000d8c8c01007387 */ /* 0x000fe80000100800 */
[----:B------:R-:W-:Y:S01]  /*17a0*/  STL [R1+0xe48], R140 ;  /* 0x000e488c01007387 */ /* 0x000fe20000100800 */
[----:B------:R-:W-:-:S03]  /*17b0*/  ISETP.GE.U32.AND P6, PT, R0, 0x7fffff88, PT ;  /* 0x7fffff880000780c */ /* 0x000fc60003fc6070 */
[----:B------:R-:W-:Y:S01]  /*17c0*/  STL [R1+0xee8], R140 ;  /* 0x000ee88c01007387 */ /* 0x000fe20000100800 */
[----:B------:R-:W-:-:S03]  /*17d0*/  VIADD R0, R24, 0xfffffff6 ;  /* 0xfffffff618007836 */ /* 0x000fc60000000000 */
[----:B------:R-:W-:Y:S01]  /*17e0*/  STL [R1+0xd88], R141 ;  /* 0x000d888d01007387 */ /* 0x000fe20000100800 */
[----:B------:R-:W-:-:S03]  /*17f0*/  IMAD.WIDE R144, R147, 0x2, R160 ;  /* 0x0000000293907825 */ /* 0x000fc600078e02a0 */
[----:B------:R-:W-:Y:S04]  /*1800*/  STL [R1+0xe38], R141 ;  /* 0x000e388d01007387 */ /* 0x000fe80000100800 */
[----:B------:R-:W-:Y:S04]  /*1810*/  STL [R1+0xeec], R141 ;  /* 0x000eec8d01007387 */ /* 0x000fe80000100800 */
[----:B------:R-:W-:Y:S04]  /*1820*/  STL [R1+0xd94], R142 ;  /* 0x000d948e01007387 */ /* 0x000fe80000100800 */
[----:B------:R-:W-:Y:S01]  /*1830*/  STL [R1+0xe68], R142 ;  /* 0x000e688e01007387 */ /* 0x000fe20000100800 */
[----:B------:R-:W-:-:S03]  /*1840*/  ISETP.GE.U32.AND P0, PT, R0, 0x7fffffb7, PT ;  /* 0x7fffffb70000780c */ /* 0x000fc60003f06070 */
[----:B------:R-:W-:Y:S01]  /*1850*/  STL [R1+0xef0], R142 ;  /* 0x000ef08e01007387 */ /* 0x000fe20000100800 */
[----:B------:R-:W-:-:S03]  /*1860*/  PRMT R3, RZ, 0x7610, R3 ;  /* 0x00007610ff037816 */ /* 0x000fc60000000003 */
[----:B------:R-:W-:Y:S01]  /*1870*/  STL [R1+0xd90], R143 ;  /* 0x000d908f01007387 */ /* 0x000fe20000100800 */
[----:B------:R-:W-:Y:S01]  /*1880*/  PRMT R2, RZ, 0x7610, R2 ;  /* 0x00007610ff027816 */ /* 0x000fe20000000002 */
[----:B------:R-:W-:Y:S02]  /*1890*/  IMAD.WIDE R146, R147, 0x2, R162 ;  /* 0x0000000293927825 */ /* 0x000fe400078e02a2 */
[----:B------:R-:W-:Y:S01]  /*18a0*/  STL [R1+0xe58], R143 ;  /* 0x000e588f01007387 */ /* 0x000fe20000100800 */
[----:B------:R-:W-:Y:S01]  /*18b0*/  PRMT R63, RZ, 0x7610, R63 ;  /* 0x00007610ff3f7816 */ /* 0x000fe2000000003f */
[----:B------:R-:W-:Y:S02]  /*18c0*/  VIADD R0, R24, 0xffffffee ;  /* 0xffffffee18007836 */ /* 0x000fe40000000000 */
[----:B------:R-:W-:Y:S01]  /*18d0*/  STL [R1+0xef4], R143 ;  /* 0x000ef48f01007387 */ /* 0x000fe20000100800 */
[----:B------:R-:W-:Y:S01]  /*18e0*/  PRMT R65, RZ, 0x7610, R65 ;  /* 0x00007610ff417816 */ /* 0x000fe20000000041 */
[----:B------:R-:W-:-:S02]  /*18f0*/  IMAD R31, R164, 0x9, RZ ;  /* 0x00000009a41f7824 */ /* 0x000fc400078e02ff */
[----:B------:R-:W-:Y:S04]  /*1900*/  STL [R1+0xd9c], R144 ;  /* 0x000d9c9001007387 */ /* 0x000fe80000100800 */
[----:B------:R-:W-:Y:S04]  /*1910*/  STL [R1+0xe88], R144 ;  /* 0x000e889001007387 */ /* 0x000fe80000100800 */
[----:B------:R-:W-:Y:S01]  /*1920*/  STL [R1+0xef8], R144 ;  /* 0x000ef89001007387 */ /* 0x000fe20000100800 */
[----:B------:R-:W-:-:S03]  /*1930*/  ISETP.GE.U32.AND P1, PT, R0, 0x7fffffaf, PT ;  /* 0x7fffffaf0000780c */ /* 0x000fc60003f26070 */
[----:B------:R-:W-:Y:S01]  /*1940*/  STL [R1+0xd98], R145 ;  /* 0x000d989101007387 */ /* 0x000fe20000100800 */
[----:B------:R-:W-:-:S03]  /*1950*/  PRMT R53, RZ, 0x7610, R53 ;  /* 0x00007610ff357816 */ /* 0x000fc60000000035 */
[----:B------:R-:W-:Y:S01]  /*1960*/  STL [R1+0xe78], R145 ;  /* 0x000e789101007387 */ /* 0x000fe20000100800 */
[----:B------:R-:W-:Y:S01]  /*1970*/  VIADD R0, R24, 0xffffffe6 ;  /* 0xffffffe618007836 */ /* 0x000fe20000000000 */
[----:B------:R-:W-:Y:S02]  /*1980*/  PRMT R55, RZ, 0x7610, R55 ;  /* 0x00007610ff377816 */ /* 0x000fe40000000037 */
[----:B------:R0:W2:Y:S01]  /*1990*/  @!P4 LDG.E.U16 R3, desc[UR16][R120.64] ;  /* 0x000000107803c981 */ /* 0x0000a2000c1e1500 */
[----:B------:R-:W-:-:S03]  /*19a0*/  PRMT R57, RZ, 0x7610, R57 ;  /* 0x00007610ff397816 */ /* 0x000fc60000000039 */
[----:B------:R-:W-:Y:S01]  /*19b0*/  STL [R1+0xda4], R146 ;  /* 0x000da49201007387 */ /* 0x000fe20000100800 */
[----:B------:R-:W-:-:S03]  /*19c0*/  PRMT R60, RZ, 0x7610, R60 ;  /* 0x00007610ff3c7816 */ /* 0x000fc6000000003c */
[----:B------:R1:W2:Y:S01]  /*19d0*/  @!P4 LDG.E.U16 R2, desc[UR16][R118.64] ;  /* 0x000000107602c981 */ /* 0x0002a2000c1e1500 */
[----:B0-----:R-:W-:-:S03]  /*19e0*/  IMAD.WIDE R120, R31, 0x2, R156 ;  /* 0x000000021f787825 */ /* 0x001fc600078e029c */
[----:B------:R-:W-:Y:S04]  /*19f0*/  STL [R1+0xea8], R146 ;  /* 0x000ea89201007387 */ /* 0x000fe80000100800 */
[----:B------:R0:W2:Y:S01]  /*1a00*/  @!P4 LDG.E.U16 R63, desc[UR16][R114.64] ;  /* 0x00000010723fc981 */ /* 0x0000a2000c1e1500 */
[----:B-1----:R-:W-:-:S03]  /*1a10*/  IMAD.WIDE R118, R31, 0x2, R158 ;  /* 0x000000021f767825 */ /* 0x002fc600078e029e */
[----:B------:R1:W2:Y:S04]  /*1a20*/  @!P4 LDG.E.U16 R65, desc[UR16][R110.64] ;  /* 0x000000106e41c981 */ /* 0x0002a8000c1e1500 */
[----:B------:R-:W-:Y:S01]  /*1a30*/  STL [R1+0xefc], R146 ;  /* 0x000efc9201007387 */ /* 0x000fe20000100800 */
[----:B0-----:R-:W-:-:S03]  /*1a40*/  IMAD.WIDE R114, R31, 0x2, R160 ;  /* 0x000000021f727825 */ /* 0x001fc600078e02a0 */
[----:B------:R-:W-:Y:S01]  /*1a50*/  STL [R1+0xda0], R147 ;  /* 0x000da09301007387 */ /* 0x000fe20000100800 */
[----:B-1----:R-:W-:-:S03]  /*1a60*/  IMAD.WIDE R110, R31, 0x2, R162 ;  /* 0x000000021f6e7825 */ /* 0x002fc600078e02a2 */
[----:B------:R-:W-:Y:S01]  /*1a70*/  STL [R1+0xe98], R147 ;  /* 0x000e989301007387 */ /* 0x000fe20000100800 */
[----:B------:R-:W-:-:S03]  /*1a80*/  IMAD R31, R164, 0x11, RZ ;  /* 0x00000011a41f7824 */ /* 0x000fc600078e02ff */
[----:B------:R-:W-:Y:S01]  /*1a90*/  STL [R1+0xf00], R147 ;  /* 0x000f009301007387 */ /* 0x000fe20000100800 */
[----:B------:R-:W-:-:S03]  /*1aa0*/  ISETP.GE.U32.AND P3, PT, R0, 0x7fffffa7, PT ;  /* 0x7fffffa70000780c */ /* 0x000fc60003f66070 */
[----:B------:R0:W-:Y:S01]  /*1ab0*/  STL.64 [R1+0x470], R120 ;  /* 0x0004707801007387 */ /* 0x0001e20000100a00 */
[----:B------:R-:W-:-:S03]  /*1ac0*/  PRMT R62, RZ, 0x7610, R62 ;  /* 0x00007610ff3e7816 */ /* 0x000fc6000000003e */
[----:B------:R1:W-:Y:S01]  /*1ad0*/  STL.64 [R1+0x468], R118 ;  /* 0x0004687601007387 */ /* 0x0003e20000100a00 */
[----:B------:R-:W-:-:S03]  /*1ae0*/  PRMT R61, RZ, 0x7610, R61 ;  /* 0x00007610ff3d7816 */ /* 0x000fc6000000003d */
[----:B------:R0:W2:Y:S04]  /*1af0*/  @!P0 LDG.E.U16 R53, desc[UR16][R120.64] ;  /* 0x0000001078358981 */ /* 0x0000a8000c1e1500 */
[----:B------:R1:W-:Y:S04]  /*1b00*/  STL.64 [R1+0x460], R114 ;  /* 0x0004607201007387 */ /* 0x0003e80000100a00 */
[----:B------:R1:W2:Y:S01]  /*1b10*/  @!P0 LDG.E.U16 R55, desc[UR16][R118.64] ;  /* 0x0000001076378981 */ /* 0x0002a2000c1e1500 */
[----:B0-----:R-:W-:-:S03]  /*1b20*/  IMAD.WIDE R120, R31, 0x2, R156 ;  /* 0x000000021f787825 */ /* 0x001fc600078e029c */
[----:B------:R0:W-:Y:S04]  /*1b30*/  STL.64 [R1+0x458], R110 ;  /* 0x0004586e01007387 */ /* 0x0001e80000100a00 */
[----:B------:R0:W2:Y:S01]  /*1b40*/  @!P0 LDG.E.U16 R57, desc[UR16][R114.64] ;  /* 0x0000001072398981 */ /* 0x0000a2000c1e1500 */
[----:B-1----:R-:W-:-:S03]  /*1b50*/  IMAD.WIDE R118, R31, 0x2, R158 ;  /* 0x000000021f767825 */ /* 0x002fc600078e029e */
[----:B------:R1:W2:Y:S01]  /*1b60*/  @!P0 LDG.E.U16 R60, desc[UR16][R110.64] ;  /* 0x000000106e3c8981 */ /* 0x0002a2000c1e1500 */
[----:B------:R-:W-:Y:S02]  /*1b70*/  PRMT R52, RZ, 0x7610, R52 ;  /* 0x00007610ff347816 */ /* 0x000fe40000000034 */
[----:B------:R-:W-:Y:S01]  /*1b80*/  PRMT R116, RZ, 0x7610, R116 ;  /* 0x00007610ff747816 */ /* 0x000fe20000000074 */
[----:B------:R-:W-:Y:S01]  /*1b90*/  STL.64 [R1+0x370], R120 ;  /* 0x0003707801007387 */ /* 0x000fe20000100a00 */
[C---:B0-----:R-:W-:Y:S01]  /*1ba0*/  IMAD.WIDE R114, R31.reuse, 0x2, R160 ;  /* 0x000000021f727825 */ /* 0x041fe200078e02a0 */
[----:B------:R-:W-:Y:S02]  /*1bb0*/  PRMT R54, RZ, 0x7610, R54 ;  /* 0x00007610ff367816 */ /* 0x000fe40000000036 */
[----:B------:R0:W2:Y:S01]  /*1bc0*/  @!P1 LDG.E.U16 R62, desc[UR16][R118.64] ;  /* 0x00000010763e9981 */ /* 0x0000a2000c1e1500 */
[----:B-1----:R-:W-:Y:S01]  /*1bd0*/  IMAD.WIDE R110, R31, 0x2, R162 ;  /* 0x000000021f6e7825 */ /* 0x002fe200078e02a2 */
[----:B------:R-:W-:-:S02]  /*1be0*/  PRMT R117, RZ, 0x7610, R117 ;  /* 0x00007610ff757816 */ /* 0x000fc40000000075 */
[----:B------:R0:W-:Y:S01]  /*1bf0*/  STL.64 [R1+0x368], R118 ;  /* 0x0003687601007387 */ /* 0x0001e20000100a00 */
[----:B------:R-:W-:-:S03]  /*1c00*/  IMAD R31, R164, 0x19, RZ ;  /* 0x00000019a41f7824 */ /* 0x000fc600078e02ff */
[----:B------:R1:W2:Y:S01]  /*1c10*/  @!P1 LDG.E.U16 R61, desc[UR16][R120.64] ;  /* 0x00000010783d9981 */ /* 0x0002a2000c1e1500 */
[----:B------:R-:W-:-:S03]  /*1c20*/  PRMT R106, RZ, 0x7610, R106 ;  /* 0x00007610ff6a7816 */ /* 0x000fc6000000006a */
[----:B------:R-:W-:Y:S01]  /*1c30*/  STL.64 [R1+0x360], R114 ;  /* 0x0003607201007387 */ /* 0x000fe20000100a00 */
[----:B0-----:R-:W-:-:S03]  /*1c40*/  IMAD.WIDE R118, R31, 0x2, R158 ;  /* 0x000000021f767825 */ /* 0x001fc600078e029e */
[----:B------:R0:W2:Y:S01]  /*1c50*/  @!P1 LDG.E.U16 R52, desc[UR16][R110.64] ;  /* 0x000000106e349981 */ /* 0x0000a2000c1e1500 */
[----:B-1----:R-:W-:-:S03]  /*1c60*/  IMAD.WIDE R120, R31, 0x2, R156 ;  /* 0x000000021f787825 */ /* 0x002fc600078e029c */
[----:B------:R0:W-:Y:S01]  /*1c70*/  STL.64 [R1+0x358], R110 ;  /* 0x0003586e01007387 */ /* 0x0001e20000100a00 */
[----:B------:R-:W-:-:S03]  /*1c80*/  PRMT R107, RZ, 0x7610, R107 ;  /* 0x00007610ff6b7816 */ /* 0x000fc6000000006b */
[----:B------:R-:W2:Y:S04]  /*1c90*/  @!P3 LDG.E.U16 R116, desc[UR16][R118.64] ;  /* 0x000000107674b981 */ /* 0x000ea8000c1e1500 */
[----:B------:R1:W3:Y:S01]  /*1ca0*/  @!P1 LDG.E.U16 R54, desc[UR16][R114.64] ;  /* 0x0000001072369981 */ /* 0x0002e2000c1e1500 */
[----:B0-----:R-:W-:-:S03]  /*1cb0*/  IMAD.WIDE R110, R31, 0x2, R162 ;  /* 0x000000021f6e7825 */ /* 0x001fc600078e02a2 */
[----:B------:R-:W3:Y:S04]  /*1cc0*/  @!P3 LDG.E.U16 R117, desc[UR16][R120.64] ;  /* 0x000000107875b981 */ /* 0x000ee8000c1e1500 */
[----:B------:R-:W4:Y:S01]  /*1cd0*/  @!P3 LDG.E.U16 R106, desc[UR16][R110.64] ;  /* 0x000000106e6ab981 */ /* 0x000f22000c1e1500 */
[----:B-1----:R-:W-:-:S05]  /*1ce0*/  IMAD.WIDE R114, R31, 0x2, R160 ;  /* 0x000000021f727825 */ /* 0x002fca00078e02a0 */
[----:B------:R0:W4:Y:S01]  /*1cf0*/  @!P3 LDG.E.U16 R107, desc[UR16][R114.64] ;  /* 0x00000010726bb981 */ /* 0x000122000c1e1500 */
[----:B------:R-:W-:-:S05]  /*1d00*/  VIADD R0, R24, 0xffffffde ;  /* 0xffffffde18007836 */ /* 0x000fca0000000000 */
[----:B------:R-:W-:Y:S01]  /*1d10*/  ISETP.GE.U32.AND P4, PT, R0, 0x7fffff9f, PT ;  /* 0x7fffff9f0000780c */ /* 0x000fe20003f86070 */
[----:B------:R-:W-:Y:S01]  /*1d20*/  STL.64 [R1+0x270], R120 ;  /* 0x0002707801007387 */ /* 0x000fe20000100a00 */
[----:B------:R-:W-:-:S03]  /*1d30*/  IMAD R31, R164, 0x21, RZ ;  /* 0x00000021a41f7824 */ /* 0x000fc600078e02ff */
[----:B------:R-:W-:Y:S01]  /*1d40*/  STL.64 [R1+0x268], R118 ;  /* 0x0002687601007387 */ /* 0x000fe20000100a00 */
[----:B------:R-:W-:-:S03]  /*1d50*/  PRMT R112, RZ, 0x7610, R112 ;  /* 0x00007610ff707816 */ /* 0x000fc60000000070 */
[----:B------:R0:W-:Y:S01]  /*1d60*/  STL.64 [R1+0x260], R114 ;  /* 0x0002607201007387 */ /* 0x0001e20000100a00 */
[----:B------:R-:W-:-:S03]  /*1d70*/  PRMT R113, RZ, 0x7610, R113 ;  /* 0x00007610ff717816 */ /* 0x000fc60000000071 */
[----:B------:R1:W-:Y:S01]  /*1d80*/  STL.64 [R1+0x258], R110 ;  /* 0x0002586e01007387 */ /* 0x0003e20000100a00 */
[----:B------:R-:W-:Y:S01]  /*1d90*/  PRMT R104, RZ, 0x7610, R104 ;  /* 0x00007610ff687816 */ /* 0x000fe20000000068 */
[----:B0-----:R-:W-:Y:S01]  /*1da0*/  IMAD.WIDE R114, R31, 0x2, R158 ;  /* 0x000000021f727825 */ /* 0x001fe200078e029e */
[----:B------:R-:W-:-:S04]  /*1db0*/  PRMT R105, RZ, 0x7610, R105 ;  /* 0x00007610ff697816 */ /* 0x000fc80000000069 */
[----:B------:R-:W4:Y:S01]  /*1dc0*/  @!P4 LDG.E.U16 R112, desc[UR16][R114.64] ;  /* 0x000000107270c981 */ /* 0x000f22000c1e1500 */
[----:B-1----:R-:W-:-:S05]  /*1dd0*/  IMAD.WIDE R110, R31, 0x2, R160 ;  /* 0x000000021f6e7825 */ /* 0x002fca00078e02a0 */
[----:B------:R0:W4:Y:S04]  /*1de0*/  @!P4 LDG.E.U16 R105, desc[UR16][R110.64] ;  /* 0x000000106e69c981 */ /* 0x000128000c1e1500 */
[----:B--2---:R-:W-:Y:S04]  /*1df0*/  STL [R1+0x65c], R116 ;  /* 0x00065c7401007387 */ /* 0x004fe80000100800 */
[----:B---3--:R1:W-:Y:S04]  /*1e00*/  STL [R1+0x660], R117 ;  /* 0x0006607501007387 */ /* 0x0083e80000100800 */
[----:B----4-:R-:W-:Y:S01]  /*1e10*/  STL [R1+0x654], R106 ;  /* 0x0006546a01007387 */ /* 0x010fe20000100800 */
[----:B-1----:R-:W-:-:S03]  /*1e20*/  IMAD.WIDE R116, R31, 0x2, R156 ;  /* 0x000000021f747825 */ /* 0x002fc600078e029c */
[----:B------:R1:W-:Y:S04]  /*1e30*/  STL [R1+0x658], R107 ;  /* 0x0006586b01007387 */ /* 0x0003e80000100800 */
[----:B------:R-:W2:Y:S01]  /*1e40*/  @!P4 LDG.E.U16 R113, desc[UR16][R116.64] ;  /* 0x000000107471c981 */ /* 0x000ea2000c1e1500 */
[----:B-1----:R-:W-:-:S05]  /*1e50*/  IMAD.WIDE R106, R31, 0x2, R162 ;  /* 0x000000021f6a7825 */ /* 0x002fca00078e02a2 */
[----:B------:R1:W3:Y:S01]  /*1e60*/  @!P4 LDG.E.U16 R104, desc[UR16][R106.64] ;  /* 0x000000106a68c981 */ /* 0x0002e2000c1e1500 */
[----:B------:R-:W-:Y:S02]  /*1e70*/  PRMT R84, RZ, 0x7610, R84 ;  /* 0x00007610ff547816 */ /* 0x000fe40000000054 */
[----:B------:R-:W-:Y:S02]  /*1e80*/  PRMT R85, RZ, 0x7610, R85 ;  /* 0x00007610ff557816 */ /* 0x000fe40000000055 */
[----:B------:R-:W-:Y:S02]  /*1e90*/  PRMT R86, RZ, 0x7610, R86 ;  /* 0x00007610ff567816 */ /* 0x000fe40000000056 */
[----:B------:R-:W-:Y:S01]  /*1ea0*/  PRMT R29, RZ, 0x7610, R29 ;  /* 0x00007610ff1d7816 */ /* 0x000fe2000000001d */
[----:B------:R-:W-:Y:S01]  /*1eb0*/  VIADD R0, R24, 0xffffffd6 ;  /* 0xffffffd618007836 */ /* 0x000fe20000000000 */
[----:B------:R-:W4:Y:S01]  /*1ec0*/  @!P5 LDG.E.U16 R84, desc[UR16][R148.64] ;  /* 0x000000109454d981 */ /* 0x000f22000c1e1500 */
[----:B------:R-:W-:-:S02]  /*1ed0*/  PRMT R28, RZ, 0x7610, R28 ;  /* 0x00007610ff1c7816 */ /* 0x000fc4000000001c */
[----:B------:R-:W-:Y:S01]  /*1ee0*/  PRMT R27, RZ, 0x7610, R27 ;  /* 0x00007610ff1b7816 */ /* 0x000fe2000000001b */
[----:B------:R-:W4:Y:S01]  /*1ef0*/  @!P5 LDG.E.U16 R85, desc[UR16][R150.64] ;  /* 0x000000109655d981 */ /* 0x000f22000c1e1500 */
[----:B------:R-:W-:Y:S02]  /*1f00*/  PRMT R26, RZ, 0x7610, R26 ;  /* 0x00007610ff1a7816 */ /* 0x000fe4000000001a */
[----:B------:R-:W-:Y:S01]  /*1f10*/  PRMT R25, RZ, 0x7610, R25 ;  /* 0x00007610ff197816 */ /* 0x000fe20000000019 */
[----:B------:R-:W4:Y:S04]  /*1f20*/  @!P5 LDG.E.U16 R86, desc[UR16][R152.64] ;  /* 0x000000109856d981 */ /* 0x000f28000c1e1500 */
[----:B------:R-:W4:Y:S01]  /*1f30*/  @!P5 LDG.E.U16 R29, desc[UR16][R154.64] ;  /* 0x000000109a1dd981 */ /* 0x000f22000c1e1500 */
[----:B------:R-:W-:Y:S01]  /*1f40*/  ISETP.GE.U32.AND P5, PT, R0, 0x7fffff97, PT ;  /* 0x7fffff970000780c */ /* 0x000fe20003fa6070 */
[----:B------:R-:W-:-:S02]  /*1f50*/  VIADD R0, R24, 0xffffffce ;  /* 0xffffffce18007836 */ /* 0x000fc40000000000 */
[----:B------:R-:W4:Y:S04]  /*1f60*/  @!P6 LDG.E.U16 R28, desc[UR16][R140.64] ;  /* 0x000000108c1ce981 */ /* 0x000f28000c1e1500 */
[----:B------:R-:W4:Y:S04]  /*1f70*/  @!P6 LDG.E.U16 R27, desc[UR16][R142.64] ;  /* 0x000000108e1be981 */ /* 0x000f28000c1e1500 */
[----:B------:R-:W4:Y:S04]  /*1f80*/  @!P6 LDG.E.U16 R26, desc[UR16][R144.64] ;  /* 0x00000010901ae981 */ /* 0x000f28000c1e1500 */
[----:B------:R-:W4:Y:S01]  /*1f90*/  @!P6 LDG.E.U16 R25, desc[UR16][R146.64] ;  /* 0x000000109219e981 */ /* 0x000f22000c1e1500 */
[----:B------:R-:W-:Y:S01]  /*1fa0*/  ISETP.GE.U32.AND P6, PT, R0, 0x7fffff8f, PT ;  /* 0x7fffff8f0000780c */ /* 0x000fe20003fc6070 */
[----:B------:R-:W-:-:S05]  /*1fb0*/  VIADD R0, R24, 0xffffffc6 ;  /* 0xffffffc618007836 */ /* 0x000fca0000000000 */
[----:B------:R-:W-:Y:S01]  /*1fc0*/  ISETP.GE.U32.AND P0, PT, R0, 0x7fffff87, PT ;  /* 0x7fffff870000780c */ /* 0x000fe20003f06070 */
[----:B------:R-:W-:-:S05]  /*1fd0*/  VIADD R0, R24, 0xfffffffe ;  /* 0xfffffffe18007836 */ /* 0x000fca0000000000 */
[----:B------:R-:W-:Y:S01]  /*1fe0*/  ISETP.GE.U32.AND P1, PT, R0, 0x7fffffbf, PT ;  /* 0x7fffffbf0000780c */ /* 0x000fe20003f26070 */
[----:B------:R-:W-:-:S05]  /*1ff0*/  VIADD R0, R24, 0xfffffffd ;  /* 0xfffffffd18007836 */ /* 0x000fca0000000000 */
[----:B------:R-:W-:Y:S01]  /*2000*/  ISETP.GE.U32.AND P3, PT, R0, 0x7fffffbe, PT ;  /* 0x7fffffbe0000780c */ /* 0x000fe20003f66070 */
[----:B------:R-:W-:Y:S01]  /*2010*/  VIADD R0, R24, 0xfffffff5 ;  /* 0xfffffff518007836 */ /* 0x000fe20000000000 */
[----:B------:R-:W-:Y:S04]  /*2020*/  STL.64 [R1+0x170], R116 ;  /* 0x0001707401007387 */ /* 0x000fe80000100a00 */
[----:B------:R-:W-:Y:S01]  /*2030*/  STL.64 [R1+0x168], R114 ;  /* 0x0001687201007387 */ /* 0x000fe20000100a00 */
[----:B------:R-:W-:Y:S01]  /*2040*/  ISETP.GE.U32.AND P4, PT, R0, 0x7fffffb6, PT ;  /* 0x7fffffb60000780c */ /* 0x000fe20003f86070 */
[----:B------:R-:W-:Y:S02]  /*2050*/  IMAD R0, R164, 0x29, RZ ;  /* 0x00000029a4007824 */ /* 0x000fe400078e02ff */
[----:B------:R0:W-:Y:S01]  /*2060*/  STL.64 [R1+0x160], R110 ;  /* 0x0001606e01007387 */ /* 0x0001e20000100a00 */
[----:B------:R-:W-:-:S03]  /*2070*/  PRMT R109, RZ, 0x7610, R109 ;  /* 0x00007610ff6d7816 */ /* 0x000fc6000000006d */
[----:B------:R1:W-:Y:S01]  /*2080*/  STL.64 [R1+0x158], R106 ;  /* 0x0001586a01007387 */ /* 0x0003e20000100a00 */
[----:B------:R-:W-:-:S03]  /*2090*/  PRMT R108, RZ, 0x7610, R108 ;  /* 0x00007610ff6c7816 */ /* 0x000fc6000000006c */
[----:B------:R-:W-:Y:S01]  /*20a0*/  STL [R1+0x64c], R112 ;  /* 0x00064c7001007387 */ /* 0x000fe20000100800 */
[----:B------:R-:W-:Y:S01]  /*20b0*/  PRMT R103, RZ, 0x7610, R103 ;  /* 0x00007610ff677816 */ /* 0x000fe20000000067 */
[----:B------:R-:W-:Y:S02]  /*20c0*/  IMAD R138, R164, 0x31, RZ ;  /* 0x00000031a48a7824 */ /* 0x000fe400078e02ff */
[----:B0-----:R-:W-:Y:S01]  /*20d0*/  IMAD.WIDE R110, R0, 0x2, R158 ;  /* 0x00000002006e7825 */ /* 0x001fe200078e029e */
[----:B------:R-:W-:-:S03]  /*20e0*/  PRMT R102, RZ, 0x7610, R102 ;  /* 0x00007610ff667816 */ /* 0x000fc60000000066 */
[----:B-1----:R-:W-:Y:S01]  /*20f0*/  IMAD.WIDE R106, R0, 0x2, R160 ;  /* 0x00000002006a7825 */ /* 0x002fe200078e02a0 */
[----:B------:R-:W4:Y:S01]  /*2100*/  @!P5 LDG.E.U16 R108, desc[UR16][R110.64] ;  /* 0x000000106e6cd981 */ /* 0x000f22000c1e1500 */
[----:B------:R-:W-:Y:S02]  /*2110*/  PRMT R101, RZ, 0x7610, R101 ;  /* 0x00007610ff657816 */ /* 0x000fe40000000065 */
[C---:B------:R-:W-:Y:S01]  /*2120*/  IMAD.WIDE R132, R138.reuse, 0x2, R156 ;  /* 0x000000028a847825 */ /* 0x040fe200078e029c */
[----:B------:R-:W4:Y:S01]  /*2130*/  @!P5 LDG.E.U16 R103, desc[UR16][R106.64] ;  /* 0x000000106a67d981 */ /* 0x000f22000c1e1500 */
[----:B------:R-:W-:Y:S02]  /*2140*/  PRMT R100, RZ, 0x7610, R100 ;  /* 0x00007610ff647816 */ /* 0x000fe40000000064 */
[----:B------:R-:W-:Y:S01]  /*2150*/  IMAD.WIDE R134, R138, 0x2, R158 ;  /* 0x000000028a867825 */ /* 0x000fe200078e029e */
[----:B------:R-:W4:Y:S01]  /*2160*/  @!P6 LDG.E.U16 R101, desc[UR16][R132.64] ;  /* 0x000000108465e981 */ /* 0x000f22000c1e1500 */
[----:B------:R-:W-:-:S02]  /*2170*/  PRMT R99, RZ, 0x7610, R99 ;  /* 0x00007610ff637816 */ /* 0x000fc40000000063 */
[C---:B------:R-:W-:Y:S01]  /*2180*/  IMAD.WIDE R136, R138.reuse, 0x2, R160 ;  /* 0x000000028a887825 */ /* 0x040fe200078e02a0 */
[----:B------:R-:W4:Y:S01]  /*2190*/  @!P6 LDG.E.U16 R100, desc[UR16][R134.64] ;  /* 0x000000108664e981 */ /* 0x000f22000c1e1500 */
[----:B------:R-:W-:Y:S02]  /*21a0*/  PRMT R98, RZ, 0x7610, R98 ;  /* 0x00007610ff627816 */ /* 0x000fe40000000062 */
[----:B------:R-:W-:Y:S01]  /*21b0*/  IMAD.WIDE R138, R138, 0x2, R162 ;  /* 0x000000028a8a7825 */ /* 0x000fe200078e02a2 */
[----:B------:R-:W4:Y:S03]  /*21c0*/  @!P6 LDG.E.U16 R99, desc[UR16][R136.64] ;  /* 0x000000108863e981 */ /* 0x000f26000c1e1500 */
[----:B------:R-:W-:Y:S01]  /*21d0*/  IMAD R130, R164, 0x39, RZ ;  /* 0x00000039a4827824 */ /* 0x000fe200078e02ff */
[----:B------:R-:W-:Y:S01]  /*21e0*/  PRMT R94, RZ, 0x7610, R94 ;  /* 0x00007610ff5e7816 */ /* 0x000fe2000000005e */
[----:B------:R-:W4:Y:S01]  /*21f0*/  @!P6 LDG.E.U16 R98, desc[UR16][R138.64] ;  /* 0x000000108a62e981 */ /* 0x000f22000c1e1500 */
[----:B------:R-:W-:Y:S01]  /*2200*/  PRMT R95, RZ, 0x7610, R95 ;  /* 0x00007610ff5f7816 */ /* 0x000fe2000000005f */
[----:B------:R-:W-:Y:S01]  /*2210*/  IMAD.WIDE R126, R130, 0x2, R158 ;  /* 0x00000002827e7825 */ /* 0x000fe200078e029e */
[----:B------:R-:W-:-:S02]  /*2220*/  PRMT R90, RZ, 0x7610, R90 ;  /* 0x00007610ff5a7816 */ /* 0x000fc4000000005a */
[----:B------:R-:W-:Y:S01]  /*2230*/  PRMT R91, RZ, 0x7610, R91 ;  /* 0x00007610ff5b7816 */ /* 0x000fe2000000005b */
[C---:B------:R-:W-:Y:S01]  /*2240*/  IMAD.WIDE R124, R130.reuse, 0x2, R156 ;  /* 0x00000002827c7825 */ /* 0x040fe200078e029c */
[----:B------:R-:W4:Y:S03]  /*2250*/  @!P0 LDG.E.U16 R94, desc[UR16][R126.64] ;  /* 0x000000107e5e8981 */ /* 0x000f26000c1e1500 */
[C---:B------:R-:W-:Y:S01]  /*2260*/  IMAD.WIDE R128, R130.reuse, 0x2, R160 ;  /* 0x0000000282807825 */ /* 0x040fe200078e02a0 */
[----:B------:R-:W4:Y:S03]  /*2270*/  @!P0 LDG.E.U16 R95, desc[UR16][R124.64] ;  /* 0x000000107c5f8981 */ /* 0x000f26000c1e1500 */
[----:B------:R-:W-:Y:S01]  /*2280*/  IMAD.WIDE R130, R130, 0x2, R162 ;  /* 0x0000000282827825 */ /* 0x000fe200078e02a2 */
[----:B------:R-:W4:Y:S04]  /*2290*/  @!P0 LDG.E.U16 R91, desc[UR16][R128.64] ;  /* 0x00000010805b8981 */ /* 0x000f28000c1e1500 */
[----:B------:R-:W4:Y:S04]  /*22a0*/  @!P0 LDG.E.U16 R90, desc[UR16][R130.64] ;  /* 0x00000010825a8981 */ /* 0x000f28000c1e1500 */
[----:B--2---:R0:W-:Y:S02]  /*22b0*/  STL [R1+0x650], R113 ;  /* 0x0006507101007387 */ /* 0x0041e40000100800 */
[----:B0-----:R-:W-:-:S02]  /*22c0*/  IMAD.WIDE R112, R0, 0x2, R156 ;  /* 0x0000000200707825 */ /* 0x001fc400078e029c */
[----:B---3--:R-:W-:Y:S04]  /*22d0*/  STL [R1+0x644], R104 ;  /* 0x0006446801007387 */ /* 0x008fe80000100800 */
[----:B------:R-:W2:Y:S04]  /*22e0*/  @!P5 LDG.E.U16 R109, desc[UR16][R112.64] ;  /* 0x00000010706dd981 */ /* 0x000ea8000c1e1500 */
[----:B------:R0:W-:Y:S02]  /*22f0*/  STL [R1+0x648], R105 ;  /* 0x0006486901007387 */ /* 0x0001e40000100800 */
[----:B0-----:R-:W-:-:S05]  /*2300*/  IMAD.WIDE R104, R0, 0x2, R162 ;  /* 0x0000000200687825 */ /* 0x001fca00078e02a2 */
[----:B------:R-:W3:Y:S04]  /*2310*/  @!P5 LDG.E.U16 R102, desc[UR16][R104.64] ;  /* 0x000000106866d981 */ /* 0x000ee8000c1e1500 */
[----:B------:R-:W-:Y:S04]  /*2320*/  STL.64 [R1+0x70], R112 ;  /* 0x0000707001007387 */ /* 0x000fe80000100a00 */
[----:B------:R-:W-:Y:S04]  /*2330*/  STL.64 [R1+0x68], R110 ;  /* 0x0000686e01007387 */ /* 0x000fe80000100a00 */
[----:B------:R-:W-:Y:S04]  /*2340*/  STL.64 [R1+0x60], R106 ;  /* 0x0000606a01007387 */ /* 0x000fe80000100a00 */
[----:B------:R-:W-:Y:S04]  /*2350*/  STL.64 [R1+0x58], R104 ;  /* 0x0000586801007387 */ /* 0x000fe80000100a00 */
[----:B------:R-:W-:Y:S04]  /*2360*/  STL [R1+0xdac], R132 ;  /* 0x000dac8401007387 */ /* 0x000fe80000100800 */
        /* <DEDUP_REMOVED lines=10> */
[----:B------:R-:W-:Y:S01]  /*2410*/  STL [R1+0xdb8], R137 ;  /* 0x000db88901007387 */ /* 0x000fe20000100800 */
[----:B------:R-:W-:-:S02]  /*2420*/  PRMT R96, RZ, 0x7610, R96 ;  /* 0x00007610ff607816 */ /* 0x000fc40000000060 */
[----:B------:R-:W-:Y:S02]  /*2430*/  PRMT R97, RZ, 0x7610, R97 ;  /* 0x00007610ff617816 */ /* 0x000fe40000000061 */
[----:B------:R-:W-:Y:S02]  /*2440*/  PRMT R88, RZ, 0x7610, R88 ;  /* 0x00007610ff587816 */ /* 0x000fe40000000058 */
[----:B------:R-:W-:Y:S01]  /*2450*/  PRMT R89, RZ, 0x7610, R89 ;  /* 0x00007610ff597816 */ /* 0x000fe20000000059 */
[----:B--2---:R-:W-:Y:S04]  /*2460*/  STL [R1+0x640], R109 ;  /* 0x0006406d01007387 */ /* 0x004fe80000100800 */
[----:B------:R-:W-:Y:S04]  /*2470*/  STL [R1+0xdc4], R138 ;  /* 0x000dc48a01007387 */ /* 0x000fe80000100800 */
[----:B----4-:R-:W-:Y:S04]  /*2480*/  STL [R1+0x63c], R108 ;  /* 0x00063c6c01007387 */ /* 0x010fe80000100800 */
[----:B------:R-:W-:Y:S04]  /*2490*/  STL [R1+0xf18], R138 ;  /* 0x000f188a01007387 */ /* 0x000fe80000100800 */
[----:B------:R-:W-:Y:S04]  /*24a0*/  STL [R1+0xdc0], R139 ;  /* 0x000dc08b01007387 */ /* 0x000fe80000100800 */
[----:B------:R-:W-:Y:S04]  /*24b0*/  STL [R1+0x638], R103 ;  /* 0x0006386701007387 */ /* 0x000fe80000100800 */
[----:B------:R-:W-:Y:S04]  /*24c0*/  STL [R1+0xf1c], R139 ;  /* 0x000f1c8b01007387 */ /* 0x000fe80000100800 */
[----:B---3--:R-:W-:Y:S04]  /*24d0*/  STL [R1+0x634], R102 ;  /* 0x0006346601007387 */ /* 0x008fe80000100800 */
        /* <DEDUP_REMOVED lines=15> */
[----:B------:R0:W-:Y:S04]  /*25d0*/  STL [R1+0x5dc], R98 ;  /* 0x0005dc6201007387 */ /* 0x0001e80000100800 */
[----:B------:R-:W-:Y:S04]  /*25e0*/  STL [R1+0xde4], R130 ;  /* 0x000de48201007387 */ /* 0x000fe80000100800 */
[----:B------:R-:W-:Y:S04]  /*25f0*/  STL [R1+0xf38], R130 ;  /* 0x000f388201007387 */ /* 0x000fe80000100800 */
[----:B------:R-:W-:Y:S01]  /*2600*/  STL [R1+0xde0], R131 ;  /* 0x000de08301007387 */ /* 0x000fe20000100800 */
[----:B0-----:R-:W-:-:S03]  /*2610*/  IMAD.WIDE R98, R164, 0x2, R158 ;  /* 0x00000002a4627825 */ /* 0x001fc600078e029e */
[----:B------:R-:W-:Y:S01]  /*2620*/  STL [R1+0xf3c], R131 ;  /* 0x000f3c8301007387 */ /* 0x000fe20000100800 */
[----:B------:R-:W-:-:S03]  /*2630*/  IMAD.WIDE R100, R164, 0x2, R156 ;  /* 0x00000002a4647825 */ /* 0x000fc600078e029c */
[----:B------:R-:W-:Y:S04]  /*2640*/  STL [R1+0x2d4], R94 ;  /* 0x0002d45e01007387 */ /* 0x000fe80000100800 */
[----:B------:R0:W-:Y:S04]  /*2650*/  STL [R1+0x5d8], R95 ;  /* 0x0005d85f01007387 */ /* 0x0001e80000100800 */
[----:B------:R-:W-:Y:S04]  /*2660*/  STL [R1+0x2cc], R90 ;  /* 0x0002cc5a01007387 */ /* 0x000fe80000100800 */
[----:B------:R1:W-:Y:S01]  /*2670*/  STL [R1+0x2d0], R91 ;  /* 0x0002d05b01007387 */ /* 0x0003e20000100800 */
[----:B0-----:R-:W-:-:S03]  /*2680*/  IMAD.WIDE R94, R164, 0x2, R160 ;  /* 0x00000002a45e7825 */ /* 0x001fc600078e02a0 */
[----:B------:R-:W2:Y:S04]  /*2690*/  @!P1 LDG.E.U16 R96, desc[UR16][R98.64] ;  /* 0x0000001062609981 */ /* 0x000ea8000c1e1500 */
[----:B------:R-:W3:Y:S01]  /*26a0*/  @!P1 LDG.E.U16 R97, desc[UR16][R100.64] ;  /* 0x0000001064619981 */ /* 0x000ee2000c1e1500 */
[----:B-1----:R-:W-:-:S03]  /*26b0*/  IMAD.WIDE R90, R164, 0x2, R162 ;  /* 0x00000002a45a7825 */ /* 0x002fc600078e02a2 */
[----:B------:R0:W4:Y:S04]  /*26c0*/  @!P1 LDG.E.U16 R89, desc[UR16][R94.64] ;  /* 0x000000105e599981 */ /* 0x000128000c1e1500 */
[----:B------:R1:W4:Y:S01]  /*26d0*/  @!P1 LDG.E.U16 R88, desc[UR16][R90.64] ;  /* 0x000000105a589981 */ /* 0x000322000c1e1500 */
        /* <DEDUP_REMOVED lines=10> */
[----:B------:R-:W-:Y:S02]  /*2780*/  IMAD.SHL.U32 R0, R164, 0x2, RZ ;  /* 0x00000002a4007824 */ /* 0x000fe400078e00ff */
[----:B------:R0:W-:Y:S01]  /*2790*/  STL.64 [R1+0x560], R94 ;  /* 0x0005605e01007387 */ /* 0x0001e20000100a00 */
[----:B------:R-:W-:-:S03]  /*27a0*/  PRMT R92, RZ, 0x7610, R92 ;  /* 0x00007610ff5c7816 */ /* 0x000fc6000000005c */
[----:B------:R1:W-:Y:S01]  /*27b0*/  STL.64 [R1+0x558], R90 ;  /* 0x0005585a01007387 */ /* 0x0003e20000100a00 */
[----:B------:R-:W-:Y:S02]  /*27c0*/  PRMT R93, RZ, 0x7610, R93 ;  /* 0x00007610ff5d7816 */ /* 0x000fe4000000005d */
[----:B------:R-:W-:Y:S02]  /*27d0*/  PRMT R82, RZ, 0x7610, R82 ;  /* 0x00007610ff527816 */ /* 0x000fe40000000052 */
[----:B------:R-:W-:Y:S01]  /*27e0*/  PRMT R83, RZ, 0x7610, R83 ;  /* 0x00007610ff537816 */ /* 0x000fe20000000053 */
[----:B0-----:R-:W-:-:S04]  /*27f0*/  IMAD.WIDE R94, R0, 0x2, R158 ;  /* 0x00000002005e7825 */ /* 0x001fc800078e029e */
[C---:B-1----:R-:W-:Y:S01]  /*2800*/  IMAD.WIDE R90, R0.reuse, 0x2, R160 ;  /* 0x00000002005a7825 */ /* 0x042fe200078e02a0 */
[----:B------:R-:W4:Y:S04]  /*2810*/  @!P3 LDG.E.U16 R92, desc[UR16][R94.64] ;  /* 0x000000105e5cb981 */ /* 0x000f28000c1e1500 */
[----:B------:R-:W4:Y:S04]  /*2820*/  @!P3 LDG.E.U16 R83, desc[UR16][R90.64] ;  /* 0x000000105a53b981 */ /* 0x000f28000c1e1500 */
[----:B--2---:R-:W-:Y:S04]  /*2830*/  STL [R1+0x5c0], R96 ;  /* 0x0005c06001007387 */ /* 0x004fe80000100800 */
[----:B---3--:R0:W-:Y:S04]  /*2840*/  STL [R1+0x5c4], R97 ;  /* 0x0005c46101007387 */ /* 0x0081e80000100800 */
[----:B----4-:R-:W-:Y:S01]  /*2850*/  STL [R1+0x620], R88 ;  /* 0x0006205801007387 */ /* 0x010fe20000100800 */
[----:B0-----:R-:W-:-:S03]  /*2860*/  IMAD.WIDE R96, R0, 0x2, R156 ;  /* 0x0000000200607825 */ /* 0x001fc600078e029c */
[----:B------:R0:W-:Y:S04]  /*2870*/  STL [R1+0x624], R89 ;  /* 0x0006245901007387 */ /* 0x0001e80000100800 */
[----:B------:R-:W2:Y:S01]  /*2880*/  @!P3 LDG.E.U16 R93, desc[UR16][R96.64] ;  /* 0x00000010605db981 */ /* 0x000ea2000c1e1500 */
[----:B0-----:R-:W-:-:S05]  /*2890*/  IMAD.WIDE R88, R0, 0x2, R162 ;  /* 0x0000000200587825 */ /* 0x001fca00078e02a2 */
[----:B------:R0:W3:Y:S01]  /*28a0*/  @!P3 LDG.E.U16 R82, desc[UR16][R88.64] ;  /* 0x000000105852b981 */ /* 0x0000e2000c1e1500 */
[----:B------:R-:W-:-:S03]  /*28b0*/  VIADD R0, R24, 0xffffffcd ;  /* 0xffffffcd18007836 */ /* 0x000fc60000000000 */
[----:B------:R-:W-:Y:S02]  /*28c0*/  STL.64 [R1+0x550], R96 ;  /* 0x0005506001007387 */ /* 0x000fe40000100a00 */
[----:B------:R-:W-:Y:S02]  /*28d0*/  ISETP.GE.U32.AND P3, PT, R0, 0x7fffff8e, PT ;  /* 0x7fffff8e0000780c */ /* 0x000fe40003f66070 */
[----:B------:R-:W-:Y:S01]  /*28e0*/  STL.64 [R1+0x548], R94 ;  /* 0x0005485e01007387 */ /* 0x000fe20000100a00 */
[----:B------:R-:W-:-:S03]  /*28f0*/  IMAD R0, R164, 0xa, RZ ;  /* 0x0000000aa4007824 */ /* 0x000fc600078e02ff */
[----:B------:R-:W-:Y:S04]  /*2900*/  STL.64 [R1+0x540], R90 ;  /* 0x0005405a01007387 */ /* 0x000fe80000100a00 */
[----:B------:R0:W-:Y:S01]  /*2910*/  STL.64 [R1+0x538], R88 ;  /* 0x0005385801007387 */ /* 0x0001e20000100a00 */
[----:B------:R-:W-:Y:S02]  /*2920*/  PRMT R78, RZ, 0x7610, R78 ;  /* 0x00007610ff4e7816 */ /* 0x000fe4000000004e */
[----:B------:R-:W-:Y:S01]  /*2930*/  PRMT R79, RZ, 0x7610, R79 ;  /* 0x00007610ff4f7816 */ /* 0x000fe2000000004f */
[----:B------:R-:W-:Y:S01]  /*2940*/  STL [R1+0x5b8], R92 ;  /* 0x0005b85c01007387 */ /* 0x000fe20000100800 */
[----:B0-----:R-:W-:Y:S01]  /*2950*/  IMAD.WIDE R88, R0, 0x2, R160 ;  /* 0x0000000200587825 */ /* 0x001fe200078e02a0 */
[----:B------:R-:W-:-:S04]  /*2960*/  PRMT R87, RZ, 0x7610, R87 ;  /* 0x00007610ff577816 */ /* 0x000fc80000000057 */
[----:B------:R-:W4:Y:S01]  /*2970*/  @!P4 LDG.E.U16 R79, desc[UR16][R88.64] ;  /* 0x00000010584fc981 */ /* 0x000f22000c1e1500 */
[----:B------:R-:W-:Y:S01]  /*2980*/  PRMT R81, RZ, 0x7610, R81 ;  /* 0x00007610ff517816 */ /* 0x000fe20000000051 */
[----:B------:R-:W-:-:S05]  /*2990*/  IMAD.WIDE R90, R0, 0x2, R158 ;  /* 0x00000002005a7825 */ /* 0x000fca00078e029e */
[----:B------:R0:W4:Y:S01]  /*29a0*/  @!P4 LDG.E.U16 R81, desc[UR16][R90.64] ;  /* 0x000000105a51c981 */ /* 0x000122000c1e1500 */
[----:B------:R-:W-:-:S03]  /*29b0*/  PRMT R49, RZ, 0x7610, R49 ;  /* 0x00007610ff317816 */ /* 0x000fc60000000031 */
[----:B--2---:R-:W-:Y:S04]  /*29c0*/  STL [R1+0x5bc], R93 ;  /* 0x0005bc5d01007387 */ /* 0x004fe80000100800 */
[----:B---3--:R-:W-:Y:S04]  /*29d0*/  STL [R1+0x5b0], R82 ;  /* 0x0005b05201007387 */ /* 0x008fe80000100800 */
[----:B------:R1:W-:Y:S02]  /*29e0*/  STL [R1+0x5b4], R83 ;  /* 0x0005b45301007387 */ /* 0x0003e40000100800 */
[----:B-1----:R-:W-:-:S05]  /*29f0*/  IMAD.WIDE R82, R0, 0x2, R162 ;  /* 0x0000000200527825 */ /* 0x002fca00078e02a2 */
[----:B------:R1:W2:Y:S01]  /*2a00*/  @!P4 LDG.E.U16 R78, desc[UR16][R82.64] ;  /* 0x00000010524ec981 */ /* 0x0002a2000c1e1500 */
[----:B------:R-:W-:-:S04]  /*2a10*/  IMAD.WIDE R92, R0, 0x2, R156 ;  /* 0x00000002005c7825 */ /* 0x000fc800078e029c */
[----:B------:R-:W-:Y:S01]  /*2a20*/  VIADD R0, R24, 0xffffffc5 ;  /* 0xffffffc518007836 */ /* 0x000fe20000000000 */
[----:B------:R-:W3:Y:S04]  /*2a30*/  @!P4 LDG.E.U16 R87, desc[UR16][R92.64] ;  /* 0x000000105c57c981 */ /* 0x000ee8000c1e1500 */
[----:B------:R-:W-:Y:S01]  /*2a40*/  ISETP.GE.U32.AND P4, PT, R0, 0x7fffff86, PT ;  /* 0x7fffff860000780c */ /* 0x000fe20003f86070 */
[----:B------:R-:W-:Y:S01]  /*2a50*/  IMAD R0, R164, 0x12, RZ ;  /* 0x00000012a4007824 */ /* 0x000fe200078e02ff */
[----:B------:R-:W-:Y:S04]  /*2a60*/  STL.64 [R1+0x450], R92 ;  /* 0x0004505c01007387 */ /* 0x000fe80000100a00 */
[----:B------:R0:W-:Y:S02]  /*2a70*/  STL.64 [R1+0x448], R90 ;  /* 0x0004485a01007387 */ /* 0x0001e40000100a00 */
[----:B0-----:R-:W-:-:S05]  /*2a80*/  IMAD.WIDE R90, R0, 0x2, R156 ;  /* 0x00000002005a7825 */ /* 0x001fca00078e029c */
[----:B------:R0:W3:Y:S01]  /*2a90*/  @!P5 LDG.E.U16 R49, desc[UR16][R90.64] ;  /* 0x000000105a31d981 */ /* 0x0000e2000c1e1500 */
[----:B------:R-:W-:-:S03]  /*2aa0*/  PRMT R48, RZ, 0x7610, R48 ;  /* 0x00007610ff307816 */ /* 0x000fc60000000030 */
[----:B------:R0:W-:Y:S01]  /*2ab0*/  STL.64 [R1+0x440], R88 ;  /* 0x0004405801007387 */ /* 0x0001e20000100a00 */
[----:B------:R-:W-:-:S03]  /*2ac0*/  PRMT R47, RZ, 0x7610, R47 ;  /* 0x00007610ff2f7816 */ /* 0x000fc6000000002f */
[----:B------:R1:W-:Y:S01]  /*2ad0*/  STL.64 [R1+0x438], R82 ;  /* 0x0004385201007387 */ /* 0x0003e20000100a00 */
[----:B------:R-:W-:Y:S01]  /*2ae0*/  PRMT R46, RZ, 0x7610, R46 ;  /* 0x00007610ff2e7816 */ /* 0x000fe2000000002e */
[----:B0-----:R-:W-:-:S04]  /*2af0*/  IMAD.WIDE R88, R0, 0x2, R158 ;  /* 0x0000000200587825 */ /* 0x001fc800078e029e */
[----:B-1----:R-:W-:Y:S01]  /*2b00*/  IMAD.WIDE R82, R0, 0x2, R160 ;  /* 0x0000000200527825 */ /* 0x002fe200078e02a0 */
[----:B------:R0:W3:Y:S04]  /*2b10*/  @!P5 LDG.E.U16 R48, desc[UR16][R88.64] ;  /* 0x000000105830d981 */ /* 0x0000e8000c1e1500 */
[----:B------:R1:W3:Y:S01]  /*2b20*/  @!P5 LDG.E.U16 R47, desc[UR16][R82.64] ;  /* 0x00000010522fd981 */ /* 0x0002e2000c1e1500 */
[----:B------:R-:W-:Y:S02]  /*2b30*/  PRMT R45, RZ, 0x7610, R45 ;  /* 0x00007610ff2d7816 */ /* 0x000fe4000000002d */
[----:B------:R-:W-:Y:S02]  /*2b40*/  PRMT R44, RZ, 0x7610, R44 ;  /* 0x00007610ff2c7816 */ /* 0x000fe4000000002c */
[----:B------:R-:W-:-:S02]  /*2b50*/  PRMT R43, RZ, 0x7610, R43 ;  /* 0x00007610ff2b7816 */ /* 0x000fc4000000002b */
[----:B------:R-:W-:Y:S01]  /*2b60*/  PRMT R42, RZ, 0x7610, R42 ;  /* 0x00007610ff2a7816 */ /* 0x000fe2000000002a */
[----:B--2---:R-:W-:Y:S04]  /*2b70*/  STL [R1+0x29c], R78 ;  /* 0x00029c4e01007387 */ /* 0x004fe80000100800 */
[----:B----4-:R2:W-:Y:S02]  /*2b80*/  STL [R1+0x2a0], R79 ;  /* 0x0002a04f01007387 */ /* 0x0105e40000100800 */
[----:B--2---:R-:W-:-:S04]  /*2b90*/  IMAD.WIDE R78, R0, 0x2, R162 ;  /* 0x00000002004e7825 */ /* 0x004fc800078e02a2 */
[----:B------:R-:W-:Y:S01]  /*2ba0*/  VIADD R0, R24, 0xfffffffc ;  /* 0xfffffffc18007836 */ /* 0x000fe20000000000 */
[----:B------:R2:W4:Y:S04]  /*2bb0*/  @!P5 LDG.E.U16 R46, desc[UR16][R78.64] ;  /* 0x000000104e2ed981 */ /* 0x000528000c1e1500 */
[----:B------:R-:W-:Y:S01]  /*2bc0*/  ISETP.GE.U32.AND P5, PT, R0, 0x7fffffbd, PT ;  /* 0x7fffffbd0000780c */ /* 0x000fe20003fa6070 */
[----:B------:R-:W-:Y:S01]  /*2bd0*/  IMAD R0, R164, 0x1a, RZ ;  /* 0x0000001aa4007824 */ /* 0x000fe200078e02ff */
[----:B------:R0:W-:Y:S04]  /*2be0*/  STL.64 [R1+0x350], R90 ;  /* 0x0003505a01007387 */ /* 0x0001e80000100a00 */
[----:B------:R1:W-:Y:S01]  /*2bf0*/  STL.64 [R1+0x348], R88 ;  /* 0x0003485801007387 */ /* 0x0003e20000100a00 */
[----:B0-----:R-:W-:-:S03]  /*2c00*/  IMAD.WIDE R90, R0, 0x2, R156 ;  /* 0x00000002005a7825 */ /* 0x001fc600078e029c */
[----:B------:R0:W-:Y:S04]  /*2c10*/  STL.64 [R1+0x340], R82 ;  /* 0x0003405201007387 */ /* 0x0001e80000100a00 */
[----:B------:R-:W4:Y:S01]  /*2c20*/  @!P6 LDG.E.U16 R45, desc[UR16][R90.64] ;  /* 0x000000105a2de981 */ /* 0x000f22000c1e1500 */
[----:B-1----:R-:W-:-:S03]  /*2c30*/  IMAD.WIDE R88, R0, 0x2, R158 ;  /* 0x0000000200587825 */ /* 0x002fc600078e029e */
[----:B---3--:R-:W-:Y:S04]  /*2c40*/  STL [R1+0xfac], R49 ;  /* 0x000fac3101007387 */ /* 0x008fe80000100800 */
[----:B------:R2:W-:Y:S01]  /*2c50*/  STL.64 [R1+0x338], R78 ;  /* 0x0003384e01007387 */ /* 0x0005e20000100a00 */
[----:B0-----:R-:W-:-:S03]  /*2c60*/  IMAD.WIDE R82, R0, 0x2, R160 ;  /* 0x0000000200527825 */ /* 0x001fc600078e02a0 */
[----:B------:R0:W3:Y:S04]  /*2c70*/  @!P6 LDG.E.U16 R44, desc[UR16][R88.64] ;  /* 0x00000010582ce981 */ /* 0x0000e8000c1e1500 */
[----:B------:R1:W3:Y:S01]  /*2c80*/  @!P6 LDG.E.U16 R43, desc[UR16][R82.64] ;  /* 0x00000010522be981 */ /* 0x0002e2000c1e1500 */
[----:B--2---:R-:W-:-:S05]  /*2c90*/  IMAD.WIDE R78, R0, 0x2, R162 ;  /* 0x00000002004e7825 */ /* 0x004fca00078e02a2 */
[----:B------:R2:W3:Y:S01]  /*2ca0*/  @!P6 LDG.E.U16 R42, desc[UR16][R78.64] ;  /* 0x000000104e2ae981 */ /* 0x0004e2000c1e1500 */
[----:B------:R-:W-:-:S03]  /*2cb0*/  VIADD R0, R24, 0xfffffff4 ;  /* 0xfffffff418007836 */ /* 0x000fc60000000000 */
[----:B------:R-:W-:Y:S04]  /*2cc0*/  STL [R1+0xfb0], R48 ;  /* 0x000fb03001007387 */ /* 0x000fe80000100800 */
[----:B------:R-:W-:Y:S01]  /*2cd0*/  STL [R1+0xfb4], R47 ;  /* 0x000fb42f01007387 */ /* 0x000fe20000100800 */
[----:B------:R-:W-:Y:S01]  /*2ce0*/  ISETP.GE.U32.AND P6, PT, R0, 0x7fffffb5, PT ;  /* 0x7fffffb50000780c */ /* 0x000fe20003fc6070 */
[----:B------:R-:W-:Y:S01]  /*2cf0*/  IMAD R0, R164, 0x22, RZ ;  /* 0x00000022a4007824 */ /* 0x000fe200078e02ff */
[----:B------:R-:W-:Y:S02]  /*2d00*/  PRMT R41, RZ, 0x7610, R41 ;  /* 0x00007610ff297816 */ /* 0x000fe40000000029 */
[----:B------:R-:W-:Y:S02]  /*2d10*/  PRMT R40, RZ, 0x7610, R40 ;  /* 0x00007610ff287816 */ /* 0x000fe40000000028 */
[----:B------:R-:W-:-:S02]  /*2d20*/  PRMT R39, RZ, 0x7610, R39 ;  /* 0x00007610ff277816 */ /* 0x000fc40000000027 */
[----:B------:R-:W-:Y:S02]  /*2d30*/  PRMT R38, RZ, 0x7610, R38 ;  /* 0x00007610ff267816 */ /* 0x000fe40000000026 */
[----:B------:R-:W-:Y:S01]  /*2d40*/  PRMT R37, RZ, 0x7610, R37 ;  /* 0x00007610ff257816 */ /* 0x000fe20000000025 */
[----:B------:R-:W-:Y:S01]  /*2d50*/  IMAD R114, R164, 0x3a, RZ ;  /* 0x0000003aa4727824 */ /* 0x000fe200078e02ff */
[----:B------:R-:W-:Y:S02]  /*2d60*/  PRMT R74, RZ, 0x7610, R74 ;  /* 0x00007610ff4a7816 */ /* 0x000fe4000000004a */
[----:B------:R-:W-:Y:S01]  /*2d70*/  PRMT R75, RZ, 0x7610, R75 ;  /* 0x00007610ff4b7816 */ /* 0x000fe2000000004b */
[C---:B------:R-:W-:Y:S01]  /*2d80*/  IMAD.WIDE R110, R114.reuse, 0x2, R158 ;  /* 0x00000002726e7825 */ /* 0x040fe200078e029e */
[----:B------:R-:W-:Y:S02]  /*2d90*/  PRMT R70, RZ, 0x7610, R70 ;  /* 0x00007610ff467816 */ /* 0x000fe40000000046 */
[----:B------:R-:W-:Y:S01]  /*2da0*/  PRMT R71, RZ, 0x7610, R71 ;  /* 0x00007610ff477816 */ /* 0x000fe20000000047 */
[C---:B------:R-:W-:Y:S01]  /*2db0*/  IMAD.WIDE R108, R114.reuse, 0x2, R156 ;  /* 0x00000002726c7825 */ /* 0x040fe200078e029c */
[----:B------:R-:W3:Y:S03]  /*2dc0*/  @!P4 LDG.E.U16 R74, desc[UR16][R110.64] ;  /* 0x000000106e4ac981 */ /* 0x000ee6000c1e1500 */
[C---:B------:R-:W-:Y:S01]  /*2dd0*/  IMAD.WIDE R112, R114.reuse, 0x2, R160 ;  /* 0x0000000272707825 */ /* 0x040fe200078e02a0 */
[----:B------:R-:W3:Y:S03]  /*2de0*/  @!P4 LDG.E.U16 R75, desc[UR16][R108.64] ;  /* 0x000000106c4bc981 */ /* 0x000ee6000c1e1500 */
[----:B------:R-:W-:Y:S01]  /*2df0*/  IMAD.WIDE R114, R114, 0x2, R162 ;  /* 0x0000000272727825 */ /* 0x000fe200078e02a2 */
[----:B------:R-:W3:Y:S04]  /*2e00*/  @!P4 LDG.E.U16 R71, desc[UR16][R112.64] ;  /* 0x000000107047c981 */ /* 0x000ee8000c1e1500 */
[----:B------:R-:W3:Y:S04]  /*2e10*/  @!P4 LDG.E.U16 R70, desc[UR16][R114.64] ;  /* 0x000000107246c981 */ /* 0x000ee8000c1e1500 */
[----:B----4-:R-:W-:Y:S04]  /*2e20*/  STL [R1+0xfb8], R46 ;  /* 0x000fb82e01007387 */ /* 0x010fe80000100800 */
[----:B------:R-:W-:Y:S04]  /*2e30*/  STL [R1+0x2a8], R87 ;  /* 0x0002a85701007387 */ /* 0x000fe80000100800 */
[----:B------:R-:W-:Y:S04]  /*2e40*/  STL [R1+0x2a4], R81 ;  /* 0x0002a45101007387 */ /* 0x000fe80000100800 */
[----:B------:R4:W-:Y:S04]  /*2e50*/  STL.64 [R1+0x250], R90 ;  /* 0x0002505a01007387 */ /* 0x0009e80000100a00 */
[----:B------:R0:W-:Y:S04]  /*2e60*/  STL.64 [R1+0x248], R88 ;  /* 0x0002485801007387 */ /* 0x0001e80000100a00 */
[----:B------:R1:W-:Y:S04]  /*2e70*/  STL.64 [R1+0x240], R82 ;  /* 0x0002405201007387 */ /* 0x0003e80000100a00 */
[----:B------:R-:W-:Y:S01]  /*2e80*/  STL [R1+0xfbc], R45 ;  /* 0x000fbc2d01007387 */ /* 0x000fe20000100800 */
[----:B----4-:R-:W-:-:S03]  /*2e90*/  IMAD.WIDE R90, R0, 0x2, R156 ;  /* 0x00000002005a7825 */ /* 0x010fc600078e029c */
[----:B------:R2:W-:Y:S01]  /*2ea0*/  STL.64 [R1+0x238], R78 ;  /* 0x0002384e01007387 */ /* 0x0005e20000100a00 */
[----:B0-----:R-:W-:-:S03]  /*2eb0*/  IMAD.WIDE R88, R0, 0x2, R158 ;  /* 0x0000000200587825 */ /* 0x001fc600078e029e */
[----:B------:R0:W4:Y:S01]  /*2ec0*/  @!P0 LDG.E.U16 R41, desc[UR16][R90.64] ;  /* 0x000000105a298981 */ /* 0x000122000c1e1500 */
[----:B-1----:R-:W-:-:S03]  /*2ed0*/  IMAD.WIDE R82, R0, 0x2, R160 ;  /* 0x0000000200527825 */ /* 0x002fc600078e02a0 */
[----:B------:R1:W4:Y:S01]  /*2ee0*/  @!P0 LDG.E.U16 R40, desc[UR16][R88.64] ;  /* 0x0000001058288981 */ /* 0x000322000c1e1500 */
[----:B--2---:R-:W-:-:S03]  /*2ef0*/  IMAD.WIDE R78, R0, 0x2, R162 ;  /* 0x00000002004e7825 */ /* 0x004fc600078e02a2 */
[----:B------:R2:W4:Y:S01]  /*2f00*/  @!P0 LDG.E.U16 R39, desc[UR16][R82.64] ;  /* 0x0000001052278981 */ /* 0x000522000c1e1500 */
[----:B------:R-:W-:-:S03]  /*2f10*/  VIADD R0, R24, 0xffffffec ;  /* 0xffffffec18007836 */ /* 0x000fc60000000000 */
[----:B------:R-:W4:Y:S02]  /*2f20*/  @!P0 LDG.E.U16 R38, desc[UR16][R78.64] ;  /* 0x000000104e268981 */ /* 0x000f24000c1e1500 */
[----:B------:R-:W-:Y:S02]  /*2f30*/  ISETP.GE.U32.AND P0, PT, R0, 0x7fffffad, PT ;  /* 0x7fffffad0000780c */ /* 0x000fe40003f06070 */
[----:B---3--:R-:W-:Y:S01]  /*2f40*/  STL [R1+0xfc0], R44 ;  /* 0x000fc02c01007387 */ /* 0x008fe20000100800 */
[----:B------:R-:W-:-:S03]  /*2f50*/  IMAD R0, R164, 0x2a, RZ ;  /* 0x0000002aa4007824 */ /* 0x000fc600078e02ff */
[----:B------:R-:W-:Y:S04]  /*2f60*/  STL [R1+0xfc4], R43 ;  /* 0x000fc42b01007387 */ /* 0x000fe80000100800 */
[----:B------:R-:W-:Y:S04]  /*2f70*/  STL [R1+0xfc8], R42 ;  /* 0x000fc82a01007387 */ /* 0x000fe80000100800 */
[----:B------:R0:W-:Y:S02]  /*2f80*/  STL.64 [R1+0x150], R90 ;  /* 0x0001505a01007387 */ /* 0x0001e40000100a00 */
[----:B0-----:R-:W-:-:S05]  /*2f90*/  IMAD.WIDE R90, R0, 0x2, R156 ;  /* 0x00000002005a7825 */ /* 0x001fca00078e029c */
[----:B------:R-:W3:Y:S01]  /*2fa0*/  @!P1 LDG.E.U16 R37, desc[UR16][R90.64] ;  /* 0x000000105a259981 */ /* 0x000ee2000c1e1500 */
[----:B------:R-:W-:-:S03]  /*2fb0*/  IMAD R122, R164, 0x32, RZ ;  /* 0x00000032a47a7824 */ /* 0x000fc600078e02ff */
[----:B------:R1:W-:Y:S04]  /*2fc0*/  STL.64 [R1+0x148], R88 ;  /* 0x0001485801007387 */ /* 0x0003e80000100a00 */
[----:B------:R2:W-:Y:S01]  /*2fd0*/  STL.64 [R1+0x140], R82 ;  /* 0x0001405201007387 */ /* 0x0005e20000100a00 */
[----:B------:R-:W-:-:S04]  /*2fe0*/  IMAD.WIDE R116, R122, 0x2, R156 ;  /* 0x000000027a747825 */ /* 0x000fc800078e029c */
[----:B-1----:R-:W-:-:S04]  /*2ff0*/  IMAD.WIDE R88, R0, 0x2, R158 ;  /* 0x0000000200587825 */ /* 0x002fc800078e029e */
[----:B--2---:R-:W-:-:S04]  /*3000*/  IMAD.WIDE R82, R0, 0x2, R160 ;  /* 0x0000000200527825 */ /* 0x004fc800078e02a0 */
[----:B------:R-:W-:-:S04]  /*3010*/  IMAD.WIDE R118, R122, 0x2, R158 ;  /* 0x000000027a767825 */ /* 0x000fc800078e029e */
[C---:B------:R-:W-:Y:S01]  /*3020*/  IMAD.WIDE R120, R122.reuse, 0x2, R160 ;  /* 0x000000027a787825 */ /* 0x040fe200078e02a0 */
[----:B------:R-:W-:Y:S02]  /*3030*/  PRMT R36, RZ, 0x7610, R36 ;  /* 0x00007610ff247816 */ /* 0x000fe40000000024 */
[----:B------:R-:W-:Y:S01]  /*3040*/  PRMT R35, RZ, 0x7610, R35 ;  /* 0x00007610ff237816 */ /* 0x000fe20000000023 */
[----:B------:R-:W-:Y:S01]  /*3050*/  IMAD.WIDE R122, R122, 0x2, R162 ;  /* 0x000000027a7a7825 */ /* 0x000fe200078e02a2 */
[----:B------:R-:W-:Y:S02]  /*3060*/  PRMT R34, RZ, 0x7610, R34 ;  /* 0x00007610ff227816 */ /* 0x000fe40000000022 */
[----:B------:R-:W2:Y:S01]  /*3070*/  @!P1 LDG.E.U16 R36, desc[UR16][R88.64] ;  /* 0x0000001058249981 */ /* 0x000ea2000c1e1500 */
[----:B------:R-:W-:Y:S02]  /*3080*/  PRMT R33, RZ, 0x7610, R33 ;  /* 0x00007610ff217816 */ /* 0x000fe40000000021 */
[----:B------:R-:W-:Y:S01]  /*3090*/  PRMT R32, RZ, 0x7610, R32 ;  /* 0x00007610ff207816 */ /* 0x000fe20000000020 */
[----:B------:R0:W2:Y:S01]  /*30a0*/  @!P1 LDG.E.U16 R35, desc[UR16][R82.64] ;  /* 0x0000001052239981 */ /* 0x0000a2000c1e1500 */
[----:B------:R-:W-:-:S02]  /*30b0*/  PRMT R31, RZ, 0x7610, R31 ;  /* 0x00007610ff1f7816 */ /* 0x000fc4000000001f */
[----:B------:R-:W-:Y:S01]  /*30c0*/  PRMT R30, RZ, 0x7610, R30 ;  /* 0x00007610ff1e7816 */ /* 0x000fe2000000001e */
[----:B------:R-:W2:Y:S04]  /*30d0*/  @!P3 LDG.E.U16 R33, desc[UR16][R116.64] ;  /* 0x000000107421b981 */ /* 0x000ea8000c1e1500 */
[----:B------:R-:W2:Y:S04]  /*30e0*/  @!P3 LDG.E.U16 R32, desc[UR16][R118.64] ;  /* 0x000000107620b981 */ /* 0x000ea8000c1e1500 */
[----:B------:R-:W2:Y:S04]  /*30f0*/  @!P3 LDG.E.U16 R31, desc[UR16][R120.64] ;  /* 0x00000010781fb981 */ /* 0x000ea8000c1e1500 */
[----:B------:R-:W2:Y:S01]  /*3100*/  @!P3 LDG.E.U16 R30, desc[UR16][R122.64] ;  /* 0x000000107a1eb981 */ /* 0x000ea2000c1e1500 */
[----:B------:R-:W-:-:S02]  /*3110*/  PRMT R66, RZ, 0x7610, R66 ;  /* 0x00007610ff427816 */ /* 0x000fc40000000042 */
[----:B------:R-:W-:Y:S01]  /*3120*/  PRMT R67, RZ, 0x7610, R67 ;  /* 0x00007610ff437816 */ /* 0x000fe20000000043 */
[----:B----4-:R-:W-:Y:S04]  /*3130*/  STL [R1+0xfcc], R41 ;  /* 0x000fcc2901007387 */ /* 0x010fe80000100800 */
[----:B------:R1:W-:Y:S04]  /*3140*/  STL.64 [R1+0x138], R78 ;  /* 0x0001384e01007387 */ /* 0x0003e80000100a00 */
[----:B------:R-:W-:Y:S04]  /*3150*/  STL [R1+0xfd0], R40 ;  /* 0x000fd02801007387 */ /* 0x000fe80000100800 */
[----:B------:R-:W-:Y:S04]  /*3160*/  STL [R1+0xfd4], R39 ;  /* 0x000fd42701007387 */ /* 0x000fe80000100800 */
[----:B------:R-:W-:Y:S01]  /*3170*/  STL [R1+0xfd8], R38 ;  /* 0x000fd82601007387 */ /* 0x000fe20000100800 */
[----:B-1----:R-:W-:-:S03]  /*3180*/  IMAD.WIDE R78, R0, 0x2, R162 ;  /* 0x00000002004e7825 */ /* 0x002fc600078e02a2 */
[----:B------:R-:W-:Y:S04]  /*3190*/  STL.64 [R1+0x50], R90 ;  /* 0x0000505a01007387 */ /* 0x000fe80000100a00 */
[----:B------:R-:W-:Y:S04]  /*31a0*/  STL.64 [R1+0x48], R88 ;  /* 0x0000485801007387 */ /* 0x000fe80000100a00 */
[----:B------:R-:W-:Y:S01]  /*31b0*/  STL.64 [R1+0x40], R82 ;  /* 0x0000405201007387 */ /* 0x000fe20000100a00 */
[----:B------:R-:W-:-:S03]  /*31c0*/  VIADD R0, R24, 0xffffffe4 ;  /* 0xffffffe418007836 */ /* 0x000fc60000000000 */
[----:B------:R1:W4:Y:S04]  /*31d0*/  @!P1 LDG.E.U16 R34, desc[UR16][R78.64] ;  /* 0x000000104e229981 */ /* 0x000328000c1e1500 */
[----:B---3--:R-:W-:Y:S04]  /*31e0*/  STL [R1+0xfdc], R37 ;  /* 0x000fdc2501007387 */ /* 0x008fe80000100800 */
        /* <DEDUP_REMOVED lines=11> */
[----:B------:R-:W-:-:S03]  /*32a0*/  ISETP.GE.U32.AND P1, PT, R0, 0x7fffffa5, PT ;  /* 0x7fffffa50000780c */ /* 0x000fc60003f26070 */
[----:B------:R-:W-:Y:S01]  /*32b0*/  STL [R1+0xf50], R121 ;  /* 0x000f507901007387 */ /* 0x000fe20000100800 */
[----:B------:R-:W-:-:S03]  /*32c0*/  VIADD R0, R24, 0xffffffdc ;  /* 0xffffffdc18007836 */ /* 0x000fc60000000000 */
[----:B------:R-:W-:Y:S04]  /*32d0*/  STL.64 [R1+0xe10], R122 ;  /* 0x000e107a01007387 */ /* 0x000fe80000100a00 */
[----:B------:R-:W-:Y:S04]  /*32e0*/  STL [R1+0xf58], R122 ;  /* 0x000f587a01007387 */ /* 0x000fe80000100800 */
[----:B------:R-:W-:Y:S04]  /*32f0*/  STL [R1+0xf54], R123 ;  /* 0x000f547b01007387 */ /* 0x000fe80000100800 */
[----:B------:R-:W-:Y:S04]  /*3300*/  STL.64 [R1+0xe20], R108 ;  /* 0x000e206c01007387 */ /* 0x000fe80000100a00 */
        /* <DEDUP_REMOVED lines=11> */
[----:B------:R-:W-:-:S03]  /*33c0*/  IMAD R0, R164, 0x3, RZ ;  /* 0x00000003a4007824 */ /* 0x000fc600078e02ff */
[----:B------:R-:W-:Y:S04]  /*33d0*/  STL.64 [R1+0xe50], R114 ;  /* 0x000e507201007387 */ /* 0x000fe80000100a00 */
[----:B------:R-:W-:Y:S04]  /*33e0*/  STL [R1+0xf78], R114 ;  /* 0x000f787201007387 */ /* 0x000fe80000100800 */
[----:B------:R-:W-:Y:S04]  /*33f0*/  STL [R1+0xf74], R115 ;  /* 0x000f747301007387 */ /* 0x000fe80000100800 */
[----:B------:R-:W-:Y:S04]  /*3400*/  STL [R1+0xa0], R74 ;  /* 0x0000a04a01007387 */ /* 0x000fe80000100800 */
[----:B------:R3:W-:Y:S04]  /*3410*/  STL [R1+0xa4], R75 ;  /* 0x0000a44b01007387 */ /* 0x0007e80000100800 */
[----:B------:R-:W-:Y:S04]  /*3420*/  STL [R1+0x98], R70 ;  /* 0x0000984601007387 */ /* 0x000fe80000100800 */
[----:B------:R0:W-:Y:S01]  /*3430*/  STL [R1+0x9c], R71 ;  /* 0x00009c4701007387 */ /* 0x0001e20000100800 */
[----:B---3--:R-:W-:-:S05]  /*3440*/  IMAD.WIDE R74, R0, 0x2, R160 ;  /* 0x00000002004a7825 */ /* 0x008fca00078e02a0 */
[----:B------:R-:W3:Y:S01]  /*3450*/  @!P5 LDG.E.U16 R67, desc[UR16][R74.64] ;  /* 0x000000104a43d981 */ /* 0x000ee2000c1e1500 */
[----:B0-----:R-:W-:-:S05]  /*3460*/  IMAD.WIDE R70, R0, 0x2, R162 ;  /* 0x0000000200467825 */ /* 0x001fca00078e02a2 */
[----:B------:R0:W2:Y:S01]  /*3470*/  @!P5 LDG.E.U16 R66, desc[UR16][R70.64] ;  /* 0x000000104642d981 */ /* 0x0000a2000c1e1500 */
[----:B------:R-:W-:Y:S01]  /*3480*/  PRMT R80, RZ, 0x7610, R80 ;  /* 0x00007610ff507816 */ /* 0x000fe20000000050 */
[----:B------:R-:W-:Y:S01]  /*3490*/  IMAD.WIDE R82, R0, 0x2, R156 ;  /* 0x0000000200527825 */ /* 0x000fe200078e029c */
[----:B------:R-:W-:-:S03]  /*34a0*/  PRMT R77, RZ, 0x7610, R77 ;  /* 0x00007610ff4d7816 */ /* 0x000fc6000000004d */
[----:B-1----:R-:W-:Y:S01]  /*34b0*/  IMAD.WIDE R78, R0, 0x2, R158 ;  /* 0x00000002004e7825 */ /* 0x002fe200078e029e */
[----:B------:R-:W4:Y:S03]  /*34c0*/  @!P5 LDG.E.U16 R80, desc[UR16][R82.64] ;  /* 0x000000105250d981 */ /* 0x000f26000c1e1500 */
[----:B------:R-:W-:Y:S01]  /*34d0*/  VIADD R0, R24, 0xffffffcc ;  /* 0xffffffcc18007836 */ /* 0x000fe20000000000 */
[----:B------:R-:W-:Y:S04]  /*34e0*/  STL.64 [R1+0x530], R82 ;  /* 0x0005305201007387 */ /* 0x000fe80000100a00 */
[----:B------:R1:W4:Y:S01]  /*34f0*/  @!P5 LDG.E.U16 R77, desc[UR16][R78.64] ;  /* 0x000000104e4dd981 */ /* 0x000322000c1e1500 */
[----:B------:R-:W-:Y:S01]  /*3500*/  ISETP.GE.U32.AND P5, PT, R0, 0x7fffff8d, PT ;  /* 0x7fffff8d0000780c */ /* 0x000fe20003fa6070 */
[----:B------:R-:W-:-:S02]  /*3510*/  IMAD R0, R164, 0xb, RZ ;  /* 0x0000000ba4007824 */ /* 0x000fc400078e02ff */
[----:B------:R-:W-:Y:S01]  /*3520*/  STL.64 [R1+0x528], R78 ;  /* 0x0005284e01007387 */ /* 0x000fe20000100a00 */
[----:B------:R-:W-:-:S03]  /*3530*/  PRMT R58, RZ, 0x7610, R58 ;  /* 0x00007610ff3a7816 */ /* 0x000fc6000000003a */
[----:B------:R-:W-:Y:S01]  /*3540*/  STL.64 [R1+0x520], R74 ;  /* 0x0005204a01007387 */ /* 0x000fe20000100a00 */
[----:B------:R-:W-:-:S03]  /*3550*/  PRMT R59, RZ, 0x7610, R59 ;  /* 0x00007610ff3b7816 */ /* 0x000fc6000000003b */
[----:B------:R0:W-:Y:S02]  /*3560*/  STL.64 [R1+0x518], R70 ;  /* 0x0005184601007387 */ /* 0x0001e40000100a00 */
[----:B0-----:R-:W-:-:S05]  /*3570*/  IMAD.WIDE R70, R0, 0x2, R160 ;  /* 0x0000000200467825 */ /* 0x001fca00078e02a0 */
[----:B------:R-:W4:Y:S04]  /*3580*/  @!P6 LDG.E.U16 R59, desc[UR16][R70.64] ;  /* 0x00000010463be981 */ /* 0x000f28000c1e1500 */
[----:B--2---:R-:W-:Y:S04]  /*3590*/  STL [R1+0x2ac], R66 ;  /* 0x0002ac4201007387 */ /* 0x004fe80000100800 */
[----:B---3--:R0:W-:Y:S02]  /*35a0*/  STL [R1+0x2b0], R67 ;  /* 0x0002b04301007387 */ /* 0x0081e40000100800 */
[----:B0-----:R-:W-:-:S05]  /*35b0*/  IMAD.WIDE R66, R0, 0x2, R162 ;  /* 0x0000000200427825 */ /* 0x001fca00078e02a2 */
[----:B------:R0:W2:Y:S01]  /*35c0*/  @!P6 LDG.E.U16 R58, desc[UR16][R66.64] ;  /* 0x00000010423ae981 */ /* 0x0000a2000c1e1500 */
[C---:B-1----:R-:W-:Y:S01]  /*35d0*/  IMAD.WIDE R78, R0.reuse, 0x2, R156 ;  /* 0x00000002004e7825 */ /* 0x042fe200078e029c */
[----:B------:R-:W-:Y:S02]  /*35e0*/  PRMT R76, RZ, 0x7610, R76 ;  /* 0x00007610ff4c7816 */ /* 0x000fe4000000004c */
[----:B------:R-:W-:Y:S01]  /*35f0*/  PRMT R73, RZ, 0x7610, R73 ;  /* 0x00007610ff497816 */ /* 0x000fe20000000049 */
[----:B------:R-:W-:Y:S01]  /*3600*/  IMAD.WIDE R74, R0, 0x2, R158 ;  /* 0x00000002004a7825 */ /* 0x000fe200078e029e */
[----:B------:R-:W-:Y:S03]  /*3610*/  STL.64 [R1+0x430], R78 ;  /* 0x0004304e01007387 */ /* 0x000fe60000100a00 */
[----:B------:R-:W-:Y:S01]  /*3620*/  VIADD R0, R24, 0xffffffc4 ;  /* 0xffffffc418007836 */ /* 0x000fe20000000000 */
[----:B------:R-:W-:Y:S04]  /*3630*/  STL.64 [R1+0x428], R74 ;  /* 0x0004284a01007387 */ /* 0x000fe80000100a00 */
[----:B------:R-:W3:Y:S04]  /*3640*/  @!P6 LDG.E.U16 R76, desc[UR16][R78.64] ;  /* 0x000000104e4ce981 */ /* 0x000ee8000c1e1500 */
[----:B------:R-:W-:Y:S04]  /*3650*/  STL.64 [R1+0x420], R70 ;  /* 0x0004204601007387 */ /* 0x000fe80000100a00 */
[----:B------:R1:W3:Y:S01]  /*3660*/  @!P6 LDG.E.U16 R73, desc[UR16][R74.64] ;  /* 0x000000104a49e981 */ /* 0x0002e2000c1e1500 */
[----:B------:R-:W-:Y:S01]  /*3670*/  ISETP.GE.U32.AND P6, PT, R0, 0x7fffff85, PT ;  /* 0x7fffff850000780c */ /* 0x000fe20003fc6070 */
[----:B------:R-:W-:-:S02]  /*3680*/  IMAD R0, R164, 0x13, RZ ;  /* 0x00000013a4007824 */ /* 0x000fc400078e02ff */
[----:B------:R0:W-:Y:S01]  /*3690*/  STL.64 [R1+0x418], R66 ;  /* 0x0004184201007387 */ /* 0x0001e20000100a00 */
[----:B------:R-:W-:-:S03]  /*36a0*/  PRMT R48, RZ, 0x7610, R48 ;  /* 0x00007610ff307816 */ /* 0x000fc60000000030 */
[----:B----4-:R-:W-:Y:S01]  /*36b0*/  STL [R1+0x2b8], R80 ;  /* 0x0002b85001007387 */ /* 0x010fe20000100800 */
[----:B------:R-:W-:-:S03]  /*36c0*/  PRMT R49, RZ, 0x7610, R49 ;  /* 0x00007610ff317816 */ /* 0x000fc60000000031 */
[----:B------:R-:W-:Y:S01]  /*36d0*/  STL [R1+0x2b4], R77 ;  /* 0x0002b44d01007387 */ /* 0x000fe20000100800 */
[----:B0-----:R-:W-:-:S05]  /*36e0*/  IMAD.WIDE R66, R0, 0x2, R160 ;  /* 0x0000000200427825 */ /* 0x001fca00078e02a0 */
[----:B------:R-:W4:Y:S04]  /*36f0*/  @!P0 LDG.E.U16 R49, desc[UR16][R66.64] ;  /* 0x0000001042318981 */ /* 0x000f28000c1e1500 */
[----:B--2---:R-:W-:Y:S04]  /*3700*/  STL [R1+0x1cc], R58 ;  /* 0x0001cc3a01007387 */ /* 0x004fe80000100800 */
[----:B------:R0:W-:Y:S02]  /*3710*/  STL [R1+0x1d0], R59 ;  /* 0x0001d03b01007387 */ /* 0x0001e40000100800 */
        /* <DEDUP_REMOVED lines=9> */
[----:B------:R-:W4:Y:S04]  /*37b0*/  @!P0 LDG.E.U16 R72, desc[UR16][R74.64] ;  /* 0x000000104a488981 */ /* 0x000f28000c1e1500 */
[----:B------:R-:W-:Y:S04]  /*37c0*/  STL.64 [R1+0x320], R66 ;  /* 0x0003204201007387 */ /* 0x000fe80000100a00 */
[----:B------:R1:W4:Y:S01]  /*37d0*/  @!P0 LDG.E.U16 R69, desc[UR16][R70.64] ;  /* 0x0000001046458981 */ /* 0x000322000c1e1500 */
[----:B------:R-:W-:Y:S01]  /*37e0*/  ISETP.GE.U32.AND P0, PT, R0, 0x7fffffbc, PT ;  /* 0x7fffffbc0000780c */ /* 0x000fe20003f06070 */
[----:B------:R-:W-:-:S02]  /*37f0*/  IMAD R0, R164, 0x1b, RZ ;  /* 0x0000001ba4007824 */ /* 0x000fc400078e02ff */
[----:B------:R0:W-:Y:S01]  /*3800*/  STL.64 [R1+0x318], R58 ;  /* 0x0003183a01007387 */ /* 0x0001e20000100a00 */
[----:B------:R-:W-:-:S03]  /*3810*/  PRMT R46, RZ, 0x7610, R46 ;  /* 0x00007610ff2e7816 */ /* 0x000fc6000000002e */
[----:B---3--:R-:W-:Y:S01]  /*3820*/  STL [R1+0x298], R76 ;  /* 0x0002984c01007387 */ /* 0x008fe20000100800 */
[----:B------:R-:W-:-:S03]  /*3830*/  PRMT R47, RZ, 0x7610, R47 ;  /* 0x00007610ff2f7816 */ /* 0x000fc6000000002f */
[----:B------:R-:W-:Y:S01]  /*3840*/  STL [R1+0x1d4], R73 ;  /* 0x0001d44901007387 */ /* 0x000fe20000100800 */
[----:B0-----:R-:W-:-:S05]  /*3850*/  IMAD.WIDE R58, R0, 0x2, R160 ;  /* 0x00000002003a7825 */ /* 0x001fca00078e02a0 */
[----:B------:R-:W3:Y:S04]  /*3860*/  @!P1 LDG.E.U16 R47, desc[UR16][R58.64] ;  /* 0x000000103a2f9981 */ /* 0x000ee8000c1e1500 */
[----:B--2---:R-:W-:Y:S04]  /*3870*/  STL [R1+0x1bc], R48 ;  /* 0x0001bc3001007387 */ /* 0x004fe80000100800 */
[----:B----4-:R0:W-:Y:S02]  /*3880*/  STL [R1+0x1c0], R49 ;  /* 0x0001c03101007387 */ /* 0x0101e40000100800 */
        /* <DEDUP_REMOVED lines=16> */
[----:B------:R-:W-:Y:S01]  /*3990*/  STL [R1+0x1c8], R72 ;  /* 0x0001c84801007387 */ /* 0x000fe20000100800 */
[----:B------:R-:W-:-:S03]  /*39a0*/  PRMT R43, RZ, 0x7610, R43 ;  /* 0x00007610ff2b7816 */ /* 0x000fc6000000002b */
[----:B------:R-:W-:Y:S01]  /*39b0*/  STL [R1+0x1c4], R69 ;  /* 0x0001c44501007387 */ /* 0x000fe20000100800 */
[C---:B0-----:R-:W-:Y:S01]  /*39c0*/  IMAD.WIDE R48, R0.reuse, 0x2, R160 ;  /* 0x0000000200307825 */ /* 0x041fe200078e02a0 */
[----:B------:R-:W-:Y:S02]  /*39d0*/  PRMT R56, RZ, 0x7610, R56 ;  /* 0x00007610ff387816 */ /* 0x000fe40000000038 */
[----:B------:R-:W-:Y:S02]  /*39e0*/  PRMT R51, RZ, 0x7610, R51 ;  /* 0x00007610ff337816 */ /* 0x000fe40000000033 */
[----:B------:R-:W4:Y:S01]  /*39f0*/  @!P3 LDG.E.U16 R43, desc[UR16][R48.64] ;  /* 0x00000010302bb981 */ /* 0x000f22000c1e1500 */
[----:B-1----:R-:W-:-:S04]  /*3a00*/  IMAD.WIDE R66, R0, 0x2, R156 ;  /* 0x0000000200427825 */ /* 0x002fc800078e029c */
[C---:B------:R-:W-:Y:S01]  /*3a10*/  IMAD.WIDE R58, R0.reuse, 0x2, R158 ;  /* 0x00000002003a7825 */ /* 0x040fe200078e029e */
[----:B------:R-:W4:Y:S04]  /*3a20*/  @!P3 LDG.E.U16 R56, desc[UR16][R66.64] ;  /* 0x000000104238b981 */ /* 0x000f28000c1e1500 */
[----:B------:R0:W4:Y:S04]  /*3a30*/  @!P3 LDG.E.U16 R51, desc[UR16][R58.64] ;  /* 0x000000103a33b981 */ /* 0x000128000c1e1500 */
[----:B--2---:R-:W-:Y:S04]  /*3a40*/  STL [R1+0x1ac], R46 ;  /* 0x0001ac2e01007387 */ /* 0x004fe80000100800 */
[----:B---3--:R1:W-:Y:S02]  /*3a50*/  STL [R1+0x1b0], R47 ;  /* 0x0001b02f01007387 */ /* 0x0083e40000100800 */
[----:B-1----:R-:W-:-:S05]  /*3a60*/  IMAD.WIDE R46, R0, 0x2, R162 ;  /* 0x00000002002e7825 */ /* 0x002fca00078e02a2 */
[----:B------:R1:W2:Y:S01]  /*3a70*/  @!P3 LDG.E.U16 R42, desc[UR16][R46.64] ;  /* 0x000000102e2ab981 */ /* 0x0002a2000c1e1500 */
[----:B------:R-:W-:-:S03]  /*3a80*/  VIADD R0, R24, 0xffffffeb ;  /* 0xffffffeb18007836 */ /* 0x000fc60000000000 */
[----:B------:R-:W-:Y:S02]  /*3a90*/  STL.64 [R1+0x130], R66 ;  /* 0x0001304201007387 */ /* 0x000fe40000100a00 */
[----:B------:R-:W-:Y:S01]  /*3aa0*/  ISETP.GE.U32.AND P3, PT, R0, 0x7fffffac, PT ;  /* 0x7fffffac0000780c */ /* 0x000fe20003f66070 */
[C---:B------:R-:W-:Y:S01]  /*3ab0*/  IMAD R0, R164.reuse, 0x2b, RZ ;  /* 0x0000002ba4007824 */ /* 0x040fe200078e02ff */
[----:B------:R0:W-:Y:S04]  /*3ac0*/  STL.64 [R1+0x128], R58 ;  /* 0x0001283a01007387 */ /* 0x0001e80000100a00 */
[----:B------:R3:W-:Y:S04]  /*3ad0*/  STL.64 [R1+0x120], R48 ;  /* 0x0001203001007387 */ /* 0x0007e80000100a00 */
[----:B------:R1:W-:Y:S01]  /*3ae0*/  STL.64 [R1+0x118], R46 ;  /* 0x0001182e01007387 */ /* 0x0003e20000100a00 */
[----:B------:R-:W-:-:S03]  /*3af0*/  IMAD R104, R164, 0x33, RZ ;  /* 0x00000033a4687824 */ /* 0x000fc600078e02ff */
[----:B----4-:R-:W-:Y:S01]  /*3b00*/  STL [R1+0x1b8], R68 ;  /* 0x0001b84401007387 */ /* 0x010fe20000100800 */
[----:B0-----:R-:W-:-:S03]  /*3b10*/  IMAD.WIDE R58, R0, 0x2, R156 ;  /* 0x00000002003a7825 */ /* 0x001fc600078e029c */
[----:B------:R-:W-:Y:S01]  /*3b20*/  STL [R1+0x1b4], R64 ;  /* 0x0001b44001007387 */ /* 0x000fe20000100800 */
[----:B---3--:R-:W-:-:S04]  /*3b30*/  IMAD.WIDE R48, R0, 0x2, R158 ;  /* 0x0000000200307825 */ /* 0x008fc800078e029e */
[----:B-1----:R-:W-:-:S04]  /*3b40*/  IMAD.WIDE R46, R0, 0x2, R160 ;  /* 0x00000002002e7825 */ /* 0x002fc800078e02a0 */
[----:B------:R-:W-:Y:S01]  /*3b50*/  IMAD.WIDE R98, R104, 0x2, R156 ;  /* 0x0000000268627825 */ /* 0x000fe200078e029c */
[----:B------:R-:W-:-:S03]  /*3b60*/  PRMT R38, RZ, 0x7610, R38 ;  /* 0x00007610ff267816 */ /* 0x000fc60000000026 */
[----:B------:R-:W-:Y:S01]  /*3b70*/  IMAD.WIDE R100, R104, 0x2, R158 ;  /* 0x0000000268647825 */ /* 0x000fe200078e029e */
[----:B------:R-:W-:-:S03]  /*3b80*/  PRMT R50, RZ, 0x7610, R50 ;  /* 0x00007610ff327816 */ /* 0x000fc60000000032 */
[----:B------:R-:W-:Y:S01]  /*3b90*/  IMAD.WIDE R102, R104, 0x2, R160 ;  /* 0x0000000268667825 */ /* 0x000fe200078e02a0 */
[----:B------:R-:W-:Y:S02]  /*3ba0*/  PRMT R45, RZ, 0x7610, R45 ;  /* 0x00007610ff2d7816 */ /* 0x000fe4000000002d */
[----:B------:R-:W-:Y:S01]  /*3bb0*/  PRMT R44, RZ, 0x7610, R44 ;  /* 0x00007610ff2c7816 */ /* 0x000fe2000000002c */
[----:B------:R-:W-:Y:S01]  /*3bc0*/  IMAD R96, R164, 0x3b, RZ ;  /* 0x0000003ba4607824 */ /* 0x000fe200078e02ff */
[----:B------:R-:W-:Y:S01]  /*3bd0*/  PRMT R39, RZ, 0x7610, R39 ;  /* 0x00007610ff277816 */ /* 0x000fe20000000027 */
[----:B------:R-:W3:Y:S01]  /*3be0*/  @!P5 LDG.E.U16 R38, desc[UR16][R102.64] ;  /* 0x000000106626d981 */ /* 0x000ee2000c1e1500 */
[----:B------:R-:W-:Y:S01]  /*3bf0*/  PRMT R41, RZ, 0x7610, R41 ;  /* 0x00007610ff297816 */ /* 0x000fe20000000029 */
[----:B------:R-:W-:Y:S02]  /*3c00*/  IMAD.WIDE R90, R96, 0x2, R156 ;  /* 0x00000002605a7825 */ /* 0x000fe400078e029c */
[----:B------:R-:W4:Y:S01]  /*3c10*/  @!P4 LDG.E.U16 R50, desc[UR16][R58.64] ;  /* 0x000000103a32c981 */ /* 0x000f22000c1e1500 */
[----:B------:R-:W-:-:S03]  /*3c20*/  PRMT R40, RZ, 0x7610, R40 ;  /* 0x00007610ff287816 */ /* 0x000fc60000000028 */
[----:B------:R-:W3:Y:S01]  /*3c30*/  @!P4 LDG.E.U16 R45, desc[UR16][R48.64] ;  /* 0x00000010302dc981 */ /* 0x000ee2000c1e1500 */
[----:B------:R-:W-:-:S03]  /*3c40*/  IMAD.WIDE R92, R96, 0x2, R158 ;  /* 0x00000002605c7825 */ /* 0x000fc600078e029e */
[----:B------:R-:W3:Y:S04]  /*3c50*/  @!P4 LDG.E.U16 R44, desc[UR16][R46.64] ;  /* 0x000000102e2cc981 */ /* 0x000ee8000c1e1500 */
[----:B------:R0:W3:Y:S04]  /*3c60*/  @!P5 LDG.E.U16 R39, desc[UR16][R100.64] ;  /* 0x000000106427d981 */ /* 0x0000e8000c1e1500 */
[----:B------:R1:W3:Y:S04]  /*3c70*/  @!P5 LDG.E.U16 R40, desc[UR16][R98.64] ;  /* 0x000000106228d981 */ /* 0x0002e8000c1e1500 */
[----:B--2---:R-:W-:Y:S04]  /*3c80*/  STL [R1+0x19c], R42 ;  /* 0x00019c2a01007387 */ /* 0x004fe80000100800 */
[----:B------:R2:W-:Y:S04]  /*3c90*/  STL [R1+0x1a0], R43 ;  /* 0x0001a02b01007387 */ /* 0x0005e80000100800 */
[----:B------:R-:W-:Y:S01]  /*3ca0*/  STL.64 [R1+0x30], R58 ;  /* 0x0000303a01007387 */ /* 0x000fe20000100a00 */
[----:B--2---:R-:W-:-:S03]  /*3cb0*/  IMAD.WIDE R42, R0, 0x2, R162 ;  /* 0x00000002002a7825 */ /* 0x004fc600078e02a2 */
[----:B------:R-:W-:Y:S04]  /*3cc0*/  STL.64 [R1+0x28], R48 ;  /* 0x0000283001007387 */ /* 0x000fe80000100a00 */
[----:B------:R-:W-:Y:S04]  /*3cd0*/  STL.64 [R1+0x20], R46 ;  /* 0x0000202e01007387 */ /* 0x000fe80000100a00 */
[----:B------:R-:W-:Y:S04]  /*3ce0*/  STL.64 [R1+0x18], R42 ;  /* 0x0000182a01007387 */ /* 0x000fe80000100a00 */
[----:B------:R-:W-:Y:S04]  /*3cf0*/  STL [R1+0x1a8], R56 ;  /* 0x0001a83801007387 */ /* 0x000fe80000100800 */
[----:B------:R-:W-:Y:S04]  /*3d00*/  STL [R1+0x1a4], R51 ;  /* 0x0001a43301007387 */ /* 0x000fe80000100800 */
[----:B------:R-:W-:Y:S04]  /*3d10*/  STL.64 [R1+0xe60], R98 ;  /* 0x000e606201007387 */ /* 0x000fe80000100a00 */
[----:B------:R-:W-:Y:S04]  /*3d20*/  STL [R1+0xf80], R98 ;  /* 0x000f806201007387 */ /* 0x000fe80000100800 */
[----:B------:R-:W-:Y:S04]  /*3d30*/  STL [R1+0xf7c], R99 ;  /* 0x000f7c6301007387 */ /* 0x000fe80000100800 */
[----:B------:R-:W-:Y:S04]  /*3d40*/  STL.64 [R1+0xe70], R100 ;  /* 0x000e706401007387 */ /* 0x000fe80000100a00 */
[----:B------:R0:W-:Y:S04]  /*3d50*/  STL [R1+0xf88], R100 ;  /* 0x000f886401007387 */ /* 0x0001e80000100800 */
[----:B------:R-:W-:Y:S04]  /*3d60*/  STL [R1+0xf84], R101 ;  /* 0x000f846501007387 */ /* 0x000fe80000100800 */
[----:B------:R-:W-:Y:S04]  /*3d70*/  STL [R1+0xebc], R102 ;  /* 0x000ebc6601007387 */ /* 0x000fe80000100800 */
[----:B------:R2:W-:Y:S01]  /*3d80*/  STL [R1+0xf8c], R102 ;  /* 0x000f8c6601007387 */ /* 0x0005e20000100800 */
[----:B0-----:R-:W-:-:S03]  /*3d90*/  PRMT R100, RZ, 0x7610, R100 ;  /* 0x00007610ff647816 */ /* 0x001fc60000000064 */
[----:B------:R-:W3:Y:S04]  /*3da0*/  @!P4 LDG.E.U16 R41, desc[UR16][R42.64] ;  /* 0x000000102a29c981 */ /* 0x000ee8000c1e1500 */
[----:B------:R-:W3:Y:S01]  /*3db0*/  @!P6 LDG.E.U16 R100, desc[UR16][R92.64] ;  /* 0x000000105c64e981 */ /* 0x000ee2000c1e1500 */
[----:B--2---:R-:W-:-:S06]  /*3dc0*/  PRMT R102, RZ, 0x7610, R102 ;  /* 0x00007610ff667816 */ /* 0x004fcc0000000066 */
[----:B------:R-:W2:Y:S01]  /*3dd0*/  @!P6 LDG.E.U16 R102, desc[UR16][R90.64] ;  /* 0x000000105a66e981 */ /* 0x000ea2000c1e1500 */
[----:B------:R-:W-:-:S03]  /*3de0*/  IMAD.WIDE R104, R104, 0x2, R162 ;  /* 0x0000000268687825 */ /* 0x000fc600078e02a2 */
[----:B------:R-:W-:Y:S04]  /*3df0*/  STL [R1+0xe7c], R103 ;  /* 0x000e7c6701007387 */ /* 0x000fe80000100800 */
[----:B------:R-:W-:Y:S04]  /*3e00*/  STL [R1+0xf90], R103 ;  /* 0x000f906701007387 */ /* 0x000fe80000100800 */
[----:B------:R-:W-:Y:S04]  /*3e10*/  STL.64 [R1+0xe80], R104 ;  /* 0x000e806801007387 */ /* 0x000fe80000100a00 */
[----:B----4-:R-:W-:Y:S04]  /*3e20*/  STL [R1+0xd0], R50 ;  /* 0x0000d03201007387 */ /* 0x010fe80000100800 */
[----:B------:R-:W-:Y:S04]  /*3e30*/  STL [R1+0xf98], R104 ;  /* 0x000f986801007387 */ /* 0x000fe80000100800 */
[----:B------:R-:W-:Y:S04]  /*3e40*/  STL [R1+0xf94], R105 ;  /* 0x000f946901007387 */ /* 0x000fe80000100800 */
[----:B---3--:R-:W-:Y:S04]  /*3e50*/  STL [R1+0xcc], R45 ;  /* 0x0000cc2d01007387 */ /* 0x008fe80000100800 */
[----:B------:R-:W-:Y:S01]  /*3e60*/  STL [R1+0xc8], R44 ;  /* 0x0000c82c01007387 */ /* 0x000fe20000100800 */
[----:B------:R-:W-:Y:S01]  /*3e70*/  IMAD.WIDE R94, R96, 0x2, R160 ;  /* 0x00000002605e7825 */ /* 0x000fe200078e02a0 */
[----:B-1----:R-:W-:-:S03]  /*3e80*/  PRMT R98, RZ, 0x7610, R98 ;  /* 0x00007610ff627816 */ /* 0x002fc60000000062 */
[----:B------:R-:W-:Y:S01]  /*3e90*/  IMAD.WIDE R96, R96, 0x2, R162 ;  /* 0x0000000260607825 */ /* 0x000fe200078e02a2 */
[----:B------:R-:W-:-:S04]  /*3ea0*/  PRMT R37, RZ, 0x7610, R37 ;  /* 0x00007610ff257816 */ /* 0x000fc80000000025 */
[----:B------:R-:W3:Y:S04]  /*3eb0*/  @!P6 LDG.E.U16 R98, desc[UR16][R96.64] ;  /* 0x000000106062e981 */ /* 0x000ee8000c1e1500 */
[----:B------:R-:W4:Y:S04]  /*3ec0*/  @!P5 LDG.E.U16 R37, desc[UR16][R104.64] ;  /* 0x000000106825d981 */ /* 0x000f28000c1e1500 */
[----:B------:R-:W-:Y:S04]  /*3ed0*/  STL [R1+0xc4], R41 ;  /* 0x0000c42901007387 */ /* 0x000fe80000100800 */
[----:B--2---:R-:W-:Y:S04]  /*3ee0*/  STL [R1+0xf9c], R102 ;  /* 0x000f9c6601007387 */ /* 0x004fe80000100800 */
[----:B------:R-:W-:Y:S04]  /*3ef0*/  STL.64 [R1+0xe90], R90 ;  /* 0x000e905a01007387 */ /* 0x000fe80000100a00 */
[----:B------:R-:W-:Y:S04]  /*3f00*/  STL [R1+0xfa4], R90 ;  /* 0x000fa45a01007387 */ /* 0x000fe80000100800 */
[----:B------:R-:W-:Y:S04]  /*3f10*/  STL [R1+0xb4], R40 ;  /* 0x0000b42801007387 */ /* 0x000fe80000100800 */
[----:B------:R-:W-:Y:S04]  /*3f20*/  STL [R1+0xfa0], R91 ;  /* 0x000fa05b01007387 */ /* 0x000fe80000100800 */
[----:B------:R-:W-:Y:S04]  /*3f30*/  STL [R1+0xfa8], R100 ;  /* 0x000fa86401007387 */ /* 0x000fe80000100800 */
[----:B------:R-:W-:Y:S04]  /*3f40*/  STL.64 [R1+0xea0], R92 ;  /* 0x000ea05c01007387 */ /* 0x000fe80000100a00 */
[----:B------:R-:W-:Y:S04]  /*3f50*/  STL [R1+0xb0], R39 ;  /* 0x0000b02701007387 */ /* 0x000fe80000100800 */
[----:B------:R-:W-:Y:S04]  /*3f60*/  STL.64 [R1+0xeb0], R94 ;  /* 0x000eb05e01007387 */ /* 0x000fe80000100a00 */
[----:B------:R0:W-:Y:S04]  /*3f70*/  STL [R1+0xec4], R97 ;  /* 0x000ec46101007387 */ /* 0x0001e80000100800 */
[----:B------:R1:W-:Y:S04]  /*3f80*/  STL [R1+0xac], R38 ;  /* 0x0000ac2601007387 */ /* 0x0003e80000100800 */
[----:B0-----:R-:W2:Y:S01]  /*3f90*/  LDL.LU R97, [R1+0x578] ;  /* 0x0005780001617983 */ /* 0x001ea20000300800 */
[----:B------:R-:W-:-:S05]  /*3fa0*/  VIADD R0, R24, 0xffffffe3 ;  /* 0xffffffe318007836 */ /* 0x000fca0000000000 */
[----:B------:R-:W-:Y:S01]  /*3fb0*/  ISETP.GE.U32.AND P4, PT, R0, 0x7fffffa4, PT ;  /* 0x7fffffa40000780c */ /* 0x000fe20003f86070 */
[----:B------:R-:W-:Y:S01]  /*3fc0*/  VIADD R0, R24, 0xffffffdb ;  /* 0xffffffdb18007836 */ /* 0x000fe20000000000 */
[----:B------:R-:W-:-:S04]  /*3fd0*/  PRMT R101, RZ, 0x7610, R101 ;  /* 0x00007610ff657816 */ /* 0x000fc80000000065 */
[----:B------:R-:W-:Y:S01]  /*3fe0*/  ISETP.GE.U32.AND P5, PT, R0, 0x7fffff9c, PT ;  /* 0x7fffff9c0000780c */ /* 0x000fe20003fa6070 */
[----:B------:R-:W-:Y:S01]  /*3ff0*/  VIADD R0, R24, 0xffffffd3 ;  /* 0xffffffd318007836 */ /* 0x000fe20000000000 */
[----:B------:R0:W3:Y:S04]  /*4000*/  @!P6 LDG.E.U16 R101, desc[UR16][R94.64] ;  /* 0x000000105e65e981 */ /* 0x0000e8000c1e1500 */
[----:B------:R-:W-:Y:S01]  /*4010*/  ISETP.GE.U32.AND P6, PT, R0, 0x7fffff94, PT ;  /* 0x7fffff940000780c */ /* 0x000fe20003fc6070 */
[----:B------:R-:W-:Y:S01]  /*4020*/  IMAD.SHL.U32 R0, R164, 0x4, RZ ;  /* 0x00000004a4007824 */ /* 0x000fe200078e00ff */
[----:B------:R-:W-:Y:S02]  /*4030*/  PRMT R99, RZ, 0x7610, R99 ;  /* 0x00007610ff637816 */ /* 0x000fe40000000063 */
[----:B------:R-:W-:Y:S01]  /*4040*/  PRMT R114, RZ, 0x7610, R114 ;  /* 0x00007610ff727816 */ /* 0x000fe20000000072 */
[----:B------:R-:W-:Y:S01]  /*4050*/  IMAD.WIDE R44, R0, 0x2, R156 ;  /* 0x00000002002c7825 */ /* 0x000fe200078e029c */
[----:B------:R-:W-:-:S02]  /*4060*/  PRMT R115, RZ, 0x7610, R115 ;  /* 0x00007610ff737816 */ /* 0x000fc40000000073 */
[----:B------:R-:W-:Y:S01]  /*4070*/  PRMT R112, RZ, 0x7610, R112 ;  /* 0x00007610ff707816 */ /* 0x000fe20000000070 */
[C---:B------:R-:W-:Y:S01]  /*4080*/  IMAD.WIDE R42, R0.reuse, 0x2, R158 ;  /* 0x00000002002a7825 */ /* 0x040fe200078e029e */
[----:B------:R0:W3:Y:S03]  /*4090*/  @!P0 LDG.E.U16 R99, desc[UR16][R44.64] ;  /* 0x000000102c638981 */ /* 0x0000e6000c1e1500 */
[C---:B------:R-:W-:Y:S01]  /*40a0*/  IMAD.WIDE R40, R0.reuse, 0x2, R160 ;  /* 0x0000000200287825 */ /* 0x040fe200078e02a0 */
[----:B------:R0:W3:Y:S03]  /*40b0*/  @!P0 LDG.E.U16 R114, desc[UR16][R42.64] ;  /* 0x000000102a728981 */ /* 0x0000e6000c1e1500 */
[----:B-1----:R-:W-:Y:S01]  /*40c0*/  IMAD.WIDE R38, R0, 0x2, R162 ;  /* 0x0000000200267825 */ /* 0x002fe200078e02a2 */
[----:B------:R1:W3:Y:S04]  /*40d0*/  @!P0 LDG.E.U16 R115, desc[UR16][R40.64] ;  /* 0x0000001028738981 */ /* 0x0002e8000c1e1500 */
[----:B------:R0:W3:Y:S04]  /*40e0*/  @!P0 LDG.E.U16 R112, desc[UR16][R38.64] ;  /* 0x0000001026708981 */ /* 0x0000e8000c1e1500 */
[----:B----4-:R-:W-:Y:S01]  /*40f0*/  STL [R1+0xa8], R37 ;  /* 0x0000a82501007387 */ /* 0x010fe20000100800 */
[----:B------:R-:W-:-:S03]  /*4100*/  PRMT R113, RZ, 0x7610, R113 ;  /* 0x00007610ff717816 */ /* 0x000fc60000000071 */
[----:B------:R4:W-:Y:S01]  /*4110*/  STL.64 [R1+0x510], R44 ;  /* 0x0005102c01007387 */ /* 0x0009e20000100a00 */
[----:B------:R-:W-:-:S03]  /*4120*/  PRMT R110, RZ, 0x7610, R110 ;  /* 0x00007610ff6e7816 */ /* 0x000fc6000000006e */
[----:B------:R0:W-:Y:S01]  /*4130*/  STL.64 [R1+0x508], R42 ;  /* 0x0005082a01007387 */ /* 0x0001e20000100a00 */
[----:B------:R-:W-:Y:S02]  /*4140*/  PRMT R111, RZ, 0x7610, R111 ;  /* 0x00007610ff6f7816 */ /* 0x000fe4000000006f */
[----:B------:R-:W-:Y:S01]  /*4150*/  PRMT R108, RZ, 0x7610, R108 ;  /* 0x00007610ff6c7816 */ /* 0x000fe2000000006c */
[----:B------:R1:W-:Y:S04]  /*4160*/  STL.64 [R1+0x500], R40 ;  /* 0x0005002801007387 */ /* 0x0003e80000100a00 */
[----:B------:R0:W-:Y:S01]  /*4170*/  STL.64 [R1+0x4f8], R38 ;  /* 0x0004f82601007387 */ /* 0x0001e20000100a00 */
[----:B------:R-:W-:Y:S02]  /*4180*/  PRMT R109, RZ, 0x7610, R109 ;  /* 0x00007610ff6d7816 */ /* 0x000fe4000000006d */
[----:B------:R-:W-:-:S02]  /*4190*/  PRMT R122, RZ, 0x7610, R122 ;  /* 0x00007610ff7a7816 */ /* 0x000fc4000000007a */
[----:B------:R-:W-:Y:S02]  /*41a0*/  PRMT R123, RZ, 0x7610, R123 ;  /* 0x00007610ff7b7816 */ /* 0x000fe4000000007b */
[----:B------:R-:W-:Y:S02]  /*41b0*/  PRMT R121, RZ, 0x7610, R121 ;  /* 0x00007610ff797816 */ /* 0x000fe40000000079 */
[----:B------:R-:W-:Y:S02]  /*41c0*/  PRMT R120, RZ, 0x7610, R120 ;  /* 0x00007610ff787816 */ /* 0x000fe40000000078 */
[----:B------:R-:W-:Y:S02]  /*41d0*/  PRMT R119, RZ, 0x7610, R119 ;  /* 0x00007610ff777816 */ /* 0x000fe40000000077 */
[----:B------:R-:W-:Y:S02]  /*41e0*/  PRMT R118, RZ, 0x7610, R118 ;  /* 0x00007610ff767816 */ /* 0x000fe40000000076 */
[----:B------:R-:W-:-:S02]  /*41f0*/  PRMT R116, RZ, 0x7610, R116 ;  /* 0x00007610ff747816 */ /* 0x000fc40000000074 */
[----:B------:R-:W-:Y:S02]  /*4200*/  PRMT R130, RZ, 0x7610, R130 ;  /* 0x00007610ff827816 */ /* 0x000fe40000000082 */
[----:B------:R-:W-:Y:S02]  /*4210*/  PRMT R129, RZ, 0x7610, R129 ;  /* 0x00007610ff817816 */ /* 0x000fe40000000081 */
[----:B------:R-:W-:Y:S02]  /*4220*/  PRMT R128, RZ, 0x7610, R128 ;  /* 0x00007610ff807816 */ /* 0x000fe40000000080 */
[----:B------:R-:W-:Y:S01]  /*4230*/  PRMT R131, RZ, 0x7610, R131 ;  /* 0x00007610ff837816 */ /* 0x000fe20000000083 */
[----:B------:R-:W-:Y:S01]  /*4240*/  IMAD R106, R164, 0x2c, RZ ;  /* 0x0000002ca46a7824 */ /* 0x000fe200078e02ff */
        /* <DEDUP_REMOVED lines=10> */
[----:B------:R-:W-:-:S04]  /*42f0*/  IMAD.WIDE R76, R80, 0x2, R158 ;  /* 0x00000002504c7825 */ /* 0x000fc800078e029e */
[----:B------:R-:W-:-:S04]  /*4300*/  IMAD.WIDE R78, R80, 0x2, R160 ;  /* 0x00000002504e7825 */ /* 0x000fc800078e02a0 */
[----:B------:R-:W-:-:S04]  /*4310*/  IMAD.WIDE R80, R80, 0x2, R162 ;  /* 0x0000000250507825 */ /* 0x000fc800078e02a2 */
        /* <DEDUP_REMOVED lines=8> */
[----:B------:R-:W-:Y:S01]  /*43a0*/  IMAD.WIDE R72, R72, 0x2, R162 ;  /* 0x0000000248487825 */ /* 0x000fe200078e02a2 */
[----:B------:R-:W0:Y:S01]  /*43b0*/  S2R R153, SR_TID.X ;  /* 0x0000000000997919 */ /* 0x000e220000002100 */
        /* <DEDUP_REMOVED lines=11> */
[----:B------:R-:W-:Y:S01]  /*4470*/  PRMT R148, RZ, 0x7610, R148 ;  /* 0x00007610ff947816 */ /* 0x000fe20000000094 */
[----:B------:R-:W-:-:S04]  /*4480*/  @!UP1 UIADD3 UR10, UPT, UPT, -UR10, 0x100000, URZ ;  /* 0x001000000a0a9890 */ /* 0x000fc8000fffe1ff */
[----:B------:R-:W-:Y:S02]  /*4490*/  @!UP1 USHF.L.U32 UR11, UR10, 0xb, URZ ;  /* 0x0000000b0a0b9899 */ /* 0x000fe400080006ff */
[----:B------:R-:W-:Y:S01]  /*44a0*/  @!UP1 USHF.L.U32 UR10, UR10, 0x1, URZ ;  /* 0x000000010a0a9899 */ /* 0x000fe200080006ff */
[----:B------:R-:W-:Y:S01]  /*44b0*/  IMAD R24, R164, 0x1d, RZ ;  /* 0x0000001da4187824 */ /* 0x000fe200078e02ff */
[----:B0-----:R-:W-:Y:S01]  /*44c0*/  LOP3.LUT R165, R153, 0x3f, RZ, 0xc0, !PT ;  /* 0x0000003f99a57812 */ /* 0x001fe200078ec0ff */
[----:B------:R-:W-:-:S04]  /*44d0*/  VOTEU.ALL UP1, P2 ;  /* 0x0000000000ff7886 */ /* 0x000fc80001020000 */
[----:B------:R-:W-:-:S05]  /*44e0*/  IMAD.SHL.U32 R137, R165, 0x2, RZ ;  /* 0x00000002a5897824 */ /* 0x000fca00078e00ff */
[----:B------:R0:W0:Y:S01]  /*44f0*/  @!UP1 SYNCS.EXCH.64 URZ, [UR5+0x22008], UR10 ;  /* 0x0220080a05ff95b2 */ /* 0x0000220008000100 */
[----:B------:R-:W-:Y:S02]  /*4500*/  PRMT R149, RZ, 0x7610, R149 ;  /* 0x00007610ff957816 */ /* 0x000fe40000000095 */
[----:B------:R-:W-:Y:S01]  /*4510*/  PRMT R145, RZ, 0x7610, R145 ;  /* 0x00007610ff917816 */ /* 0x000fe20000000091 */
[----:B------:R-:W-:Y:S01]  /*4520*/  IMAD R94, R164, 0xe, RZ ;  /* 0x0000000ea45e7824 */ /* 0x000fe200078e02ff */
[----:B------:R-:W-:Y:S01]  /*4530*/  PRMT R117, RZ, 0x7610, R117 ;  /* 0x00007610ff757816 */ /* 0x000fe20000000075 */
[----:B--2---:R-:W-:-:S05]  /*4540*/  VIADD R0, R97, 0xffffffcb ;  /* 0xffffffcb61007836 */ /* 0x004fca0000000000 */
[----:B------:R-:W-:Y:S01]  /*4550*/  ISETP.GE.U32.AND P0, PT, R0, 0x7fffff8c, PT ;  /* 0x7fffff8c0000780c */ /* 0x000fe20003f06070 */
[----:B------:R-:W-:-:S04]  /*4560*/  IMAD R0, R164, 0xc, RZ ;  /* 0x0000000ca4007824 */ /* 0x000fc800078e02ff */
[----:B----4-:R-:W-:-:S04]  /*4570*/  IMAD.WIDE R44, R0, 0x2, R156 ;  /* 0x00000002002c7825 */ /* 0x010fc800078e029c */
[C---:B------:R-:W-:Y:S01]  /*4580*/  IMAD.WIDE R42, R0.reuse, 0x2, R158 ;  /* 0x00000002002a7825 */ /* 0x040fe200078e029e */
[----:B------:R2:W4:Y:S03]  /*4590*/  @!P1 LDG.E.U16 R113, desc[UR16][R44.64] ;  /* 0x000000102c719981 */ /* 0x000526000c1e1500 */
[C---:B-1----:R-:W-:Y:S01]  /*45a0*/  IMAD.WIDE R40, R0.reuse, 0x2, R160 ;  /* 0x0000000200287825 */ /* 0x042fe200078e02a0 */
[----:B------:R1:W3:Y:S03]  /*45b0*/  @!P1 LDG.E.U16 R110, desc[UR16][R42.64] ;  /* 0x000000102a6e9981 */ /* 0x0002e6000c1e1500 */
[----:B------:R-:W-:Y:S01]  /*45c0*/  IMAD.WIDE R38, R0, 0x2, R162 ;  /* 0x0000000200267825 */ /* 0x000fe200078e02a2 */
[----:B------:R0:W3:Y:S03]  /*45d0*/  @!P1 LDG.E.U16 R111, desc[UR16][R40.64] ;  /* 0x00000010286f9981 */ /* 0x0000e6000c1e1500 */
[----:B------:R-:W-:Y:S01]  /*45e0*/  VIADD R0, R97, 0xffffffc3 ;  /* 0xffffffc361007836 */ /* 0x000fe20000000000 */
[----:B------:R0:W3:Y:S04]  /*45f0*/  @!P1 LDG.E.U16 R108, desc[UR16][R38.64] ;  /* 0x00000010266c9981 */ /* 0x0000e8000c1e1500 */
[----:B------:R-:W-:Y:S01]  /*4600*/  ISETP.GE.U32.AND P1, PT, R0, 0x7fffff84, PT ;  /* 0x7fffff840000780c */ /* 0x000fe20003f26070 */
[----:B------:R2:W-:Y:S01]  /*4610*/  STL.64 [R1+0x410], R44 ;  /* 0x0004102c01007387 */ /* 0x0005e20000100a00 */
[----:B------:R-:W-:-:S03]  /*4620*/  IMAD R0, R164, 0x14, RZ ;  /* 0x00000014a4007824 */ /* 0x000fc600078e02ff */
[----:B------:R1:W-:Y:S04]  /*4630*/  STL.64 [R1+0x408], R42 ;  /* 0x0004082a01007387 */ /* 0x0003e80000100a00 */
[----:B------:R0:W-:Y:S04]  /*4640*/  STL.64 [R1+0x400], R40 ;  /* 0x0004002801007387 */ /* 0x0001e80000100a00 */
[----:B------:R0:W-:Y:S01]  /*4650*/  STL.64 [R1+0x3f8], R38 ;  /* 0x0003f82601007387 */ /* 0x0001e20000100a00 */
[----:B--2---:R-:W-:-:S03]  /*4660*/  IMAD.WIDE R44, R0, 0x2, R156 ;  /* 0x00000002002c7825 */ /* 0x004fc600078e029c */
[----:B------:R-:W2:Y:S01]  /*4670*/  @!P0 LDG.E.U16 R139, desc[UR16][R74.64] ;  /* 0x000000104a8b8981 */ /* 0x000ea2000c1e1500 */
[----:B-1----:R-:W-:-:S03]  /*4680*/  IMAD.WIDE R42, R0, 0x2, R158 ;  /* 0x00000002002a7825 */ /* 0x002fc600078e029e */
[----:B------:R1:W2:Y:S01]  /*4690*/  @!P3 LDG.E.U16 R109, desc[UR16][R44.64] ;  /* 0x000000102c6db981 */ /* 0x0002a2000c1e1500 */
[----:B0-----:R-:W-:-:S03]  /*46a0*/  IMAD.WIDE R40, R0, 0x2, R160 ;  /* 0x0000000200287825 */ /* 0x001fc600078e02a0 */
[----:B------:R0:W2:Y:S01]  /*46b0*/  @!P3 LDG.E.U16 R122, desc[UR16][R42.64] ;  /* 0x000000102a7ab981 */ /* 0x0000a2000c1e1500 */
[----:B------:R-:W-:-:S03]  /*46c0*/  IMAD.WIDE R38, R0, 0x2, R162 ;  /* 0x0000000200267825 */ /* 0x000fc600078e02a2 */
[----:B------:R0:W2:Y:S01]  /*46d0*/  @!P3 LDG.E.U16 R123, desc[UR16][R40.64] ;  /* 0x00000010287bb981 */ /* 0x0000a2000c1e1500 */
[----:B------:R-:W-:-:S03]  /*46e0*/  VIADD R0, R97, 0xfffffffa ;  /* 0xfffffffa61007836 */ /* 0x000fc60000000000 */
[----:B------:R0:W2:Y:S02]  /*46f0*/  @!P3 LDG.E.U16 R121, desc[UR16][R38.64] ;  /* 0x000000102679b981 */ /* 0x0000a4000c1e1500 */
[----:B------:R-:W-:Y:S01]  /*4700*/  ISETP.GE.U32.AND P3, PT, R0, 0x7fffffbb, PT ;  /* 0x7fffffbb0000780c */ /* 0x000fe20003f66070 */
[----:B------:R-:W-:Y:S01]  /*4710*/  IMAD R0, R164, 0x1c, RZ ;  /* 0x0000001ca4007824 */ /* 0x000fe200078e02ff */
[----:B------:R1:W-:Y:S04]  /*4720*/  STL.64 [R1+0x310], R44 ;  /* 0x0003102c01007387 */ /* 0x0003e80000100a00 */
[----:B------:R0:W-:Y:S04]  /*4730*/  STL.64 [R1+0x308], R42 ;  /* 0x0003082a01007387 */ /* 0x0001e80000100a00 */
[----:B------:R0:W-:Y:S04]  /*4740*/  STL.64 [R1+0x300], R40 ;  /* 0x0003002801007387 */ /* 0x0001e80000100a00 */
[----:B------:R0:W-:Y:S01]  /*4750*/  STL.64 [R1+0x2f8], R38 ;  /* 0x0002f82601007387 */ /* 0x0001e20000100a00 */
[----:B-1----:R-:W-:-:S03]  /*4760*/  IMAD.WIDE R44, R0, 0x2, R156 ;  /* 0x00000002002c7825 */ /* 0x002fc600078e029c */
[----:B------:R-:W2:Y:S01]  /*4770*/  @!P0 LDG.E.U16 R138, desc[UR16][R76.64] ;  /* 0x000000104c8a8981 */ /* 0x000ea2000c1e1500 */
[----:B0-----:R-:W-:-:S03]  /*4780*/  IMAD.WIDE R42, R0, 0x2, R158 ;  /* 0x00000002002a7825 */ /* 0x001fc600078e029e */
[----:B------:R0:W2:Y:S01]  /*4790*/  @!P4 LDG.E.U16 R120, desc[UR16][R44.64] ;  /* 0x000000102c78c981 */ /* 0x0000a2000c1e1500 */
[----:B------:R-:W-:-:S03]  /*47a0*/  IMAD.WIDE R40, R0, 0x2, R160 ;  /* 0x0000000200287825 */ /* 0x000fc600078e02a0 */
        /* <DEDUP_REMOVED lines=9> */
[----:B------:R1:W-:Y:S01]  /*4840*/  STL.64 [R1+0x200], R40 ;  /* 0x0002002801007387 */ /* 0x0003e20000100a00 */
[----:B0-----:R-:W-:-:S03]  /*4850*/  IMAD.WIDE R44, R0, 0x2, R156 ;  /* 0x00000002002c7825 */ /* 0x001fc600078e029c */
[----:B------:R0:W-:Y:S01]  /*4860*/  STL.64 [R1+0x1f8], R38 ;  /* 0x0001f82601007387 */ /* 0x0001e20000100a00 */
[----:B-1----:R-:W-:-:S03]  /*4870*/  IMAD.WIDE R42, R0, 0x2, R158 ;  /* 0x00000002002a7825 */ /* 0x002fc600078e029e */
[----:B------:R-:W-:Y:S01]  /*4880*/  STL.64 [R1+0x110], R44 ;  /* 0x0001102c01007387 */ /* 0x000fe20000100a00 */
[----:B------:R-:W-:-:S03]  /*4890*/  IMAD.WIDE R40, R0, 0x2, R160 ;  /* 0x0000000200287825 */ /* 0x000fc600078e02a0 */
[----:B------:R1:W-:Y:S01]  /*48a0*/  STL.64 [R1+0x108], R42 ;  /* 0x0001082a01007387 */ /* 0x0003e20000100a00 */
[----:B0-----:R-:W-:-:S03]  /*48b0*/  IMAD.WIDE R38, R0, 0x2, R162 ;  /* 0x0000000200267825 */ /* 0x001fc600078e02a2 */
[----:B------:R0:W-:Y:S01]  /*48c0*/  STL.64 [R1+0x100], R40 ;  /* 0x0001002801007387 */ /* 0x0001e20000100a00 */
[----:B------:R-:W-:-:S03]  /*48d0*/  VIADD R0, R97, 0xffffffea ;  /* 0xffffffea61007836 */ /* 0x000fc60000000000 */
[----:B------:R1:W2:Y:S04]  /*48e0*/  @!P5 LDG.E.U16 R130, desc[UR16][R42.64] ;  /* 0x000000102a82d981 */ /* 0x0002a8000c1e1500 */
[----:B------:R0:W-:Y:S04]  /*48f0*/  STL.64 [R1+0xf8], R38 ;  /* 0x0000f82601007387 */ /* 0x0001e80000100a00 */
[----:B------:R0:W2:Y:S01]  /*4900*/  @!P5 LDG.E.U16 R129, desc[UR16][R40.64] ;  /* 0x000000102881d981 */ /* 0x0000a2000c1e1500 */
[----:B-1----:R-:W-:-:S03]  /*4910*/  IMAD.WIDE R42, R106, 0x2, R156 ;  /* 0x000000026a2a7825 */ /* 0x002fc600078e029c */
[----:B------:R1:W2:Y:S04]  /*4920*/  @!P5 LDG.E.U16 R128, desc[UR16][R38.64] ;  /* 0x000000102680d981 */ /* 0x0002a8000c1e1500 */
[----:B------:R1:W2:Y:S01]  /*4930*/  @!P5 LDG.E.U16 R131, desc[UR16][R44.64] ;  /* 0x000000102c83d981 */ /* 0x0002a2000c1e1500 */
[----:B------:R-:W-:Y:S01]  /*4940*/  ISETP.GE.U32.AND P5, PT, R0, 0x7fffffab, PT ;  /* 0x7fffffab0000780c */ /* 0x000fe20003fa6070 */
[C---:B0-----:R-:W-:Y:S02]  /*4950*/  IMAD.WIDE R40, R106.reuse, 0x2, R158 ;  /* 0x000000026a287825 */ /* 0x041fe400078e029e */
[----:B------:R0:W2:Y:S02]  /*4960*/  @!P6 LDG.E.U16 R127, desc[UR16][R42.64] ;  /* 0x000000102a7fe981 */ /* 0x0000a4000c1e1500 */
[----:B-1----:R-:W-:-:S02]  /*4970*/  IMAD.WIDE R38, R106, 0x2, R160 ;  /* 0x000000026a267825 */ /* 0x002fc400078e02a0 */
[----:B------:R1:W2:Y:S02]  /*4980*/  @!P6 LDG.E.U16 R126, desc[UR16][R40.64] ;  /* 0x00000010287ee981 */ /* 0x0002a4000c1e1500 */
[----:B------:R-:W-:Y:S02]  /*4990*/  IMAD.WIDE R106, R106, 0x2, R162 ;  /* 0x000000026a6a7825 */ /* 0x000fe400078e02a2 */
[----:B------:R0:W2:Y:S02]  /*49a0*/  @!P6 LDG.E.U16 R125, desc[UR16][R38.64] ;  /* 0x00000010267de981 */ /* 0x0000a4000c1e1500 */
[C---:B------:R-:W-:Y:S02]  /*49b0*/  VIADD R0, R97.reuse, 0xffffffe2 ;  /* 0xffffffe261007836 */ /* 0x040fe40000000000 */
[----:B------:R-:W2:Y:S03]  /*49c0*/  @!P6 LDG.E.U16 R124, desc[UR16][R106.64] ;  /* 0x000000106a7ce981 */ /* 0x000ea6000c1e1500 */
[----:B------:R-:W-:Y:S01]  /*49d0*/  ISETP.GE.U32.AND P6, PT, R0, 0x7fffffa3, PT ;  /* 0x7fffffa30000780c */ /* 0x000fe20003fc6070 */
[C---:B------:R-:W-:Y:S01]  /*49e0*/  VIADD R0, R97.reuse, 0xffffffda ;  /* 0xffffffda61007836 */ /* 0x040fe20000000000 */
[----:B------:R-:W2:Y:S04]  /*49f0*/  @!P0 LDG.E.U16 R136, desc[UR16][R78.64] ;  /* 0x000000104e888981 */ /* 0x000ea8000c1e1500 */
[----:B------:R-:W2:Y:S01]  /*4a00*/  @!P0 LDG.E.U16 R135, desc[UR16][R80.64] ;  /* 0x0000001050878981 */ /* 0x000ea2000c1e1500 */
[----:B------:R-:W-:Y:S01]  /*4a10*/  ISETP.GE.U32.AND P0, PT, R0, 0x7fffff9b, PT ;  /* 0x7fffff9b0000780c */ /* 0x000fe20003f06070 */
[----:B------:R-:W-:-:S02]  /*4a20*/  VIADD R0, R97, 0xffffffd2 ;  /* 0xffffffd261007836 */ /* 0x000fc40000000000 */
[----:B------:R-:W2:Y:S04]  /*4a30*/  @!P1 LDG.E.U16 R134, desc[UR16][R66.64] ;  /* 0x0000001042869981 */ /* 0x000ea8000c1e1500 */
[----:B------:R-:W2:Y:S04]  /*4a40*/  @!P1 LDG.E.U16 R133, desc[UR16][R68.64] ;  /* 0x0000001044859981 */ /* 0x000ea8000c1e1500 */
[----:B------:R-:W2:Y:S04]  /*4a50*/  @!P1 LDG.E.U16 R132, desc[UR16][R70.64] ;  /* 0x0000001046849981 */ /* 0x000ea8000c1e1500 */
[----:B------:R-:W2:Y:S01]  /*4a60*/  @!P1 LDG.E.U16 R147, desc[UR16][R72.64] ;  /* 0x0000001048939981 */ /* 0x000ea2000c1e1500 */
[----:B------:R-:W-:Y:S01]  /*4a70*/  ISETP.GE.U32.AND P1, PT, R0, 0x7fffff93, PT ;  /* 0x7fffff930000780c */ /* 0x000fe20003f26070 */
[----:B------:R-:W-:-:S02]  /*4a80*/  IMAD R0, R164, 0x5, RZ ;  /* 0x00000005a4007824 */ /* 0x000fc400078e02ff */
[----:B------:R0:W-:Y:S02]  /*4a90*/  STL.64 [R1+0x10], R42 ;  /* 0x0000102a01007387 */ /* 0x0001e40000100a00 */
[C---:B------:R-:W-:Y:S02]  /*4aa0*/  IMAD.WIDE R44, R0.reuse, 0x2, R156 ;  /* 0x00000002002c7825 */ /* 0x040fe400078e029c */
[----:B------:R1:W-:Y:S04]  /*4ab0*/  STL.64 [R1+0x8], R40 ;  /* 0x0000082801007387 */ /* 0x0003e80000100a00 */
[----:B------:R1:W-:Y:S01]  /*4ac0*/  STL.64 [R1], R38 ;  /* 0x0000002601007387 */ /* 0x0003e20000100a00 */
[----:B0-----:R-:W-:-:S03]  /*4ad0*/  IMAD.WIDE R42, R0, 0x2, R158 ;  /* 0x00000002002a7825 */ /* 0x001fc600078e029e */
[----:B------:R0:W2:Y:S01]  /*4ae0*/  @!P3 LDG.E.U16 R146, desc[UR16][R44.64] ;  /* 0x000000102c92b981 */ /* 0x0000a2000c1e1500 */
[----:B-1----:R-:W-:-:S03]  /*4af0*/  IMAD.WIDE R40, R0, 0x2, R160 ;  /* 0x0000000200287825 */ /* 0x002fc600078e02a0 */
[----:B------:R1:W2:Y:S01]  /*4b00*/  @!P3 LDG.E.U16 R144, desc[UR16][R42.64] ;  /* 0x000000102a90b981 */ /* 0x0002a2000c1e1500 */
[----:B------:R-:W-:-:S03]  /*4b10*/  IMAD.WIDE R38, R0, 0x2, R162 ;  /* 0x0000000200267825 */ /* 0x000fc600078e02a2 */
[----:B------:R0:W2:Y:S01]  /*4b20*/  @!P3 LDG.E.U16 R143, desc[UR16][R40.64] ;  /* 0x00000010288fb981 */ /* 0x0000a2000c1e1500 */
[----:B------:R-:W-:-:S03]  /*4b30*/  VIADD R0, R97, 0xffffffca ;  /* 0xffffffca61007836 */ /* 0x000fc60000000000 */
[----:B------:R0:W2:Y:S04]  /*4b40*/  @!P3 LDG.E.U16 R142, desc[UR16][R38.64] ;  /* 0x00000010268eb981 */ /* 0x0000a8000c1e1500 */
[----:B------:R-:W-:Y:S01]  /*4b50*/  STL.64 [R1+0xec8], R106 ;  /* 0x000ec86a01007387 */ /* 0x000fe20000100a00 */
[----:B------:R-:W-:Y:S01]  /*4b60*/  ISETP.GE.U32.AND P3, PT, R0, 0x7fffff8b, PT ;  /* 0x7fffff8b0000780c */ /* 0x000fe20003f66070 */
[----:B------:R-:W-:Y:S02]  /*4b70*/  IMAD R0, R164, 0xd, RZ ;  /* 0x0000000da4007824 */ /* 0x000fe400078e02ff */
[----:B------:R0:W-:Y:S04]  /*4b80*/  STL.64 [R1+0x4f0], R44 ;  /* 0x0004f02c01007387 */ /* 0x0001e80000100a00 */
[----:B------:R1:W-:Y:S04]  /*4b90*/  STL.64 [R1+0x4e8], R42 ;  /* 0x0004e82a01007387 */ /* 0x0003e80000100a00 */
[----:B------:R1:W-:Y:S04]  /*4ba0*/  STL.64 [R1+0x4e0], R40 ;  /* 0x0004e02801007387 */ /* 0x0003e80000100a00 */
[----:B------:R1:W-:Y:S01]  /*4bb0*/  STL.64 [R1+0x4d8], R38 ;  /* 0x0004d82601007387 */ /* 0x0003e20000100a00 */
[----:B0-----:R-:W-:-:S04]  /*4bc0*/  IMAD.WIDE R44, R0, 0x2, R156 ;  /* 0x00000002002c7825 */ /* 0x001fc800078e029c */
[C---:B-1----:R-:W-:Y:S01]  /*4bd0*/  IMAD.WIDE R42, R0.reuse, 0x2, R158 ;  /* 0x00000002002a7825 */ /* 0x042fe200078e029e */
[----:B------:R0:W2:Y:S03]  /*4be0*/  @!P4 LDG.E.U16 R141, desc[UR16][R44.64] ;  /* 0x000000102c8dc981 */ /* 0x0000a6000c1e1500 */
[C---:B------:R-:W-:Y:S01]  /*4bf0*/  IMAD.WIDE R40, R0.reuse, 0x2, R160 ;  /* 0x0000000200287825 */ /* 0x040fe200078e02a0 */
[----:B------:R1:W2:Y:S03]  /*4c00*/  @!P4 LDG.E.U16 R140, desc[UR16][R42.64] ;  /* 0x000000102a8cc981 */ /* 0x0002a6000c1e1500 */
[----:B------:R-:W-:Y:S01]  /*4c10*/  IMAD.WIDE R38, R0, 0x2, R162 ;  /* 0x0000000200267825 */ /* 0x000fe200078e02a2 */
[----:B------:R0:W2:Y:S03]  /*4c20*/  @!P4 LDG.E.U16 R155, desc[UR16][R40.64] ;  /* 0x00000010289bc981 */ /* 0x0000a6000c1e1500 */
[----:B------:R-:W-:Y:S01]  /*4c30*/  VIADD R0, R97, 0xffffffc2 ;  /* 0xffffffc261007836 */ /* 0x000fe20000000000 */
[----:B------:R0:W2:Y:S04]  /*4c40*/  @!P4 LDG.E.U16 R154, desc[UR16][R38.64] ;  /* 0x00000010269ac981 */ /* 0x0000a8000c1e1500 */
[----:B------:R-:W-:Y:S01]  /*4c50*/  ISETP.GE.U32.AND P4, PT, R0, 0x7fffff83, PT ;  /* 0x7fffff830000780c */ /* 0x000fe20003f86070 */
[----:B------:R0:W-:Y:S01]  /*4c60*/  STL.64 [R1+0x3f0], R44 ;  /* 0x0003f02c01007387 */ /* 0x0001e20000100a00 */
[----:B------:R-:W-:-:S03]  /*4c70*/  IMAD R0, R164, 0x15, RZ ;  /* 0x00000015a4007824 */ /* 0x000fc600078e02ff */
        /* <DEDUP_REMOVED lines=12> */
[----:B------:R-:W-:-:S02]  /*4d40*/  ISETP.GE.U32.AND P5, PT, R0, 0x7fffffba, PT ;  /* 0x7fffffba0000780c */ /* 0x000fc40003fa6070 */
[----:B------:R-:W-:Y:S01]  /*4d50*/  LOP3.LUT R0, R153, 0x40, RZ, 0xc0, !PT ;  /* 0x0000004099007812 */ /* 0x000fe200078ec0ff */
[----:B------:R0:W-:Y:S01]  /*4d60*/  STL.64 [R1+0x2f0], R44 ;  /* 0x0002f02c01007387 */ /* 0x0001e20000100a00 */
[----:B------:R-:W-:-:S03]  /*4d70*/  PRMT R107, RZ, 0x7610, R107 ;  /* 0x00007610ff6b7816 */ /* 0x000fc6000000006b */
[----:B------:R-:W-:Y:S01]  /*4d80*/  IMAD R0, R0, 0x80, R137 ;  /* 0x0000008000007824 */ /* 0x000fe200078e0289 */
[----:B------:R1:W-:Y:S04]  /*4d90*/  STL.64 [R1+0x2e8], R42 ;  /* 0x0002e82a01007387 */ /* 0x0003e80000100a00 */
[----:B------:R3:W-:Y:S01]  /*4da0*/  STL.64 [R1+0x2e0], R40 ;  /* 0x0002e02801007387 */ /* 0x0007e20000100a00 */
[----:B0-----:R-:W-:-:S03]  /*4db0*/  IMAD.WIDE R44, R24, 0x2, R156 ;  /* 0x00000002182c7825 */ /* 0x001fc600078e029c */
[----:B------:R0:W-:Y:S01]  /*4dc0*/  STL.64 [R1+0x2d8], R38 ;  /* 0x0002d82601007387 */ /* 0x0001e20000100a00 */
[----:B-1----:R-:W-:-:S03]  /*4dd0*/  IMAD.WIDE R42, R24, 0x2, R158 ;  /* 0x00000002182a7825 */ /* 0x002fc600078e029e */
[----:B------:R1:W-:Y:S01]  /*4de0*/  STS.U16 [R0+UR5+0x5400], R2 ;  /* 0x0054000200007988 */ /* 0x0003e20008000405 */
[----:B---3--:R-:W-:-:S03]  /*4df0*/  IMAD.WIDE R40, R24, 0x2, R160 ;  /* 0x0000000218287825 */ /* 0x008fc600078e02a0 */
[----:B------:R-:W-:Y:S01]  /*4e00*/  STL.64 [R1+0x1f0], R44 ;  /* 0x0001f02c01007387 */ /* 0x000fe20000100a00 */
[----:B0-----:R-:W-:-:S03]  /*4e10*/  IMAD.WIDE R38, R24, 0x2, R162 ;  /* 0x0000000218267825 */ /* 0x001fc600078e02a2 */
[----:B------:R-:W-:Y:S01]  /*4e20*/  STL.64 [R1+0x1e8], R42 ;  /* 0x0001e82a01007387 */ /* 0x000fe20000100a00 */
[----:B-1----:R-:W-:-:S03]  /*4e30*/  IMAD R2, R164, 0x25, RZ ;  /* 0x00000025a4027824 */ /* 0x002fc600078e02ff */
[----:B------:R0:W-:Y:S04]  /*4e40*/  STS.U16 [R0+UR5+0x4000], R22 ;  /* 0x0040001600007988 */ /* 0x0001e80008000405 */
[----:B------:R-:W-:Y:S04]  /*4e50*/  STL.64 [R1+0x1e0], R40 ;  /* 0x0001e02801007387 */ /* 0x000fe80000100a00 */
[----:B------:R1:W-:Y:S01]  /*4e60*/  STS.U16 [R0+UR5+0x8800], R13 ;  /* 0x0088000d00007988 */ /* 0x0003e20008000405 */
[----:B0-----:R-:W-:-:S03]  /*4e70*/  IMAD R22, R164, 0x6, RZ ;  /* 0x00000006a4167824 */ /* 0x001fc600078e02ff */
[----:B------:R0:W-:Y:S04]  /*4e80*/  STL.64 [R1+0x1d8], R38 ;  /* 0x0001d82601007387 */ /* 0x0001e80000100a00 */
[----:B------:R0:W3:Y:S01]  /*4e90*/  @!P6 LDG.E.U16 R107, desc[UR16][R38.64] ;  /* 0x00000010266be981 */ /* 0x0000e2000c1e1500 */
[----:B-1----:R-:W-:Y:S01]  /*4ea0*/  PRMT R13, RZ, 0x7610, R13 ;  /* 0x00007610ff0d7816 */ /* 0x002fe2000000000d */
[----:B------:R-:W-:Y:S02]  /*4eb0*/  IMAD.WIDE R46, R22, 0x2, R156 ;  /* 0x00000002162e7825 */ /* 0x000fe400078e029c */
[----:B------:R1:W2:Y:S02]  /*4ec0*/  @!P6 LDG.E.U16 R149, desc[UR16][R44.64] ;  /* 0x000000102c95e981 */ /* 0x0002a4000c1e1500 */
[----:B------:R-:W-:-:S02]  /*4ed0*/  VIADD R50, R97, 0xfffffff1 ;  /* 0xfffffff161327836 */ /* 0x000fc40000000000 */
[----:B------:R4:W2:Y:S01]  /*4ee0*/  @!P6 LDG.E.U16 R145, desc[UR16][R42.64] ;  /* 0x000000102a91e981 */ /* 0x0008a2000c1e1500 */
[----:B0-----:R-:W-:-:S03]  /*4ef0*/  IMAD.WIDE R38, R2, 0x2, R156 ;  /* 0x0000000202267825 */ /* 0x001fc600078e029c */
[----:B------:R0:W2:Y:S01]  /*4f00*/  @!P6 LDG.E.U16 R117, desc[UR16][R40.64] ;  /* 0x000000102875e981 */ /* 0x0000a2000c1e1500 */
[----:B-1----:R-:W-:-:S03]  /*4f10*/  IMAD.WIDE R44, R94, 0x2, R156 ;  /* 0x000000025e2c7825 */ /* 0x002fc600078e029c */
[----:B------:R1:W-:Y:S01]  /*4f20*/  STL.64 [R1+0xf0], R38 ;  /* 0x0000f02601007387 */ /* 0x0003e20000100a00 */
[----:B----4-:R-:W-:-:S03]  /*4f30*/  IMAD.WIDE R42, R2, 0x2, R158 ;  /* 0x00000002022a7825 */ /* 0x010fc600078e029e */
[----:B------:R1:W4:Y:S01]  /*4f40*/  @!P0 LDG.E.U16 R13, desc[UR16][R38.64] ;  /* 0x00000010260d8981 */ /* 0x000322000c1e1500 */
[----:B0-----:R-:W-:-:S03]  /*4f50*/  IMAD.WIDE R40, R2, 0x2, R160 ;  /* 0x0000000202287825 */ /* 0x001fc600078e02a0 */
[----:B------:R0:W-:Y:S01]  /*4f60*/  STS.U16 [R0+UR5+0x400], R19 ;  /* 0x0004001300007988 */ /* 0x0001e20008000405 */
[----:B------:R-:W-:Y:S01]  /*4f70*/  ISETP.GE.U32.AND P6, PT, R50, 0x7fffffb2, PT ;  /* 0x7fffffb23200780c */ /* 0x000fe20003fc6070 */
[----:B------:R-:W-:Y:S02]  /*4f80*/  IMAD.WIDE R104, R22, 0x2, R158 ;  /* 0x0000000216687825 */ /* 0x000fe400078e029e */
[----:B------:R0:W-:Y:S02]  /*4f90*/  STS.U16 [R0+UR5+0x4400], R18 ;  /* 0x0044001200007988 */ /* 0x0001e40008000405 */
[----:B-1----:R-:W-:Y:S02]  /*4fa0*/  IMAD.WIDE R38, R2, 0x2, R162 ;  /* 0x0000000202267825 */ /* 0x002fe400078e02a2 */
[----:B------:R-:W-:Y:S01]  /*4fb0*/  STL.64 [R1+0x4d0], R46 ;  /* 0x0004d02e01007387 */ /* 0x000fe20000100a00 */
[----:B0-----:R-:W-:Y:S01]  /*4fc0*/  PRMT R19, RZ, 0x7610, R19 ;  /* 0x00007610ff137816 */ /* 0x001fe20000000013 */
[----:B------:R-:W-:-:S02]  /*4fd0*/  IMAD.WIDE R102, R22, 0x2, R160 ;  /* 0x0000000216667825 */ /* 0x000fc400078e02a0 */
[----:B------:R-:W-:Y:S01]  /*4fe0*/  STL.64 [R1+0x3d0], R44 ;  /* 0x0003d02c01007387 */ /* 0x000fe20000100a00 */
[----:B------:R-:W-:Y:S01]  /*4ff0*/  PRMT R18, RZ, 0x7610, R18 ;  /* 0x00007610ff127816 */ /* 0x000fe20000000012 */
[----:B------:R-:W-:Y:S02]  /*5000*/  IMAD.WIDE R90, R22, 0x2, R162 ;  /* 0x00000002165a7825 */ /* 0x000fe400078e02a2 */
[----:B------:R-:W-:Y:S04]  /*5010*/  STL.64 [R1+0xe8], R42 ;  /* 0x0000e82a01007387 */ /* 0x000fe80000100a00 */
[----:B------:R-:W-:Y:S04]  /*5020*/  STL.64 [R1+0xe0], R40 ;  /* 0x0000e02801007387 */ /* 0x000fe80000100a00 */
[----:B------:R-:W-:Y:S01]  /*5030*/  STL.64 [R1+0xd8], R38 ;  /* 0x0000d82601007387 */ /* 0x000fe20000100a00 */
[----:B------:R-:W-:-:S03]  /*5040*/  PRMT R22, RZ, 0x7610, R22 ;  /* 0x00007610ff167816 */ /* 0x000fc60000000016 */
[----:B------:R-:W-:Y:S04]  /*5050*/  STL.64 [R1+0x4c8], R104 ;  /* 0x0004c86801007387 */ /* 0x000fe80000100a00 */
[----:B------:R0:W-:Y:S04]  /*5060*/  STL.64 [R1+0x4c0], R102 ;  /* 0x0004c06601007387 */ /* 0x0001e80000100a00 */
[----:B------:R0:W2:Y:S04]  /*5070*/  @!P5 LDG.E.U16 R19, desc[UR16][R102.64] ;  /* 0x000000106613d981 */ /* 0x0000a8000c1e1500 */
[----:B------:R1:W-:Y:S04]  /*5080*/  STL.64 [R1+0x4b8], R90 ;  /* 0x0004b85a01007387 */ /* 0x0003e80000100a00 */
[----:B------:R1:W2:Y:S01]  /*5090*/  @!P5 LDG.E.U16 R18, desc[UR16][R90.64] ;  /* 0x000000105a12d981 */ /* 0x0002a2000c1e1500 */
[----:B0-----:R-:W-:-:S03]  /*50a0*/  IMAD.WIDE R102, R94, 0x2, R158 ;  /* 0x000000025e667825 */ /* 0x001fc600078e029e */
[----:B------:R0:W-:Y:S04]  /*50b0*/  STS.U16 [R0+UR5+0xc000], R20 ;  /* 0x00c0001400007988 */ /* 0x0001e80008000405 */
[----:B------:R0:W-:Y:S01]  /*50c0*/  STS.U16 [R0+UR5], R23 ;  /* 0x0000001700007988 */ /* 0x0001e20008000405 */
[----:B-1----:R-:W-:Y:S01]  /*50d0*/  IMAD.WIDE R90, R94, 0x2, R160 ;  /* 0x000000025e5a7825 */ /* 0x002fe200078e02a0 */
[----:B0-----:R-:W-:Y:S02]  /*50e0*/  PRMT R20, RZ, 0x7610, R20 ;  /* 0x00007610ff147816 */ /* 0x001fe40000000014 */
[----:B------:R-:W-:Y:S01]  /*50f0*/  STL.64 [R1+0x3c8], R102 ;  /* 0x0003c86601007387 */ /* 0x000fe20000100a00 */
[----:B------:R-:W-:-:S03]  /*5100*/  PRMT R23, RZ, 0x7610, R23 ;  /* 0x00007610ff177816 */ /* 0x000fc60000000017 */
[----:B------:R0:W-:Y:S04]  /*5110*/  STS.U16 [R0+UR5+0x4c00], R10 ;  /* 0x004c000a00007988 */ /* 0x0001e80008000405 */
[----:B------:R1:W-:Y:S04]  /*5120*/  STL.64 [R1+0x3c0], R90 ;  /* 0x0003c05a01007387 */ /* 0x0003e80000100a00 */
[----:B------:R-:W2:Y:S01]  /*5130*/  @!P6 LDG.E.U16 R22, desc[UR16][R90.64] ;  /* 0x000000105a16e981 */ /* 0x000ea2000c1e1500 */
[----:B0-----:R-:W-:-:S03]  /*5140*/  PRMT R10, RZ, 0x7610, R10 ;  /* 0x00007610ff0a7816 */ /* 0x001fc6000000000a */
[----:B------:R-:W2:Y:S04]  /*5150*/  LDL.LU R100, [R1+0x65c] ;  /* 0x00065c0001647983 */ /* 0x000ea80000300800 */
[----:B------:R0:W-:Y:S04]  /*5160*/  STS.U16 [R0+UR5+0xc00], R11 ;  /* 0x000c000b00007988 */ /* 0x0001e80008000405 */
[----:B------:R-:W2:Y:S04]  /*5170*/  @!P5 LDG.E.U16 R20, desc[UR16][R104.64] ;  /* 0x000000106814d981 */ /* 0x000ea8000c1e1500 */
[----:B-1----:R-:W2:Y:S01]  /*5180*/  LDL.LU R91, [R1+0x658] ;  /* 0x00065800015b7983 */ /* 0x002ea20000300800 */
[----:B0-----:R-:W-:-:S03]  /*5190*/  PRMT R11, RZ, 0x7610, R11 ;  /* 0x00007610ff0b7816 */ /* 0x001fc6000000000b */
[----:B------:R-:W2:Y:S04]  /*51a0*/  @!P6 LDG.E.U16 R23, desc[UR16][R102.64] ;  /* 0x000000106617e981 */ /* 0x000ea8000c1e1500 */
[----:B------:R-:W2:Y:S01]  /*51b0*/  LDL.LU R104, [R1+0x654] ;  /* 0x0006540001687983 */ /* 0x000ea20000300800 */
[----:B------:R-:W-:-:S03]  /*51c0*/  PRMT R24, RZ, 0x7610, R24 ;  /* 0x00007610ff187816 */ /* 0x000fc60000000018 */
[----:B------:R0:W-:Y:S01]  /*51d0*/  STS.U16 [R0+UR5+0xc800], R12 ;  /* 0x00c8000c00007988 */ /* 0x0001e20008000405 */
[----:B------:R-:W-:-:S03]  /*51e0*/  IMAD.MOV.U32 R37, RZ, RZ, R63 ;  /* 0x000000ffff257224 */ /* 0x000fc600078e003f */
[----:B------:R-:W2:Y:S04]  /*51f0*/  LDL.LU R102, [R1+0x650] ;  /* 0x0006500001667983 */ /* 0x000ea80000300800 */
[----:B------:R-:W2:Y:S01]  /*5200*/  LDL.LU R103, [R1+0x64c] ;  /* 0x00064c0001677983 */ /* 0x000ea20000300800 */
[----:B0-----:R-:W-:-:S03]  /*5210*/  PRMT R12, RZ, 0x7610, R12 ;  /* 0x00007610ff0c7816 */ /* 0x001fc6000000000c */
[----:B------:R0:W-:Y:S04]  /*5220*/  STS.U16 [R0+UR5+0xd800], R29 ;  /* 0x00d8001d00007988 */ /* 0x0001e80008000405 */
[----:B------:R1:W2:Y:S04]  /*5230*/  @!P0 LDG.E.U16 R10, desc[UR16][R38.64] ;  /* 0x00000010260a8981 */ /* 0x0002a8000c1e1500 */
[----:B------:R1:W-:Y:S04]  /*5240*/  STS.U16 [R0+UR5+0x8000], R21 ;  /* 0x0080001500007988 */ /* 0x0003e80008000405 */
[----:B0-----:R-:W2:Y:S01]  /*5250*/  LDL.LU R29, [R1+0x660] ;  /* 0x00066000011d7983 */ /* 0x001ea20000300800 */
[----:B-1----:R-:W-:-:S03]  /*5260*/  IMAD.MOV.U32 R38, RZ, RZ, R65 ;  /* 0x000000ffff267224 */ /* 0x002fc600078e0041 */
[----:B------:R0:W3:Y:S01]  /*5270*/  @!P0 LDG.E.U16 R11, desc[UR16][R40.64] ;  /* 0x00000010280b8981 */ /* 0x0000e2000c1e1500 */
[----:B------:R-:W-:Y:S01]  /*5280*/  IMAD.MOV.U32 R39, RZ, RZ, R84 ;  /* 0x000000ffff277224 */ /* 0x000fe200078e0054 */
[----:B------:R-:W-:Y:S02]  /*5290*/  PRMT R21, RZ, 0x7610, R21 ;  /* 0x00007610ff157816 */ /* 0x000fe40000000015 */
[----:B------:R1:W3:Y:S04]  /*52a0*/  @!P0 LDG.E.U16 R12, desc[UR16][R42.64] ;  /* 0x000000102a0c8981 */ /* 0x0002e8000c1e1500 */
[----:B------:R1:W-:Y:S01]  /*52b0*/  STS.U16 [R0+UR5+0x9c00], R26 ;  /* 0x009c001a00007988 */ /* 0x0003e20008000405 */
[----:B0-----:R-:W-:Y:S02]  /*52c0*/  IMAD.MOV.U32 R40, RZ, RZ, R85 ;  /* 0x000000ffff287224 */ /* 0x001fe400078e0055 */
[----:B------:R-:W-:Y:S01]  /*52d0*/  IMAD.MOV.U32 R41, RZ, RZ, R86 ;  /* 0x000000ffff297224 */ /* 0x000fe200078e0056 */
[----:B------:R0:W-:Y:S01]  /*52e0*/  STS.U16 [R0+UR5+0x9400], R37 ;  /* 0x0094002500007988 */ /* 0x0001e20008000405 */
[----:B-1----:R-:W-:-:S02]  /*52f0*/  IMAD.MOV.U32 R42, RZ, RZ, R53 ;  /* 0x000000ffff2a7224 */ /* 0x002fc400078e0035 */
[----:B------:R-:W-:Y:S01]  /*5300*/  IMAD.MOV.U32 R43, RZ, RZ, R55 ;  /* 0x000000ffff2b7224 */ /* 0x000fe200078e0037 */
[----:B------:R-:W3:Y:S01]  /*5310*/  LDL.LU R105, [R1+0x648] ;  /* 0x0006480001697983 */ /* 0x000ee20000300800 */
[----:B------:R-:W-:-:S03]  /*5320*/  LOP3.LUT R26, R0, 0x10, RZ, 0x3c, !PT ;  /* 0x00000010001a7812 */ /* 0x000fc600078e3cff */
[----:B------:R1:W3:Y:S04]  /*5330*/  @!P6 LDG.E.U16 R24, desc[UR16][R44.64] ;  /* 0x000000102c18e981 */ /* 0x0002e8000c1e1500 */
[----:B------:R1:W-:Y:S04]  /*5340*/  STS.U16 [R0+UR5+0xd400], R38 ;  /* 0x00d4002600007988 */ /* 0x0003e80008000405 */
[----:B0-----:R-:W4:Y:S01]  /*5350*/  LDL.LU R37, [R1+0x644] ;  /* 0x0006440001257983 */ /* 0x001f220000300800 */
[----:B-1----:R-:W-:-:S03]  /*5360*/  IMAD.MOV.U32 R44, RZ, RZ, R57 ;  /* 0x000000ffff2c7224 */ /* 0x002fc600078e0039 */
[----:B------:R0:W-:Y:S01]  /*5370*/  STS.U16 [R0+UR5+0x1800], R39 ;  /* 0x0018002700007988 */ /* 0x0001e20008000405 */
[----:B------:R-:W-:-:S03]  /*5380*/  IMAD.MOV.U32 R45, RZ, RZ, R60 ;  /* 0x000000ffff2d7224 */ /* 0x000fc600078e003c */
[----:B------:R-:W4:Y:S01]  /*5390*/  LDL.LU R38, [R1+0x640] ;  /* 0x0006400001267983 */ /* 0x000f220000300800 */
[----:B------:R-:W-:-:S03]  /*53a0*/  IMAD.MOV.U32 R48, RZ, RZ, R54 ;  /* 0x000000ffff307224 */ /* 0x000fc600078e0036 */
[----:B------:R1:W4:Y:S04]  /*53b0*/  @!P5 LDG.E.U16 R21, desc[UR16][R46.64] ;  /* 0x000000102e15d981 */ /* 0x000328000c1e1500 */
[----:B------:R1:W-:Y:S04]  /*53c0*/  STS.U16 [R0+UR5+0x5800], R40 ;  /* 0x0058002800007988 */ /* 0x0003e80008000405 */
[----:B0-----:R-:W4:Y:S01]  /*53d0*/  LDL.LU R39, [R1+0x63c] ;  /* 0x00063c0001277983 */ /* 0x001f220000300800 */
[----:B-1----:R-:W-:-:S03]  /*53e0*/  IMAD.MOV.U32 R46, RZ, RZ, R61 ;  /* 0x000000ffff2e7224 */ /* 0x002fc600078e003d */
[----:B------:R-:W-:Y:S01]  /*53f0*/  STS.U16 [R0+UR5+0x8400], R17 ;  /* 0x0084001100007988 */ /* 0x000fe20008000405 */
[----:B------:R-:W-:-:S03]  /*5400*/  IMAD.MOV.U32 R47, RZ, RZ, R62 ;  /* 0x000000ffff2f7224 */ /* 0x000fc600078e003e */
[----:B------:R-:W-:Y:S01]  /*5410*/  STS.U16 [R0+UR5+0xc400], R16 ;  /* 0x00c4001000007988 */ /* 0x000fe20008000405 */
[----:B------:R-:W-:-:S03]  /*5420*/  IMAD.MOV.U32 R49, RZ, RZ, R52 ;  /* 0x000000ffff317224 */ /* 0x000fc600078e0034 */
[----:B------:R-:W-:Y:S04]  /*5430*/  STS.U16 [R0+UR5+0x800], R15 ;  /* 0x0008000f00007988 */ /* 0x000fe80008000405 */
        /* <DEDUP_REMOVED lines=8> */
[----:B------:R0:W-:Y:S04]  /*54c0*/  STS.U16 [R0+UR5+0x9800], R41 ;  /* 0x0098002900007988 */ /* 0x0001e80008000405 */
[----:B------:R-:W-:Y:S04]  /*54d0*/  STS.U16 [R0+UR5+0x1c00], R28 ;  /* 0x001c001c00007988 */ /* 0x000fe80008000405 */
[----:B------:R-:W-:Y:S04]  /*54e0*/  STS.U16 [R0+UR5+0x5c00], R27 ;  /* 0x005c001b00007988 */ /* 0x000fe80008000405 */
[----:B------:R-:W-:Y:S04]  /*54f0*/  STS.U16 [R0+UR5+0xdc00], R25 ;  /* 0x00dc001900007988 */ /* 0x000fe80008000405 */
[----:B------:R-:W4:Y:S04]  /*5500*/  LDL.LU R40, [R1+0x638] ;  /* 0x0006380001287983 */ /* 0x000f280000300800 */
[----:B------:R1:W-:Y:S04]  /*5510*/  STS.U16 [R26+UR5+0x480], R42 ;  /* 0x0004802a1a007988 */ /* 0x0003e80008000405 */
[----:B0-----:R-:W4:Y:S04]  /*5520*/  LDL.LU R41, [R1+0x634] ;  /* 0x0006340001297983 */ /* 0x001f280000300800 */
[----:B------:R0:W-:Y:S04]  /*5530*/  STS.U16 [R26+UR5+0x4480], R43 ;  /* 0x0044802b1a007988 */ /* 0x0001e80008000405 */
[----:B-1----:R-:W4:Y:S04]  /*5540*/  LDL.LU R42, [R1+0x630] ;  /* 0x00063000012a7983 */ /* 0x002f280000300800 */
        /* <DEDUP_REMOVED lines=12> */
[----:B0-----:R-:W4:Y:S04]  /*5610*/  LDL.LU R49, [R1+0x2cc] ;  /* 0x0002cc0001317983 */ /* 0x001f280000300800 */
[----:B------:R-:W4:Y:S04]  /*5620*/  LDL.LU R25, [R1+0x5c4] ;  /* 0x0005c40001197983 */ /* 0x000f280000300800 */
[----:B------:R-:W4:Y:S04]  /*5630*/  LDL.LU R90, [R1+0x5c0] ;  /* 0x0005c000015a7983 */ /* 0x000f280000300800 */
[----:B--2---:R-:W-:Y:S04]  /*5640*/  STS.U16 [R26+UR5+0xc80], R29 ;  /* 0x000c801d1a007988 */ /* 0x004fe80008000405 */
[----:B------:R-:W-:Y:S04]  /*5650*/  STS.U16 [R26+UR5+0x4c80], R100 ;  /* 0x004c80641a007988 */ /* 0x000fe80008000405 */
[----:B------:R-:W-:Y:S04]  /*5660*/  STS.U16 [R26+UR5+0x8c80], R91 ;  /* 0x008c805b1a007988 */ /* 0x000fe80008000405 */
[----:B------:R0:W-:Y:S04]  /*5670*/  STS.U16 [R26+UR5+0xcc80], R104 ;  /* 0x00cc80681a007988 */ /* 0x0001e80008000405 */
[----:B------:R-:W-:Y:S04]  /*5680*/  STS.U16 [R26+UR5+0x1080], R102 ;  /* 0x001080661a007988 */ /* 0x000fe80008000405 */
[----:B------:R1:W-:Y:S04]  /*5690*/  STS.U16 [R26+UR5+0x5080], R103 ;  /* 0x005080671a007988 */ /* 0x0003e80008000405 */
[----:B0-----:R-:W2:Y:S04]  /*56a0*/  LDL.LU R104, [R1+0x620] ;  /* 0x0006200001687983 */ /* 0x001ea80000300800 */
[----:B---3--:R0:W-:Y:S04]  /*56b0*/  STS.U16 [R26+UR5+0x9080], R105 ;  /* 0x009080691a007988 */ /* 0x0081e80008000405 */
[----:B-1----:R-:W3:Y:S04]  /*56c0*/  LDL.LU R103, [R1+0x5bc] ;  /* 0x0005bc0001677983 */ /* 0x002ee80000300800 */
[----:B------:R-:W2:Y:S04]  /*56d0*/  LDL.LU R27, [R1+0x5b8] ;  /* 0x0005b800011b7983 */ /* 0x000ea80000300800 */
[----:B----4-:R1:W-:Y:S04]  /*56e0*/  STS.U16 [R26+UR5+0xd080], R37 ;  /* 0x00d080251a007988 */ /* 0x0103e80008000405 */
[----:B------:R-:W4:Y:S04]  /*56f0*/  LDL.LU R28, [R1+0x5b4] ;  /* 0x0005b400011c7983 */ /* 0x000f280000300800 */
[----:B------:R0:W-:Y:S04]  /*5700*/  STS.U16 [R26+UR5+0x1480], R38 ;  /* 0x001480261a007988 */ /* 0x0001e80008000405 */
[----:B------:R-:W2:Y:S04]  /*5710*/  LDL.LU R29, [R1+0x5b0] ;  /* 0x0005b000011d7983 */ /* 0x000ea80000300800 */
[----:B------:R0:W-:Y:S04]  /*5720*/  STS.U16 [R26+UR5+0x5480], R39 ;  /* 0x005480271a007988 */ /* 0x0001e80008000405 */
[----:B------:R-:W2:Y:S04]  /*5730*/  LDL.LU R100, [R1+0x2a8] ;  /* 0x0002a80001647983 */ /* 0x000ea80000300800 */
[----:B------:R-:W2:Y:S04]  /*5740*/  LDL.LU R91, [R1+0x2a4] ;  /* 0x0002a400015b7983 */ /* 0x000ea80000300800 */
[----:B------:R-:W2:Y:S04]  /*5750*/  LDL.LU R102, [R1+0x2a0] ;  /* 0x0002a00001667983 */ /* 0x000ea80000300800 */
[----:B0-----:R-:W2:Y:S04]  /*5760*/  LDL.LU R105, [R1+0x29c] ;  /* 0x00029c0001697983 */ /* 0x001ea80000300800 */
[----:B-1----:R-:W2:Y:S04]  /*5770*/  LDL.LU R37, [R1+0xfdc] ;  /* 0x000fdc0001257983 */ /* 0x002ea80000300800 */
[----:B------:R-:W2:Y:S04]  /*5780*/  LDL.LU R38, [R1+0xfd8] ;  /* 0x000fd80001267983 */ /* 0x000ea80000300800 */
[----:B------:R-:W2:Y:S04]  /*5790*/  LDL.LU R39, [R1+0xfd4] ;  /* 0x000fd40001277983 */ /* 0x000ea80000300800 */
[----:B------:R0:W-:Y:S04]  /*57a0*/  STS.U16 [R26+UR5+0x9480], R40 ;  /* 0x009480281a007988 */ /* 0x0001e80008000405 */
[----:B------:R1:W-:Y:S04]  /*57b0*/  STS.U16 [R26+UR5+0xd480], R41 ;  /* 0x00d480291a007988 */ /* 0x0003e80008000405 */
[----:B0-----:R-:W2:Y:S04]  /*57c0*/  LDL.LU R40, [R1+0xfd0] ;  /* 0x000fd00001287983 */ /* 0x001ea80000300800 */
[----:B------:R0:W-:Y:S04]  /*57d0*/  STS.U16 [R26+UR5+0x1880], R42 ;  /* 0x0018802a1a007988 */ /* 0x0001e80008000405 */
[----:B-1----:R-:W2:Y:S04]  /*57e0*/  LDL.LU R41, [R1+0xfcc] ;  /* 0x000fcc0001297983 */ /* 0x002ea80000300800 */
        /* <DEDUP_REMOVED lines=13> */
[----:B------:R1:W-:Y:S04]  /*58c0*/  STS.U16 [R26+UR5+0x80], R25 ;  /* 0x000080191a007988 */ /* 0x0003e80008000405 */
[----:B0-----:R-:W2:Y:S04]  /*58d0*/  LDL.LU R48, [R1+0xfb0] ;  /* 0x000fb00001307983 */ /* 0x001ea80000300800 */
[----:B-1----:R-:W2:Y:S01]  /*58e0*/  LDL.LU R49, [R1+0xfac] ;  /* 0x000fac0001317983 */ /* 0x002ea20000300800 */
[----:B------:R-:W-:-:S05]  /*58f0*/  VIADD R25, R97, 0xffffffe9 ;  /* 0xffffffe961197836 */ /* 0x000fca0000000000 */
[----:B------:R-:W-:Y:S02]  /*5900*/  ISETP.GE.U32.AND P0, PT, R25, 0x7fffffaa, PT ;  /* 0x7fffffaa1900780c */ /* 0x000fe40003f06070 */
[----:B------:R-:W2:Y:S04]  /*5910*/  LDL.LU R25, [R1+0x624] ;  /* 0x0006240001197983 */ /* 0x000ea80000300800 */
[----:B------:R0:W-:Y:S02]  /*5920*/  STS.U16 [R26+UR5+0x4080], R90 ;  /* 0x0040805a1a007988 */ /* 0x0001e40008000405 */
[C---:B0-----:R-:W-:Y:S02]  /*5930*/  LOP3.LUT R90, R0.reuse, 0x20, RZ, 0x3c, !PT ;  /* 0x00000020005a7812 */ /* 0x041fe400078e3cff */
[----:B--2---:R-:W-:Y:S04]  /*5940*/  STS.U16 [R26+UR5+0x8080], R25 ;  /* 0x008080191a007988 */ /* 0x004fe80008000405 */
[----:B------:R0:W-:Y:S04]  /*5950*/  STS.U16 [R26+UR5+0xc080], R104 ;  /* 0x00c080681a007988 */ /* 0x0001e80008000405 */
[----:B---3--:R1:W-:Y:S04]  /*5960*/  STS.U16 [R90+UR5+0x100], R103 ;  /* 0x000100675a007988 */ /* 0x0083e80008000405 */
[----:B0-----:R-:W2:Y:S04]  /*5970*/  LDL.LU R104, [R1+0xa4] ;  /* 0x0000a40001687983 */ /* 0x001ea80000300800 */
[----:B-1----:R-:W3:Y:S04]  /*5980*/  LDL.LU R103, [R1+0xa0] ;  /* 0x0000a00001677983 */ /* 0x002ee80000300800 */
[----:B------:R-:W-:Y:S04]  /*5990*/  STS.U16 [R90+UR5+0x4100], R27 ;  /* 0x0041001b5a007988 */ /* 0x000fe80008000405 */
[----:B----4-:R-:W-:Y:S04]  /*59a0*/  STS.U16 [R90+UR5+0x8100], R28 ;  /* 0x0081001c5a007988 */ /* 0x010fe80008000405 */
[----:B------:R-:W-:Y:S04]  /*59b0*/  STS.U16 [R90+UR5+0xc100], R29 ;  /* 0x00c1001d5a007988 */ /* 0x000fe80008000405 */
[----:B------:R0:W-:Y:S04]  /*59c0*/  STS.U16 [R90+UR5+0x500], R100 ;  /* 0x000500645a007988 */ /* 0x0001e80008000405 */
[----:B------:R1:W-:Y:S04]  /*59d0*/  STS.U16 [R90+UR5+0x4500], R91 ;  /* 0x0045005b5a007988 */ /* 0x0003e80008000405 */
[----:B------:R4:W-:Y:S04]  /*59e0*/  STS.U16 [R90+UR5+0x8500], R102 ;  /* 0x008500665a007988 */ /* 0x0009e80008000405 */
[----:B0-----:R-:W3:Y:S04]  /*59f0*/  LDL.LU R100, [R1+0x9c] ;  /* 0x00009c0001647983 */ /* 0x001ee80000300800 */
[----:B-1----:R-:W3:Y:S04]  /*5a00*/  LDL.LU R91, [R1+0x98] ;  /* 0x00009800015b7983 */ /* 0x002ee80000300800 */
[----:B----4-:R-:W4:Y:S04]  /*5a10*/  LDL.LU R102, [R1+0x2b8] ;  /* 0x0002b80001667983 */ /* 0x010f280000300800 */
        /* <DEDUP_REMOVED lines=20> */
[----:B------:R-:W-:Y:S01]  /*5b60*/  STS.U16 [R90+UR5+0xd900], R30 ;  /* 0x00d9001e5a007988 */ /* 0x000fe20008000405 */
[----:B------:R-:W-:-:S03]  /*5b70*/  LOP3.LUT R25, R0, 0x30, RZ, 0x3c, !PT ;  /* 0x0000003000197812 */ /* 0x000fc600078e3cff */
[----:B--2---:R0:W-:Y:S04]  /*5b80*/  STS.U16 [R90+UR5+0x1d00], R104 ;  /* 0x001d00685a007988 */ /* 0x0041e80008000405 */
[----:B---3--:R1:W-:Y:S04]  /*5b90*/  STS.U16 [R90+UR5+0x5d00], R103 ;  /* 0x005d00675a007988 */ /* 0x0083e80008000405 */
[----:B0-----:R-:W2:Y:S04]  /*5ba0*/  LDL.LU R104, [R1+0x2b4] ;  /* 0x0002b40001687983 */ /* 0x001ea80000300800 */
[----:B------:R-:W3:Y:S04]  /*5bb0*/  LDL.LU R105, [R1+0x2b0] ;  /* 0x0002b00001697983 */ /* 0x000ee80000300800 */
[----:B-1----:R-:W3:Y:S04]  /*5bc0*/  LDL.LU R103, [R1+0x2ac] ;  /* 0x0002ac0001677983 */ /* 0x002ee80000300800 */
[----:B------:R-:W3:Y:S04]  /*5bd0*/  LDL.LU R30, [R1+0x298] ;  /* 0x00029800011e7983 */ /* 0x000ee80000300800 */
        /* <DEDUP_REMOVED lines=23> */
[----:B------:R0:W-:Y:S04]  /*5d50*/  STS.U16 [R90+UR5+0x9d00], R100 ;  /* 0x009d00645a007988 */ /* 0x0001e80008000405 */
[----:B------:R1:W-:Y:S04]  /*5d60*/  STS.U16 [R90+UR5+0xdd00], R91 ;  /* 0x00dd005b5a007988 */ /* 0x0003e80008000405 */
[----:B----4-:R4:W-:Y:S04]  /*5d70*/  STS.U16 [R25+UR5+0x180], R102 ;  /* 0x0001806619007988 */ /* 0x0109e80008000405 */
[----:B0-----:R-:W3:Y:S04]  /*5d80*/  LDL.LU R100, [R1+0xfa8] ;  /* 0x000fa80001647983 */ /* 0x001ee80000300800 */
[----:B-1----:R-:W3:Y:S04]  /*5d90*/  LDL.LU R90, [R1+0xfa4] ;  /* 0x000fa400015a7983 */ /* 0x002ee80000300800 */
[----:B------:R-:W3:Y:S04]  /*5da0*/  LDL.LU R91, [R1+0xfa0] ;  /* 0x000fa000015b7983 */ /* 0x000ee80000300800 */
[----:B----4-:R-:W4:Y:S01]  /*5db0*/  LDL.LU R102, [R1+0xf9c] ;  /* 0x000f9c0001667983 */ /* 0x010f220000300800 */
[C---:B------:R-:W-:Y:S01]  /*5dc0*/  IMAD R88, R164.reuse, 0x2d, RZ ;  /* 0x0000002da4587824 */ /* 0x040fe200078e02ff */
[----:B------:R-:W-:Y:S01]  /*5dd0*/  PRMT R9, RZ, 0x7610, R9 ;  /* 0x00007610ff097816 */ /* 0x000fe20000000009 */
[----:B------:R-:W-:Y:S01]  /*5de0*/  IMAD R64, R164, 0x35, RZ ;  /* 0x00000035a4407824 */ /* 0x000fe200078e02ff */
[----:B------:R-:W-:Y:S01]  /*5df0*/  PRMT R8, RZ, 0x7610, R8 ;  /* 0x00007610ff087816 */ /* 0x000fe20000000008 */
[----:B------:R-:W-:Y:S01]  /*5e00*/  IMAD.WIDE R82, R88, 0x2, R156 ;  /* 0x0000000258527825 */ /* 0x000fe200078e029c */
[----:B------:R-:W-:-:S02]  /*5e10*/  PRMT R7, RZ, 0x7610, R7 ;  /* 0x00007610ff077816 */ /* 0x000fc40000000007 */
[----:B------:R-:W-:Y:S01]  /*5e20*/  PRMT R6, RZ, 0x7610, R6 ;  /* 0x00007610ff067816 */ /* 0x000fe20000000006 */
[C---:B------:R-:W-:Y:S01]  /*5e30*/  IMAD.WIDE R84, R88.reuse, 0x2, R158 ;  /* 0x0000000258547825 */ /* 0x040fe200078e029e */
[----:B------:R-:W-:Y:S01]  /*5e40*/  PRMT R5, RZ, 0x7610, R5 ;  /* 0x00007610ff057816 */ /* 0x000fe20000000005 */
[----:B------:R-:W4:Y:S02]  /*5e50*/  @!P1 LDG.E.U16 R9, desc[UR16][R82.64] ;  /* 0x0000001052099981 */ /* 0x000f24000c1e1500 */
[C---:B------:R-:W-:Y:S01]  /*5e60*/  IMAD.WIDE R86, R88.reuse, 0x2, R160 ;  /* 0x0000000258567825 */ /* 0x040fe200078e02a0 */
[----:B------:R-:W-:Y:S01]  /*5e70*/  PRMT R4, RZ, 0x7610, R4 ;  /* 0x00007610ff047816 */ /* 0x000fe20000000004 */
[----:B------:R-:W4:Y:S02]  /*5e80*/  @!P1 LDG.E.U16 R8, desc[UR16][R84.64] ;  /* 0x0000001054089981 */ /* 0x000f24000c1e1500 */
[----:B------:R-:W-:Y:S01]  /*5e90*/  IMAD.WIDE R88, R88, 0x2, R162 ;  /* 0x0000000258587825 */ /* 0x000fe200078e02a2 */
[----:B------:R-:W-:Y:S01]  /*5ea0*/  PRMT R3, RZ, 0x7610, R3 ;  /* 0x00007610ff037816 */ /* 0x000fe20000000003 */
[----:B------:R-:W4:Y:S02]  /*5eb0*/  @!P1 LDG.E.U16 R7, desc[UR16][R86.64] ;  /* 0x0000001056079981 */ /* 0x000f24000c1e1500 */
[C---:B------:R-:W-:Y:S01]  /*5ec0*/  IMAD.WIDE R58, R64.reuse, 0x2, R156 ;  /* 0x00000002403a7825 */ /* 0x040fe200078e029c */
[----:B------:R-:W-:Y:S01]  /*5ed0*/  PRMT R2, RZ, 0x7610, R2 ;  /* 0x00007610ff027816 */ /* 0x000fe20000000002 */
[----:B------:R-:W4:Y:S02]  /*5ee0*/  @!P1 LDG.E.U16 R6, desc[UR16][R88.64] ;  /* 0x0000001058069981 */ /* 0x000f24000c1e1500 */
[----:B------:R-:W-:-:S02]  /*5ef0*/  IMAD.WIDE R60, R64, 0x2, R158 ;  /* 0x00000002403c7825 */ /* 0x000fc400078e029e */
[----:B------:R-:W4:Y:S02]  /*5f00*/  @!P3 LDG.E.U16 R5, desc[UR16][R58.64] ;  /* 0x000000103a05b981 */ /* 0x000f24000c1e1500 */
[C---:B------:R-:W-:Y:S02]  /*5f10*/  IMAD.WIDE R62, R64.reuse, 0x2, R160 ;  /* 0x00000002403e7825 */ /* 0x040fe400078e02a0 */
[----:B------:R-:W4:Y:S02]  /*5f20*/  @!P3 LDG.E.U16 R4, desc[UR16][R60.64] ;  /* 0x000000103c04b981 */ /* 0x000f24000c1e1500 */
[----:B------:R-:W-:Y:S02]  /*5f30*/  IMAD.WIDE R64, R64, 0x2, R162 ;  /* 0x0000000240407825 */ /* 0x000fe400078e02a2 */
[----:B------:R-:W4:Y:S04]  /*5f40*/  @!P3 LDG.E.U16 R3, desc[UR16][R62.64] ;  /* 0x000000103e03b981 */ /* 0x000f28000c1e1500 */
[----:B------:R-:W4:Y:S01]  /*5f50*/  @!P3 LDG.E.U16 R2, desc[UR16][R64.64] ;  /* 0x000000104002b981 */ /* 0x000f22000c1e1500 */
[----:B------:R-:W-:Y:S01]  /*5f60*/  IMAD R56, R164, 0x3d, RZ ;  /* 0x0000003da4387824 */ /* 0x000fe200078e02ff */
[----:B------:R-:W-:-:S02]  /*5f70*/  PRMT R17, RZ, 0x7610, R17 ;  /* 0x00007610ff117816 */ /* 0x000fc40000000011 */
[----:B------:R-:W-:Y:S01]  /*5f80*/  PRMT R16, RZ, 0x7610, R16 ;  /* 0x00007610ff107816 */ /* 0x000fe20000000010 */
[C---:B------:R-:W-:Y:S01]  /*5f90*/  IMAD.WIDE R50, R56.reuse, 0x2, R156 ;  /* 0x0000000238327825 */ /* 0x040fe200078e029c */
[----:B------:R-:W-:Y:S02]  /*5fa0*/  PRMT R15, RZ, 0x7610, R15 ;  /* 0x00007610ff0f7816 */ /* 0x000fe4000000000f */
        /* <DEDUP_REMOVED lines=8> */
[----:B--2---:R0:W-:Y:S04]  /*6030*/  STS.U16 [R25+UR5+0x4180], R104 ;  /* 0x0041806819007988 */ /* 0x0041e80008000405 */
[----:B---3--:R-:W-:Y:S04]  /*6040*/  STS.U16 [R25+UR5+0x8180], R105 ;  /* 0x0081806919007988 */ /* 0x008fe80008000405 */
        /* <DEDUP_REMOVED lines=23> */
[----:B0-----:R-:W2:Y:S01]  /*61c0*/  LDL.LU R104, [R1+0xf98] ;  /* 0x000f980001687983 */ /* 0x001ea20000300800 */
[----:B-1----:R-:W-:-:S03]  /*61d0*/  LOP3.LUT R26, R0, 0x40, RZ, 0x3c, !PT ;  /* 0x00000040001a7812 */ /* 0x002fc600078e3cff */
[----:B------:R-:W-:Y:S04]  /*61e0*/  STS.U16 [R25+UR5+0x9980], R28 ;  /* 0x0099801c19007988 */ /* 0x000fe80008000405 */
[----:B------:R-:W3:Y:S04]  /*61f0*/  LDL.LU R105, [R1+0xf94] ;  /* 0x000f940001697983 */ /* 0x000ee80000300800 */
[----:B------:R-:W-:Y:S04]  /*6200*/  STS.U16 [R25+UR5+0xd980], R29 ;  /* 0x00d9801d19007988 */ /* 0x000fe80008000405 */
[----:B------:R-:W2:Y:S04]  /*6210*/  LDL.LU R103, [R1+0xf90] ;  /* 0x000f900001677983 */ /* 0x000ea80000300800 */
[----:B----4-:R0:W-:Y:S04]  /*6220*/  STS.U16 [R25+UR5+0x1d80], R102 ;  /* 0x001d806619007988 */ /* 0x0101e80008000405 */
[----:B------:R1:W-:Y:S04]  /*6230*/  STS.U16 [R25+UR5+0x5d80], R100 ;  /* 0x005d806419007988 */ /* 0x0003e80008000405 */
[----:B------:R4:W-:Y:S04]  /*6240*/  STS.U16 [R25+UR5+0x9d80], R101 ;  /* 0x009d806519007988 */ /* 0x0009e80008000405 */
[----:B0-----:R-:W2:Y:S04]  /*6250*/  LDL.LU R102, [R1+0xf8c] ;  /* 0x000f8c0001667983 */ /* 0x001ea80000300800 */
[----:B-1----:R-:W2:Y:S04]  /*6260*/  LDL.LU R100, [R1+0xf88] ;  /* 0x000f880001647983 */ /* 0x002ea80000300800 */
[----:B----4-:R-:W4:Y:S04]  /*6270*/  LDL.LU R101, [R1+0xf84] ;  /* 0x000f840001657983 */ /* 0x010f280000300800 */
[----:B------:R0:W-:Y:S04]  /*6280*/  STS.U16 [R25+UR5+0xdd80], R98 ;  /* 0x00dd806219007988 */ /* 0x0001e80008000405 */
[----:B------:R1:W-:Y:S04]  /*6290*/  STS.U16 [R26+UR5+0x200], R99 ;  /* 0x000200631a007988 */ /* 0x0003e80008000405 */
[----:B------:R1:W-:Y:S04]  /*62a0*/  STS.U16 [R26+UR5+0x4200], R114 ;  /* 0x004200721a007988 */ /* 0x0003e80008000405 */
[----:B0-----:R-:W2:Y:S04]  /*62b0*/  LDL.LU R98, [R1+0xf80] ;  /* 0x000f800001627983 */ /* 0x001ea80000300800 */
[----:B-1----:R-:W2:Y:S04]  /*62c0*/  LDL.LU R99, [R1+0xf7c] ;  /* 0x000f7c0001637983 */ /* 0x002ea80000300800 */
[----:B------:R-:W2:Y:S04]  /*62d0*/  LDL.LU R114, [R1+0xf78] ;  /* 0x000f780001727983 */ /* 0x000ea80000300800 */
        /* <DEDUP_REMOVED lines=27> */
[----:B0-----:R-:W3:Y:S04]  /*6490*/  LDL.LU R118, [R1+0xf44] ;  /* 0x000f440001767983 */ /* 0x001ee80000300800 */
[----:B-1----:R-:W3:Y:S04]  /*64a0*/  LDL.LU R116, [R1+0xf40] ;  /* 0x000f400001747983 */ /* 0x002ee80000300800 */
[----:B------:R-:W3:Y:S04]  /*64b0*/  LDL.LU R131, [R1+0xf3c] ;  /* 0x000f3c0001837983 */ /* 0x000ee80000300800 */
        /* <DEDUP_REMOVED lines=12> */
[----:B------:R0:W-:Y:S01]  /*6580*/  STS.U16 [R26+UR5+0xd600], R124 ;  /* 0x00d6007c1a007988 */ /* 0x0001e20008000405 */
[----:B------:R-:W-:-:S03]  /*6590*/  LOP3.LUT R25, R0, 0x50, RZ, 0x3c, !PT ;  /* 0x0000005000197812 */ /* 0x000fc600078e3cff */
        /* <DEDUP_REMOVED lines=18> */
[----:B0-----:R-:W3:Y:S04]  /*66c0*/  LDL.LU R146, [R1+0xefc] ;  /* 0x000efc0001927983 */ /* 0x001ee80000300800 */
[----:B------:R0:W-:Y:S04]  /*66d0*/  STS.U16 [R25+UR5+0x4280], R144 ;  /* 0x0042809019007988 */ /* 0x0001e80008000405 */
[----:B------:R1:W-:Y:S04]  /*66e0*/  STS.U16 [R25+UR5+0x8280], R143 ;  /* 0x0082808f19007988 */ /* 0x0003e80008000405 */
[----:B------:R4:W-:Y:S04]  /*66f0*/  STS.U16 [R25+UR5+0xc280], R142 ;  /* 0x00c2808e19007988 */ /* 0x0009e80008000405 */
[----:B0-----:R-:W3:Y:S04]  /*6700*/  LDL.LU R144, [R1+0xef8] ;  /* 0x000ef80001907983 */ /* 0x001ee80000300800 */
[----:B-1----:R-:W3:Y:S04]  /*6710*/  LDL.LU R143, [R1+0xef4] ;  /* 0x000ef400018f7983 */ /* 0x002ee80000300800 */
[----:B----4-:R-:W4:Y:S04]  /*6720*/  LDL.LU R142, [R1+0xef0] ;  /* 0x000ef000018e7983 */ /* 0x010f280000300800 */
[----:B------:R0:W-:Y:S04]  /*6730*/  STS.U16 [R25+UR5+0x680], R141 ;  /* 0x0006808d19007988 */ /* 0x0001e80008000405 */
        /* <DEDUP_REMOVED lines=19> */
[----:B0-----:R-:W4:Y:S04]  /*6870*/  LDL.LU R141, [R1+0xeec] ;  /* 0x000eec00018d7983 */ /* 0x001f280000300800 */
[----:B------:R-:W-:Y:S01]  /*6880*/  STS.U16 [R25+UR5+0x1a80], R5 ;  /* 0x001a800519007988 */ /* 0x000fe20008000405 */
[----:B-1----:R-:W-:-:S03]  /*6890*/  PRMT R6, RZ, 0x7610, R6 ;  /* 0x00007610ff067816 */ /* 0x002fc60000000006 */
[----:B------:R-:W4:Y:S04]  /*68a0*/  LDL.LU R140, [R1+0xee8] ;  /* 0x000ee800018c7983 */ /* 0x000f280000300800 */
[----:B------:R0:W-:Y:S04]  /*68b0*/  STS.U16 [R25+UR5+0x5a80], R4 ;  /* 0x005a800419007988 */ /* 0x0001e80008000405 */
[----:B------:R-:W4:Y:S04]  /*68c0*/  LDL.LU R155, [R1+0xee4] ;  /* 0x000ee400019b7983 */ /* 0x000f280000300800 */
[----:B------:R-:W-:Y:S01]  /*68d0*/  STS.U16 [R25+UR5+0x9a80], R3 ;  /* 0x009a800319007988 */ /* 0x000fe20008000405 */
[----:B0-----:R-:W-:-:S03]  /*68e0*/  IMAD.WIDE R4, R94, 0x2, R162 ;  /* 0x000000025e047825 */ /* 0x001fc600078e02a2 */
[----:B------:R-:W4:Y:S04]  /*68f0*/  LDL.LU R154, [R1+0xee0] ;  /* 0x000ee000019a7983 */ /* 0x000f280000300800 */
[----:B------:R0:W-:Y:S04]  /*6900*/  STS.U16 [R25+UR5+0xda80], R2 ;  /* 0x00da800219007988 */ /* 0x0001e80008000405 */
[----:B------:R-:W4:Y:S01]  /*6910*/  LDL.LU R152, [R1+0xedc] ;  /* 0x000edc0001987983 */ /* 0x000f220000300800 */
[----:B--2---:R-:W-:-:S03]  /*6920*/  PRMT R102, RZ, 0x7610, R102 ;  /* 0x00007610ff667816 */ /* 0x004fc60000000066 */
[----:B------:R-:W2:Y:S01]  /*6930*/  LDL.LU R151, [R1+0xed8] ;  /* 0x000ed80001977983 */ /* 0x000ea20000300800 */
[----:B0-----:R-:W-:-:S03]  /*6940*/  IMAD R2, R164, 0x16, RZ ;  /* 0x00000016a4027824 */ /* 0x001fc600078e02ff */
[----:B------:R-:W2:Y:S01]  /*6950*/  LDL.LU R150, [R1+0xed4] ;  /* 0x000ed40001967983 */ /* 0x000ea20000300800 */
[----:B------:R-:W-:-:S03]  /*6960*/  IMAD.WIDE R8, R2, 0x2, R156 ;  /* 0x0000000202087825 */ /* 0x000fc600078e029c */
[----:B------:R-:W2:Y:S04]  /*6970*/  LDL.LU R148, [R1+0xed0] ;  /* 0x000ed00001947983 */ /* 0x000ea80000300800 */
[----:B------:R0:W-:Y:S04]  /*6980*/  STL.64 [R1+0x3b8], R4 ;  /* 0x0003b80401007387 */ /* 0x0001e80000100a00 */
[----:B------:R0:W2:Y:S01]  /*6990*/  @!P6 LDG.E.U16 R6, desc[UR16][R4.64] ;  /* 0x000000100406e981 */ /* 0x0000a2000c1e1500 */
[----:B------:R-:W-:-:S03]  /*69a0*/  PRMT R101, RZ, 0x7610, R101 ;  /* 0x00007610ff657816 */ /* 0x000fc60000000065 */
[----:B------:R-:W-:Y:S01]  /*69b0*/  STL.64 [R1+0x2d0], R8 ;  /* 0x0002d00801007387 */ /* 0x000fe20000100a00 */
[----:B0-----:R-:W-:-:S05]  /*69c0*/  IMAD.WIDE R4, R2, 0x2, R158 ;  /* 0x0000000202047825 */ /* 0x001fca00078e029e */
[----:B------:R0:W-:Y:S04]  /*69d0*/  STL.64 [R1+0x2c8], R4 ;  /* 0x0002c80401007387 */ /* 0x0001e80000100a00 */
[----:B------:R0:W2:Y:S02]  /*69e0*/  @!P0 LDG.E.U16 R102, desc[UR16][R4.64] ;  /* 0x0000001004668981 */ /* 0x0000a4000c1e1500 */
[----:B0-----:R-:W-:-:S04]  /*69f0*/  IMAD.WIDE R4, R2, 0x2, R160 ;  /* 0x0000000202047825 */ /* 0x001fc800078e02a0 */
[----:B------:R-:W-:Y:S01]  /*6a00*/  IMAD.WIDE R2, R2, 0x2, R162 ;  /* 0x0000000202027825 */ /* 0x000fe200078e02a2 */
[----:B------:R-:W-:Y:S04]  /*6a10*/  STL.64 [R1+0x2c0], R4 ;  /* 0x0002c00401007387 */ /* 0x000fe80000100a00 */
[----:B------:R0:W-:Y:S04]  /*6a20*/  STL.64 [R1+0x2b8], R2 ;  /* 0x0002b80201007387 */ /* 0x0001e80000100a00 */
[----:B------:R0:W2:Y:S02]  /*6a30*/  @!P0 LDG.E.U16 R101, desc[UR16][R2.64] ;  /* 0x0000001002658981 */ /* 0x0000a4000c1e1500 */
[----:B0-----:R-:W-:-:S02]  /*6a40*/  VIADD R2, R97, 0xffffffe1 ;  /* 0xffffffe161027836 */ /* 0x001fc40000000000 */
[----:B------:R-:W-:-:S03]  /*6a50*/  IMAD R3, R164, 0x1e, RZ ;  /* 0x0000001ea4037824 */ /* 0x000fc600078e02ff */
[----:B------:R-:W-:Y:S01]  /*6a60*/  ISETP.GE.U32.AND P3, PT, R2, 0x7fffffa2, PT ;  /* 0x7fffffa20200780c */ /* 0x000fe20003f66070 */
[----:B------:R-:W-:Y:S01]  /*6a70*/  VIADD R2, R97, 0xfffffff8 ;  /* 0xfffffff861027836 */ /* 0x000fe20000000000 */
[----:B------:R-:W-:Y:S02]  /*6a80*/  PRMT R111, RZ, 0x7610, R111 ;  /* 0x00007610ff6f7816 */ /* 0x000fe4000000006f */
[----:B---3--:R-:W-:Y:S02]  /*6a90*/  PRMT R128, RZ, 0x7610, R128 ;  /* 0x00007610ff807816 */ /* 0x008fe40000000080 */
[----:B------:R-:W-:Y:S02]  /*6aa0*/  PRMT R93, RZ, 0x7610, R93 ;  /* 0x00007610ff5d7816 */ /* 0x000fe4000000005d */
[----:B------:R-:W-:Y:S01]  /*6ab0*/  PRMT R100, RZ, 0x7610, R100 ;  /* 0x00007610ff647816 */ /* 0x000fe20000000064 */
[----:B------:R-:W-:Y:S01]  /*6ac0*/  STS.U16 [R25+UR5+0x1e80], R17 ;  /* 0x001e801119007988 */ /* 0x000fe20008000405 */
[----:B------:R-:W-:-:S03]  /*6ad0*/  PRMT R98, RZ, 0x7610, R98 ;  /* 0x00007610ff627816 */ /* 0x000fc60000000062 */
[----:B------:R-:W-:Y:S04]  /*6ae0*/  STS.U16 [R25+UR5+0x5e80], R16 ;  /* 0x005e801019007988 */ /* 0x000fe80008000405 */
[----:B------:R-:W-:Y:S04]  /*6af0*/  STS.U16 [R25+UR5+0x9e80], R15 ;  /* 0x009e800f19007988 */ /* 0x000fe80008000405 */
[----:B------:R-:W-:Y:S01]  /*6b00*/  STS.U16 [R25+UR5+0xde80], R14 ;  /* 0x00de800e19007988 */ /* 0x000fe20008000405 */
[----:B------:R-:W-:-:S06]  /*6b10*/  PRMT R133, RZ, 0x7610, R133 ;  /* 0x00007610ff857816 */ /* 0x000fcc0000000085 */
[----:B------:R0:W3:Y:S01]  /*6b20*/  @!P0 LDG.E.U16 R133, desc[UR16][R8.64] ;  /* 0x0000001008858981 */ /* 0x0000e2000c1e1500 */
[----:B------:R-:W-:Y:S01]  /*6b30*/  PRMT R146, RZ, 0x7610, R146 ;  /* 0x00007610ff927816 */ /* 0x000fe20000000092 */
[----:B0-----:R-:W-:-:S05]  /*6b40*/  IMAD.WIDE R8, R3, 0x2, R158 ;  /* 0x0000000203087825 */ /* 0x001fca00078e029e */
[----:B------:R0:W3:Y:S01]  /*6b50*/  @!P0 LDG.E.U16 R146, desc[UR16][R4.64] ;  /* 0x0000001004928981 */ /* 0x0000e2000c1e1500 */
[----:B------:R-:W-:Y:S01]  /*6b60*/  ISETP.GE.U32.AND P0, PT, R2, 0x7fffffb9, PT ;  /* 0x7fffffb90200780c */ /* 0x000fe20003f06070 */
[----:B------:R-:W-:Y:S02]  /*6b70*/  VIADD R2, R97, 0xffffffe0 ;  /* 0xffffffe061027836 */ /* 0x000fe40000000000 */
[----:B------:R-:W3:Y:S01]  /*6b80*/  @!P3 LDG.E.U16 R128, desc[UR16][R8.64] ;  /* 0x000000100880b981 */ /* 0x000ee2000c1e1500 */
[----:B0-----:R-:W-:Y:S02]  /*6b90*/  IMAD.WIDE R4, R3, 0x2, R156 ;  /* 0x0000000203047825 */ /* 0x001fe400078e029c */
[----:B------:R-:W-:-:S03]  /*6ba0*/  ISETP.GE.U32.AND P6, PT, R2, 0x7fffffa1, PT ;  /* 0x7fffffa10200780c */ /* 0x000fc60003fc6070 */
[----:B------:R0:W-:Y:S01]  /*6bb0*/  STL.64 [R1+0x1d0], R4 ;  /* 0x0001d00401007387 */ /* 0x0001e20000100a00 */
[----:B------:R-:W-:-:S03]  /*6bc0*/  IMAD R2, R164, 0x7, RZ ;  /* 0x00000007a4027824 */ /* 0x000fc600078e02ff */
[----:B------:R0:W3:Y:S04]  /*6bd0*/  @!P3 LDG.E.U16 R111, desc[UR16][R4.64] ;  /* 0x00000010046fb981 */ /* 0x0000e8000c1e1500 */
[----:B------:R1:W-:Y:S01]  /*6be0*/  STL.64 [R1+0x1c8], R8 ;  /* 0x0001c80801007387 */ /* 0x0003e20000100a00 */
[C---:B0-----:R-:W-:Y:S02]  /*6bf0*/  VIADD R5, R97.reuse, 0xfffffff0 ;  /* 0xfffffff061057836 */ /* 0x041fe40000000000 */
[----:B------:R-:W-:Y:S02]  /*6c00*/  VIADD R4, R97, 0xffffffe8 ;  /* 0xffffffe861047836 */ /* 0x000fe40000000000 */
[----:B-1----:R-:W-:Y:S01]  /*6c10*/  IMAD.WIDE R8, R3, 0x2, R160 ;  /* 0x0000000203087825 */ /* 0x002fe200078e02a0 */
[----:B------:R-:W-:-:S02]  /*6c20*/  ISETP.GE.U32.AND P1, PT, R5, 0x7fffffb1, PT ;  /* 0x7fffffb10500780c */ /* 0x000fc40003f26070 */
[----:B------:R-:W-:Y:S01]  /*6c30*/  ISETP.GE.U32.AND P4, PT, R4, 0x7fffffa9, PT ;  /* 0x7fffffa90400780c */ /* 0x000fe20003f86070 */
[C---:B------:R-:W-:Y:S01]  /*6c40*/  IMAD.WIDE R12, R2.reuse, 0x2, R156 ;  /* 0x00000002020c7825 */ /* 0x040fe200078e029c */
[----:B------:R0:W-:Y:S03]  /*6c50*/  STL.64 [R1+0x1c0], R8 ;  /* 0x0001c00801007387 */ /* 0x0001e60000100a00 */
[C---:B------:R-:W-:Y:S01]  /*6c60*/  IMAD.WIDE R10, R2.reuse, 0x2, R158 ;  /* 0x00000002020a7825 */ /* 0x040fe200078e029e */
[----:B------:R0:W3:Y:S03]  /*6c70*/  @!P3 LDG.E.U16 R93, desc[UR16][R8.64] ;  /* 0x00000010085db981 */ /* 0x0000e6000c1e1500 */
[C---:B------:R-:W-:Y:S01]  /*6c80*/  IMAD.WIDE R4, R2.reuse, 0x2, R162 ;  /* 0x0000000202047825 */ /* 0x040fe200078e02a2 */
[----:B----4-:R-:W-:Y:S01]  /*6c90*/  PRMT R142, RZ, 0x7610, R142 ;  /* 0x00007610ff8e7816 */ /* 0x010fe2000000008e */
[----:B------:R1:W4:Y:S02]  /*6ca0*/  @!P0 LDG.E.U16 R100, desc[UR16][R12.64] ;  /* 0x000000100c648981 */ /* 0x000324000c1e1500 */
[----:B0-----:R-:W-:-:S02]  /*6cb0*/  IMAD.WIDE R8, R2, 0x2, R160 ;  /* 0x0000000202087825 */ /* 0x001fc400078e02a0 */
[----:B------:R1:W-:Y:S02]  /*6cc0*/  STL.64 [R1+0x4b0], R12 ;  /* 0x0004b00c01007387 */ /* 0x0003e40000100a00 */
[----:B------:R-:W-:Y:S02]  /*6cd0*/  VIADD R2, R97, 0xffffffd9 ;  /* 0xffffffd961027836 */ /* 0x000fe40000000000 */
[----:B------:R0:W3:Y:S03]  /*6ce0*/  @!P0 LDG.E.U16 R142, desc[UR16][R10.64] ;  /* 0x000000100a8e8981 */ /* 0x0000e6000c1e1500 */
[----:B------:R-:W-:Y:S01]  /*6cf0*/  ISETP.GE.U32.AND P5, PT, R2, 0x7fffff9a, PT ;  /* 0x7fffff9a0200780c */ /* 0x000fe20003fa6070 */
[----:B------:R-:W-:Y:S01]  /*6d00*/  IMAD R2, R164, 0xf, RZ ;  /* 0x0000000fa4027824 */ /* 0x000fe200078e02ff */
[----:B------:R0:W-:Y:S03]  /*6d10*/  STL.64 [R1+0x4a8], R10 ;  /* 0x0004a80a01007387 */ /* 0x0001e60000100a00 */
[C---:B------:R-:W-:Y:S01]  /*6d20*/  IMAD.WIDE R16, R2.reuse, 0x2, R156 ;  /* 0x0000000202107825 */ /* 0x040fe200078e029c */
[----:B------:R0:W-:Y:S03]  /*6d30*/  STL.64 [R1+0x4a0], R8 ;  /* 0x0004a00801007387 */ /* 0x0001e60000100a00 */
[C---:B------:R-:W-:Y:S01]  /*6d40*/  IMAD.WIDE R14, R2.reuse, 0x2, R158 ;  /* 0x00000002020e7825 */ /* 0x040fe200078e029e */
[----:B------:R0:W3:Y:S03]  /*6d50*/  @!P0 LDG.E.U16 R98, desc[UR16][R8.64] ;  /* 0x0000001008628981 */ /* 0x0000e6000c1e1500 */
[C---:B-1----:R-:W-:Y:S01]  /*6d60*/  IMAD.WIDE R12, R2.reuse, 0x2, R160 ;  /* 0x00000002020c7825 */ /* 0x042fe200078e02a0 */
[----:B------:R1:W-:Y:S03]  /*6d70*/  STL.64 [R1+0x498], R4 ;  /* 0x0004980401007387 */ /* 0x0003e60000100a00 */
[--C-:B0-----:R-:W-:Y:S01]  /*6d80*/  IMAD.WIDE R10, R2, 0x2, R162.reuse ;  /* 0x00000002020a7825 */ /* 0x101fe200078e02a2 */
[----:B------:R-:W-:Y:S03]  /*6d90*/  STL.64 [R1+0x3b0], R16 ;  /* 0x0003b01001007387 */ /* 0x000fe60000100a00 */
[----:B------:R-:W-:Y:S01]  /*6da0*/  IMAD.WIDE R8, R3, 0x2, R162 ;  /* 0x0000000203087825 */ /* 0x000fe200078e02a2 */
[----:B------:R-:W-:Y:S04]  /*6db0*/  STL.64 [R1+0x3a8], R14 ;  /* 0x0003a80e01007387 */ /* 0x000fe80000100a00 */
[----:B------:R0:W-:Y:S04]  /*6dc0*/  STL.64 [R1+0x3a0], R12 ;  /* 0x0003a00c01007387 */ /* 0x0001e80000100a00 */
[----:B------:R0:W-:Y:S04]  /*6dd0*/  STL.64 [R1+0x398], R10 ;  /* 0x0003980a01007387 */ /* 0x0001e80000100a00 */
[----:B------:R0:W-:Y:S04]  /*6de0*/  STL.64 [R1+0x1b8], R8 ;  /* 0x0001b80801007387 */ /* 0x0001e80000100a00 */
[----:B------:R-:W3:Y:S01]  /*6df0*/  LDL.LU R117, [R1+0x584] ;  /* 0x0005840001757983 */ /* 0x000ee20000300800 */
[----:B------:R-:W-:-:S02]  /*6e00*/  PRMT R143, RZ, 0x7610, R143 ;  /* 0x00007610ff8f7816 */ /* 0x000fc4000000008f */
[----:B------:R-:W-:Y:S02]  /*6e10*/  PRMT R114, RZ, 0x7610, R114 ;  /* 0x00007610ff727816 */ /* 0x000fe40000000072 */
[----:B------:R-:W-:Y:S02]  /*6e20*/  PRMT R112, RZ, 0x7610, R112 ;  /* 0x00007610ff707816 */ /* 0x000fe40000000070 */
[----:B------:R-:W-:Y:S01]  /*6e30*/  PRMT R141, RZ, 0x7610, R141 ;  /* 0x00007610ff8d7816 */ /* 0x000fe2000000008d */
[----:B------:R1:W4:Y:S01]  /*6e40*/  @!P0 LDG.E.U16 R143, desc[UR16][R4.64] ;  /* 0x00000010048f8981 */ /* 0x000322000c1e1500 */
[----:B------:R-:W-:Y:S02]  /*6e50*/  PRMT R140, RZ, 0x7610, R140 ;  /* 0x00007610ff8c7816 */ /* 0x000fe4000000008c */
[----:B------:R-:W-:Y:S01]  /*6e60*/  PRMT R99, RZ, 0x7610, R99 ;  /* 0x00007610ff637816 */ /* 0x000fe20000000063 */
[----:B------:R-:W-:Y:S01]  /*6e70*/  IMAD R2, R164, 0x17, RZ ;  /* 0x00000017a4027824 */ /* 0x000fe200078e02ff */
[----:B------:R-:W4:Y:S01]  /*6e80*/  @!P1 LDG.E.U16 R114, desc[UR16][R16.64] ;  /* 0x0000001010729981 */ /* 0x000f22000c1e1500 */
[----:B------:R-:W-:-:S02]  /*6e90*/  PRMT R110, RZ, 0x7610, R110 ;  /* 0x00007610ff6e7816 */ /* 0x000fc4000000006e */
[----:B------:R-:W-:Y:S01]  /*6ea0*/  PRMT R108, RZ, 0x7610, R108 ;  /* 0x00007610ff6c7816 */ /* 0x000fe2000000006c */
[----:B------:R-:W4:Y:S01]  /*6eb0*/  @!P1 LDG.E.U16 R140, desc[UR16][R14.64] ;  /* 0x000000100e8c9981 */ /* 0x000f22000c1e1500 */
[C---:B-1----:R-:W-:Y:S02]  /*6ec0*/  VIADD R5, R97.reuse, 0xffffffd8 ;  /* 0xffffffd861057836 */ /* 0x042fe40000000000 */
[----:B------:R-:W-:Y:S01]  /*6ed0*/  VIADD R4, R97, 0xffffffd1 ;  /* 0xffffffd161047836 */ /* 0x000fe20000000000 */
[----:B------:R0:W4:Y:S01]  /*6ee0*/  @!P1 LDG.E.U16 R112, desc[UR16][R12.64] ;  /* 0x000000100c709981 */ /* 0x000122000c1e1500 */
[----:B------:R-:W-:-:S03]  /*6ef0*/  PRMT R155, RZ, 0x7610, R155 ;  /* 0x00007610ff9b7816 */ /* 0x000fc6000000009b */
[----:B------:R1:W4:Y:S01]  /*6f00*/  @!P1 LDG.E.U16 R141, desc[UR16][R10.64] ;  /* 0x000000100a8d9981 */ /* 0x000322000c1e1500 */
[----:B------:R-:W-:Y:S02]  /*6f10*/  ISETP.GE.U32.AND P1, PT, R5, 0x7fffff99, PT ;  /* 0x7fffff990500780c */ /* 0x000fe40003f26070 */
[----:B------:R-:W-:Y:S01]  /*6f20*/  ISETP.GE.U32.AND P0, PT, R4, 0x7fffff92, PT ;  /* 0x7fffff920400780c */ /* 0x000fe20003f06070 */
[----:B------:R1:W4:Y:S01]  /*6f30*/  @!P3 LDG.E.U16 R99, desc[UR16][R8.64] ;  /* 0x000000100863b981 */ /* 0x000322000c1e1500 */
[----:B------:R-:W-:Y:S01]  /*6f40*/  PRMT R154, RZ, 0x7610, R154 ;  /* 0x00007610ff9a7816 */ /* 0x000fe2000000009a */
[----:B0-----:R-:W-:-:S04]  /*6f50*/  IMAD.WIDE R12, R2, 0x2, R156 ;  /* 0x00000002020c7825 */ /* 0x001fc800078e029c */
[C---:B-1----:R-:W-:Y:S01]  /*6f60*/  IMAD.WIDE R10, R2.reuse, 0x2, R158 ;  /* 0x00000002020a7825 */ /* 0x042fe200078e029e */
[----:B------:R0:W4:Y:S03]  /*6f70*/  @!P4 LDG.E.U16 R110, desc[UR16][R12.64] ;  /* 0x000000100c6ec981 */ /* 0x000126000c1e1500 */
[C---:B------:R-:W-:Y:S01]  /*6f80*/  IMAD.WIDE R8, R2.reuse, 0x2, R160 ;  /* 0x0000000202087825 */ /* 0x040fe200078e02a0 */
[----:B------:R1:W4:Y:S03]  /*6f90*/  @!P4 LDG.E.U16 R154, desc[UR16][R10.64] ;  /* 0x000000100a9ac981 */ /* 0x000326000c1e1500 */
[----:B------:R-:W-:Y:S01]  /*6fa0*/  IMAD.WIDE R4, R2, 0x2, R162 ;  /* 0x0000000202047825 */ /* 0x000fe200078e02a2 */
[----:B------:R-:W4:Y:S03]  /*6fb0*/  @!P4 LDG.E.U16 R108, desc[UR16][R8.64] ;  /* 0x00000010086cc981 */ /* 0x000f26000c1e1500 */
[C---:B------:R-:W-:Y:S01]  /*6fc0*/  VIADD R3, R97.reuse, 0xffffffd0 ;  /* 0xffffffd061037836 */ /* 0x040fe20000000000 */
[----:B------:R0:W4:Y:S01]  /*6fd0*/  @!P4 LDG.E.U16 R155, desc[UR16][R4.64] ;  /* 0x00000010049bc981 */ /* 0x000122000c1e1500 */
[----:B------:R-:W-:-:S03]  /*6fe0*/  VIADD R2, R97, 0xffffffc9 ;  /* 0xffffffc961027836 */ /* 0x000fc60000000000 */
[----:B------:R-:W-:Y:S01]  /*6ff0*/  ISETP.GE.U32.AND P4, PT, R3, 0x7fffff91, PT ;  /* 0x7fffff910300780c */ /* 0x000fe20003f86070 */
[----:B------:R0:W-:Y:S01]  /*7000*/  STL.64 [R1+0x2b0], R12 ;  /* 0x0002b00c01007387 */ /* 0x0001e20000100a00 */
[----:B------:R-:W-:Y:S01]  /*7010*/  IMAD R3, R164, 0x26, RZ ;  /* 0x00000026a4037824 */ /* 0x000fe200078e02ff */
[----:B------:R-:W-:Y:S02]  /*7020*/  PRMT R109, RZ, 0x7610, R109 ;  /* 0x00007610ff6d7816 */ /* 0x000fe4000000006d */
[----:B------:R1:W-:Y:S01]  /*7030*/  STL.64 [R1+0x2a8], R10 ;  /* 0x0002a80a01007387 */ /* 0x0003e20000100a00 */
[----:B------:R-:W-:-:S03]  /*7040*/  ISETP.GE.U32.AND P3, PT, R2, 0x7fffff8a, PT ;  /* 0x7fffff8a0200780c */ /* 0x000fc60003f66070 */
[----:B------:R-:W-:Y:S01]  /*7050*/  STL.64 [R1+0x2a0], R8 ;  /* 0x0002a00801007387 */ /* 0x000fe20000100a00 */
[----:B------:R-:W-:-:S03]  /*7060*/  IMAD R2, R164, 0x1f, RZ ;  /* 0x0000001fa4027824 */ /* 0x000fc600078e02ff */
[----:B------:R2:W-:Y:S01]  /*7070*/  STL.64 [R1+0x298], R4 ;  /* 0x0002980401007387 */ /* 0x0005e20000100a00 */
[----:B------:R-:W-:Y:S01]  /*7080*/  PRMT R152, RZ, 0x7610, R152 ;  /* 0x00007610ff987816 */ /* 0x000fe20000000098 */
[C---:B0-----:R-:W-:Y:S01]  /*7090*/  IMAD.WIDE R12, R2.reuse, 0x2, R156 ;  /* 0x00000002020c7825 */ /* 0x041fe200078e029c */
[----:B--2---:R-:W-:Y:S02]  /*70a0*/  PRMT R151, RZ, 0x7610, R151 ;  /* 0x00007610ff977816 */ /* 0x004fe40000000097 */
[----:B------:R-:W-:Y:S01]  /*70b0*/  PRMT R123, RZ, 0x7610, R123 ;  /* 0x00007610ff7b7816 */ /* 0x000fe2000000007b */
[----:B-1----:R-:W-:Y:S01]  /*70c0*/  IMAD.WIDE R10, R2, 0x2, R158 ;  /* 0x00000002020a7825 */ /* 0x002fe200078e029e */
[----:B------:R-:W-:Y:S01]  /*70d0*/  PRMT R131, RZ, 0x7610, R131 ;  /* 0x00007610ff837816 */ /* 0x000fe20000000083 */
[----:B------:R-:W2:Y:S02]  /*70e0*/  @!P6 LDG.E.U16 R152, desc[UR16][R12.64] ;  /* 0x000000100c98e981 */ /* 0x000ea4000c1e1500 */
[----:B------:R-:W-:-:S02]  /*70f0*/  IMAD.WIDE R4, R3, 0x2, R156 ;  /* 0x0000000203047825 */ /* 0x000fc400078e029c */
[----:B------:R-:W2:Y:S02]  /*7100*/  @!P6 LDG.E.U16 R151, desc[UR16][R10.64] ;  /* 0x000000100a97e981 */ /* 0x000ea4000c1e1500 */
[C---:B------:R-:W-:Y:S02]  /*7110*/  IMAD.WIDE R8, R2.reuse, 0x2, R160 ;  /* 0x0000000202087825 */ /* 0x040fe400078e02a0 */
[----:B------:R0:W-:Y:S04]  /*7120*/  STL.64 [R1+0xd0], R4 ;  /* 0x0000d00401007387 */ /* 0x0001e80000100a00 */
[----:B------:R0:W2:Y:S04]  /*7130*/  @!P5 LDG.E.U16 R109, desc[UR16][R4.64] ;  /* 0x00000010046dd981 */ /* 0x0000a8000c1e1500 */
[----:B------:R1:W2:Y:S01]  /*7140*/  @!P6 LDG.E.U16 R123, desc[UR16][R8.64] ;  /* 0x00000010087be981 */ /* 0x0002a2000c1e1500 */
[----:B0-----:R-:W-:-:S04]  /*7150*/  IMAD.WIDE R4, R2, 0x2, R162 ;  /* 0x0000000202047825 */ /* 0x001fc800078e02a2 */
[----:B------:R-:W-:Y:S01]  /*7160*/  VIADD R2, R97, 0xffffffc8 ;  /* 0xffffffc861027836 */ /* 0x000fe20000000000 */
[----:B------:R-:W2:Y:S04]  /*7170*/  @!P6 LDG.E.U16 R131, desc[UR16][R4.64] ;  /* 0x000000100483e981 */ /* 0x000ea8000c1e1500 */
[----:B------:R-:W-:Y:S01]  /*7180*/  ISETP.GE.U32.AND P6, PT, R2, 0x7fffff89, PT ;  /* 0x7fffff890200780c */ /* 0x000fe20003fc6070 */
[----:B------:R0:W-:Y:S01]  /*7190*/  STL.64 [R1+0x1b0], R12 ;  /* 0x0001b00c01007387 */ /* 0x0001e20000100a00 */
[----:B------:R-:W-:Y:S02]  /*71a0*/  PRMT R118, RZ, 0x7610, R118 ;  /* 0x00007610ff767816 */ /* 0x000fe40000000076 */
[----:B------:R-:W-:Y:S01]  /*71b0*/  PRMT R91, RZ, 0x7610, R91 ;  /* 0x00007610ff5b7816 */ /* 0x000fe2000000005b */
[----:B------:R1:W-:Y:S01]  /*71c0*/  STL.64 [R1+0x1a8], R10 ;  /* 0x0001a80a01007387 */ /* 0x0003e20000100a00 */
[----:B------:R-:W-:-:S03]  /*71d0*/  PRMT R115, RZ, 0x7610, R115 ;  /* 0x00007610ff737816 */ /* 0x000fc60000000073 */
[----:B------:R1:W-:Y:S01]  /*71e0*/  STL.64 [R1+0x1a0], R8 ;  /* 0x0001a00801007387 */ /* 0x0003e20000100a00 */
[----:B0-----:R-:W-:-:S04]  /*71f0*/  IMAD.WIDE R12, R3, 0x2, R158 ;  /* 0x00000002030c7825 */ /* 0x001fc800078e029e */
[C---:B-1----:R-:W-:Y:S01]  /*7200*/  IMAD.WIDE R10, R3.reuse, 0x2, R160 ;  /* 0x00000002030a7825 */ /* 0x042fe200078e02a0 */
[----:B------:R0:W2:Y:S03]  /*7210*/  @!P5 LDG.E.U16 R118, desc[UR16][R12.64] ;  /* 0x000000100c76d981 */ /* 0x0000a6000c1e1500 */
[----:B------:R-:W-:Y:S01]  /*7220*/  IMAD.WIDE R8, R3, 0x2, R162 ;  /* 0x0000000203087825 */ /* 0x000fe200078e02a2 */
[----:B------:R1:W2:Y:S04]  /*7230*/  @!P5 LDG.E.U16 R91, desc[UR16][R10.64] ;  /* 0x000000100a5bd981 */ /* 0x0002a8000c1e1500 */
[----:B------:R0:W2:Y:S04]  /*7240*/  @!P5 LDG.E.U16 R115, desc[UR16][R8.64] ;  /* 0x000000100873d981 */ /* 0x0000a8000c1e1500 */
[----:B------:R-:W-:Y:S04]  /*7250*/  STL.64 [R1+0x198], R4 ;  /* 0x0001980401007387 */ /* 0x000fe80000100a00 */
[----:B------:R0:W-:Y:S04]  /*7260*/  STL.64 [R1+0xc8], R12 ;  /* 0x0000c80c01007387 */ /* 0x0001e80000100a00 */
[----:B------:R1:W-:Y:S04]  /*7270*/  STL.64 [R1+0xc0], R10 ;  /* 0x0000c00a01007387 */ /* 0x0003e80000100a00 */
[----:B------:R0:W-:Y:S01]  /*7280*/  STL.64 [R1+0xb8], R8 ;  /* 0x0000b80801007387 */ /* 0x0001e20000100a00 */
[----:B---3--:R-:W-:-:S05]  /*7290*/  IABS R2, R117 ;  /* 0x0000007500027213 */ /* 0x008fca0000000000 */
[----:B------:R-:W-:Y:S02]  /*72a0*/  IMAD.MOV.U32 R94, RZ, RZ, R2 ;  /* 0x000000ffff5e7224 */ /* 0x000fe400078e0002 */
[----:B------:R-:W-:-:S05]  /*72b0*/  VIADD R2, R97, 0xffffffc1 ;  /* 0xffffffc161027836 */ /* 0x000fca0000000000 */
[----:B------:R-:W-:Y:S01]  /*72c0*/  ISETP.GE.U32.AND P5, PT, R2, 0x7fffff82, PT ;  /* 0x7fffff820200780c */ /* 0x000fe20003fa6070 */
[----:B------:R-:W-:-:S04]  /*72d0*/  IMAD R2, R164, 0x27, RZ ;  /* 0x00000027a4027824 */ /* 0x000fc800078e02ff */
[----:B------:R-:W-:-:S04]  /*72e0*/  IMAD.WIDE R14, R2, 0x2, R156 ;  /* 0x00000002020e7825 */ /* 0x000fc800078e029c */
[C---:B0-----:R-:W-:Y:S01]  /*72f0*/  IMAD.WIDE R12, R2.reuse, 0x2, R158 ;  /* 0x00000002020c7825 */ /* 0x041fe200078e029e */
[----:B------:R-:W-:Y:S03]  /*7300*/  STL.64 [R1+0xb0], R14 ;  /* 0x0000b00e01007387 */ /* 0x000fe60000100a00 */
[C---:B-1----:R-:W-:Y:S01]  /*7310*/  IMAD.WIDE R10, R2.reuse, 0x2, R160 ;  /* 0x00000002020a7825 */ /* 0x042fe200078e02a0 */
[----:B------:R-:W-:Y:S03]  /*7320*/  STL.64 [R1+0xa8], R12 ;  /* 0x0000a80c01007387 */ /* 0x000fe60000100a00 */
[----:B------:R-:W-:Y:S01]  /*7330*/  IMAD.WIDE R8, R2, 0x2, R162 ;  /* 0x0000000202087825 */ /* 0x000fe200078e02a2 */
[----:B------:R-:W-:Y:S04]  /*7340*/  STL.64 [R1+0xa0], R10 ;  /* 0x0000a00a01007387 */ /* 0x000fe80000100a00 */
[----:B------:R-:W-:Y:S04]  /*7350*/  STL.64 [R1+0x98], R8 ;  /* 0x0000980801007387 */ /* 0x000fe80000100a00 */
[----:B------:R-:W3:Y:S01]  /*7360*/  LDL.LU R149, [R1+0x590] ;  /* 0x0005900001957983 */ /* 0x000ee20000300800 */
[----:B------:R-:W-:Y:S01]  /*7370*/  IMAD R48, R164, 0x2e, RZ ;  /* 0x0000002ea4307824 */ /* 0x000fe200078e02ff */
[----:B------:R-:W-:-:S03]  /*7380*/  PRMT R122, RZ, 0x7610, R122 ;  /* 0x00007610ff7a7816 */ /* 0x000fc6000000007a */
[----:B------:R-:W-:-:S05]  /*7390*/  IMAD.WIDE R42, R48, 0x2, R156 ;  /* 0x00000002302a7825 */ /* 0x000fca00078e029c */
[----:B------:R-:W2:Y:S01]  /*73a0*/  @!P0 LDG.E.U16 R122, desc[UR16][R42.64] ;  /* 0x000000102a7a8981 */ /* 0x000ea2000c1e1500 */
[----:B------:R-:W-:Y:S01]  /*73b0*/  PRMT R116, RZ, 0x7610, R116 ;  /* 0x00007610ff747816 */ /* 0x000fe20000000074 */
[----:B------:R-:W-:-:S05]  /*73c0*/  IMAD.WIDE R44, R48, 0x2, R158 ;  /* 0x00000002302c7825 */ /* 0x000fca00078e029e */
[----:B------:R-:W2:Y:S01]  /*73d0*/  @!P0 LDG.E.U16 R116, desc[UR16][R44.64] ;  /* 0x000000102c748981 */ /* 0x000ea2000c1e1500 */
[----:B------:R-:W0:Y:S01]  /*73e0*/  I2F.RP R4, R94 ;  /* 0x0000005e00047306 */ /* 0x000e220000209400 */
[----:B------:R-:W-:-:S07]  /*73f0*/  LOP3.LUT R145, R0, 0x60, RZ, 0x3c, !PT ;  /* 0x0000006000917812 */ /* 0x000fce00078e3cff */
[----:B0-----:R-:W0:Y:S01]  /*7400*/  MUFU.RCP R2, R4 ;  /* 0x0000000400027308 */ /* 0x001e220000001000 */
[----:B------:R-:W-:Y:S01]  /*7410*/  PRMT R119, RZ, 0x7610, R119 ;  /* 0x00007610ff777816 */ /* 0x000fe20000000077 */
[----:B------:R-:W-:Y:S04]  /*7420*/  STS.U16 [R145+UR5+0x300], R21 ;  /* 0x0003001591007988 */ /* 0x000fe80008000405 */
[----:B------:R-:W-:Y:S01]  /*7430*/  STS.U16 [R145+UR5+0x4300], R20 ;  /* 0x0043001491007988 */ /* 0x000fe20008000405 */
[----:B------:R-:W-:-:S03]  /*7440*/  IMAD R40, R164, 0x2f, RZ ;  /* 0x0000002fa4287824 */ /* 0x000fc600078e02ff */
[----:B------:R-:W-:Y:S01]  /*7450*/  STS.U16 [R145+UR5+0x8300], R19 ;  /* 0x0083001391007988 */ /* 0x000fe20008000405 */
[----:B0-----:R-:W-:-:S03]  /*7460*/  VIADD R2, R2, 0xffffffe ;  /* 0x0ffffffe02027836 */ /* 0x001fc60000000000 */
[----:B------:R-:W-:Y:S01]  /*7470*/  STS.U16 [R145+UR5+0xc300], R18 ;  /* 0x00c3001291007988 */ /* 0x000fe20008000405 */
[----:B------:R-:W0:Y:S03]  /*7480*/  F2I.FTZ.U32.TRUNC.NTZ R107, R2 ;  /* 0x00000002006b7305 */ /* 0x000e26000021f000 */
[----:B------:R1:W-:Y:S01]  /*7490*/  STS.U16 [R145+UR5+0x700], R24 ;  /* 0x0007001891007988 */ /* 0x0003e20008000405 */
[C---:B------:R-:W-:Y:S02]  /*74a0*/  IMAD R16, R164.reuse, 0x37, RZ ;  /* 0x00000037a4107824 */ /* 0x040fe400078e02ff */
[C---:B------:R-:W-:Y:S01]  /*74b0*/  IMAD R32, R164.reuse, 0x3f, RZ ;  /* 0x0000003fa4207824 */ /* 0x040fe200078e02ff */
[----:B------:R0:W2:Y:S01]  /*74c0*/  @!P1 LDG.E.U16 R119, desc[UR16][R8.64] ;  /* 0x0000001008779981 */ /* 0x0000a2000c1e1500 */
[C---:B-1----:R-:W-:Y:S02]  /*74d0*/  IMAD R24, R164.reuse, 0x3e, RZ ;  /* 0x0000003ea4187824 */ /* 0x042fe400078e02ff */
[----:B0-----:R-:W-:-:S02]  /*74e0*/  IMAD R8, R164, 0x36, RZ ;  /* 0x00000036a4087824 */ /* 0x001fc400078e02ff */
[----:B------:R-:W-:Y:S01]  /*74f0*/  IMAD.MOV.U32 R164, RZ, RZ, R6 ;  /* 0x000000ffffa47224 */ /* 0x000fe200078e0006 */
[----:B------:R-:W-:Y:S04]  /*7500*/  STS.U16 [R145+UR5+0x4700], R23 ;  /* 0x0047001791007988 */ /* 0x000fe80008000405 */
[----:B------:R-:W-:Y:S04]  /*7510*/  STS.U16 [R145+UR5+0x8700], R22 ;  /* 0x0087001691007988 */ /* 0x000fe80008000405 */
[----:B------:R0:W-:Y:S04]  /*7520*/  STS.U16 [R145+UR5+0xc700], R164 ;  /* 0x00c700a491007988 */ /* 0x0001e80008000405 */
[----:B------:R-:W-:Y:S04]  /*7530*/  STS.U16 [R145+UR5+0xb00], R133 ;  /* 0x000b008591007988 */ /* 0x000fe80008000405 */
[----:B------:R1:W-:Y:S01]  /*7540*/  STS.U16 [R145+UR5+0x4b00], R102 ;  /* 0x004b006691007988 */ /* 0x0003e20008000405 */
[----:B0-----:R-:W-:-:S02]  /*7550*/  IMAD.MOV R164, RZ, RZ, -R107 ;  /* 0x000000ffffa47224 */ /* 0x001fc400078e0a6b */
[----:B------:R-:W-:Y:S01]  /*7560*/  IMAD.MOV.U32 R106, RZ, RZ, RZ ;  /* 0x000000ffff6a7224 */ /* 0x000fe200078e00ff */
[----:B-1----:R-:W-:Y:S01]  /*7570*/  SHF.R.U32.HI R102, RZ, 0x6, R153 ;  /* 0x00000006ff667819 */ /* 0x002fe20000011699 */
[----:B------:R-:W-:-:S03]  /*7580*/  IMAD R164, R164, R94, RZ ;  /* 0x0000005ea4a47224 */ /* 0x000fc600078e02ff */
[----:B------:R-:W-:Y:S01]  /*7590*/  SGXT.U32 R133, R102, 0x1 ;  /* 0x000000016685781a */ /* 0x000fe20000000000 */
[----:B------:R-:W-:Y:S02]  /*75a0*/  IMAD.HI.U32 R164, R107, R164, R106 ;  /* 0x000000a46ba47227 */ /* 0x000fe400078e006a */
[----:B------:R-:W5:Y:S01]  /*75b0*/  LDL.LU.64 R106, [R1+0xec8] ;  /* 0x000ec800016a7983 */ /* 0x000f620000300a00 */
[----:B------:R-:W-:Y:S02]  /*75c0*/  PRMT R150, RZ, 0x7610, R150 ;  /* 0x00007610ff967816 */ /* 0x000fe40000000096 */
[----:B------:R-:W-:Y:S02]  /*75d0*/  PRMT R120, RZ, 0x7610, R120 ;  /* 0x00007610ff787816 */ /* 0x000fe40000000078 */
[----:B------:R-:W-:Y:S01]  /*75e0*/  PRMT R121, RZ, 0x7610, R121 ;  /* 0x00007610ff797816 */ /* 0x000fe20000000079 */
[----:B------:R-:W-:Y:S01]  /*75f0*/  VIADD R3, R97, 0xffffffc0 ;  /* 0xffffffc061037836 */ /* 0x000fe20000000000 */
[----:B------:R-:W2:Y:S01]  /*7600*/  @!P1 LDG.E.U16 R150, desc[UR16][R14.64] ;  /* 0x000000100e969981 */ /* 0x000ea2000c1e1500 */
[----:B------:R-:W-:Y:S01]  /*7610*/  PRMT R95, RZ, 0x7610, R95 ;  /* 0x00007610ff5f7816 */ /* 0x000fe2000000005f */
[----:B------:R-:W-:-:S02]  /*7620*/  IMAD.WIDE R4, R8, 0x2, R158 ;  /* 0x0000000208047825 */ /* 0x000fc400078e029e */
[----:B------:R-:W2:Y:S01]  /*7630*/  @!P1 LDG.E.U16 R120, desc[UR16][R12.64] ;  /* 0x000000100c789981 */ /* 0x000ea2000c1e1500 */
[----:B------:R-:W-:Y:S01]  /*7640*/  PRMT R92, RZ, 0x7610, R92 ;  /* 0x00007610ff5c7816 */ /* 0x000fe2000000005c */
[C---:B------:R-:W-:Y:S02]  /*7650*/  IMAD.WIDE R6, R8.reuse, 0x2, R160 ;  /* 0x0000000208067825 */ /* 0x040fe400078e02a0 */
[----:B------:R0:W2:Y:S01]  /*7660*/  @!P1 LDG.E.U16 R121, desc[UR16][R10.64] ;  /* 0x000000100a799981 */ /* 0x0000a2000c1e1500 */
[----:B------:R-:W-:Y:S01]  /*7670*/  ISETP.GE.U32.AND P1, PT, R3, 0x7fffff81, PT ;  /* 0x7fffff810300780c */ /* 0x000fe20003f26070 */
[C---:B------:R-:W-:Y:S01]  /*7680*/  IMAD.WIDE R2, R8.reuse, 0x2, R156 ;  /* 0x0000000208027825 */ /* 0x040fe200078e029c */
[----:B------:R-:W-:Y:S01]  /*7690*/  PRMT R147, RZ, 0x7610, R147 ;  /* 0x00007610ff937816 */ /* 0x000fe20000000093 */
[----:B------:R-:W2:Y:S01]  /*76a0*/  @!P3 LDG.E.U16 R92, desc[UR16][R4.64] ;  /* 0x00000010045cb981 */ /* 0x000ea2000c1e1500 */
[----:B------:R-:W-:Y:S01]  /*76b0*/  PRMT R90, RZ, 0x7610, R90 ;  /* 0x00007610ff5a7816 */ /* 0x000fe2000000005a */
[----:B------:R-:W-:-:S02]  /*76c0*/  IMAD.WIDE R8, R8, 0x2, R162 ;  /* 0x0000000208087825 */ /* 0x000fc400078e02a2 */
[----:B------:R-:W2:Y:S04]  /*76d0*/  @!P3 LDG.E.U16 R95, desc[UR16][R2.64] ;  /* 0x00000010025fb981 */ /* 0x000ea8000c1e1500 */
[----:B------:R-:W2:Y:S04]  /*76e0*/  @!P3 LDG.E.U16 R147, desc[UR16][R6.64] ;  /* 0x000000100693b981 */ /* 0x000ea8000c1e1500 */
[----:B------:R-:W2:Y:S01]  /*76f0*/  @!P3 LDG.E.U16 R90, desc[UR16][R8.64] ;  /* 0x00000010085ab981 */ /* 0x000ea2000c1e1500 */
[----:B------:R-:W-:-:S03]  /*7700*/  PRMT R136, RZ, 0x7610, R136 ;  /* 0x00007610ff887816 */ /* 0x000fc60000000088 */
[----:B------:R-:W-:Y:S01]  /*7710*/  STS.U16 [R145+UR5+0x8b00], R146 ;  /* 0x008b009291007988 */ /* 0x000fe20008000405 */
[----:B------:R-:W-:Y:S01]  /*7720*/  PRMT R134, RZ, 0x7610, R134 ;  /* 0x00007610ff867816 */ /* 0x000fe20000000086 */
[C---:B------:R-:W-:Y:S01]  /*7730*/  IMAD.WIDE R26, R32.reuse, 0x2, R156 ;  /* 0x00000002201a7825 */ /* 0x040fe200078e029c */
[----:B------:R-:W-:Y:S02]  /*7740*/  PRMT R135, RZ, 0x7610, R135 ;  /* 0x00007610ff877816 */ /* 0x000fe40000000087 */
[----:B------:R-:W-:Y:S01]  /*7750*/  PRMT R132, RZ, 0x7610, R132 ;  /* 0x00007610ff847816 */ /* 0x000fe20000000084 */
[C---:B------:R-:W-:Y:S01]  /*7760*/  IMAD.WIDE R28, R32.reuse, 0x2, R158 ;  /* 0x00000002201c7825 */ /* 0x040fe200078e029e */
[----:B------:R-:W-:Y:S03]  /*7770*/  STS.U16 [R145+UR5+0xcb00], R101 ;  /* 0x00cb006591007988 */ /* 0x000fe60008000405 */
[C---:B------:R-:W-:Y:S01]  /*7780*/  IMAD.WIDE R30, R32.reuse, 0x2, R160 ;  /* 0x00000002201e7825 */ /* 0x040fe200078e02a0 */
[----:B------:R-:W2:Y:S03]  /*7790*/  @!P1 LDG.E.U16 R136, desc[UR16][R26.64] ;  /* 0x000000101a889981 */ /* 0x000ea6000c1e1500 */
[----:B------:R-:W-:Y:S01]  /*77a0*/  IMAD.WIDE R32, R32, 0x2, R162 ;  /* 0x0000000220207825 */ /* 0x000fe200078e02a2 */
[----:B------:R-:W2:Y:S04]  /*77b0*/  @!P1 LDG.E.U16 R134, desc[UR16][R28.64] ;  /* 0x000000101c869981 */ /* 0x000ea8000c1e1500 */
[----:B------:R-:W2:Y:S04]  /*77c0*/  @!P1 LDG.E.U16 R135, desc[UR16][R30.64] ;  /* 0x000000101e879981 */ /* 0x000ea8000c1e1500 */
[----:B------:R-:W2:Y:S04]  /*77d0*/  @!P1 LDG.E.U16 R132, desc[UR16][R32.64] ;  /* 0x0000001020849981 */ /* 0x000ea8000c1e1500 */
[----:B------:R-:W-:Y:S01]  /*77e0*/  STS.U16 [R145+UR5+0xf00], R111 ;  /* 0x000f006f91007988 */ /* 0x000fe20008000405 */
[----:B------:R-:W-:Y:S01]  /*77f0*/  PRMT R130, RZ, 0x7610, R130 ;  /* 0x00007610ff827816 */ /* 0x000fe20000000082 */
[----:B------:R-:W-:Y:S01]  /*7800*/  IMAD.WIDE R34, R40, 0x2, R156 ;  /* 0x0000000228227825 */ /* 0x000fe200078e029c */
[----:B------:R-:W-:-:S02]  /*7810*/  PRMT R129, RZ, 0x7610, R129 ;  /* 0x00007610ff817816 */ /* 0x000fc40000000081 */
[----:B------:R-:W-:Y:S01]  /*7820*/  PRMT R126, RZ, 0x7610, R126 ;  /* 0x00007610ff7e7816 */ /* 0x000fe2000000007e */
[C---:B------:R-:W-:Y:S01]  /*7830*/  IMAD.WIDE R36, R40.reuse, 0x2, R158 ;  /* 0x0000000228247825 */ /* 0x040fe200078e029e */
[----:B------:R-:W-:Y:S01]  /*7840*/  PRMT R127, RZ, 0x7610, R127 ;  /* 0x00007610ff7f7816 */ /* 0x000fe2000000007f */
[----:B------:R-:W2:Y:S02]  /*7850*/  @!P4 LDG.E.U16 R130, desc[UR16][R34.64] ;  /* 0x000000102282c981 */ /* 0x000ea4000c1e1500 */
[C---:B------:R-:W-:Y:S02]  /*7860*/  IMAD.WIDE R38, R40.reuse, 0x2, R160 ;  /* 0x0000000228267825 */ /* 0x040fe400078e02a0 */
[----:B------:R-:W2:Y:S02]  /*7870*/  @!P4 LDG.E.U16 R129, desc[UR16][R36.64] ;  /* 0x000000102481c981 */ /* 0x000ea4000c1e1500 */
[----:B------:R-:W-:Y:S02]  /*7880*/  IMAD.WIDE R40, R40, 0x2, R162 ;  /* 0x0000000228287825 */ /* 0x000fe400078e02a2 */
[----:B------:R-:W2:Y:S01]  /*7890*/  @!P4 LDG.E.U16 R126, desc[UR16][R38.64] ;  /* 0x00000010267ec981 */ /* 0x000ea2000c1e1500 */
[----:B------:R-:W-:-:S03]  /*78a0*/  PRMT R105, RZ, 0x7610, R105 ;  /* 0x00007610ff697816 */ /* 0x000fc60000000069 */
[----:B------:R-:W2:Y:S01]  /*78b0*/  @!P4 LDG.E.U16 R127, desc[UR16][R40.64] ;  /* 0x00000010287fc981 */ /* 0x000ea2000c1e1500 */
[----:B------:R-:W-:Y:S01]  /*78c0*/  PRMT R113, RZ, 0x7610, R113 ;  /* 0x00007610ff717816 */ /* 0x000fe20000000071 */
[----:B------:R-:W-:Y:S01]  /*78d0*/  IMAD.WIDE R46, R48, 0x2, R160 ;  /* 0x00000002302e7825 */ /* 0x000fe200078e02a0 */
[----:B------:R-:W-:-:S03]  /*78e0*/  PRMT R144, RZ, 0x7610, R144 ;  /* 0x00007610ff907816 */ /* 0x000fc60000000090 */
[----:B------:R-:W-:Y:S01]  /*78f0*/  IMAD.WIDE R48, R48, 0x2, R162 ;  /* 0x0000000230307825 */ /* 0x000fe200078e02a2 */
[----:B------:R-:W-:Y:S01]  /*7900*/  PRMT R104, RZ, 0x7610, R104 ;  /* 0x00007610ff687816 */ /* 0x000fe20000000068 */
[----:B------:R-:W2:Y:S01]  /*7910*/  @!P0 LDG.E.U16 R105, desc[UR16][R46.64] ;  /* 0x000000102e698981 */ /* 0x000ea2000c1e1500 */
[----:B------:R-:W-:Y:S01]  /*7920*/  PRMT R103, RZ, 0x7610, R103 ;  /* 0x00007610ff677816 */ /* 0x000fe20000000067 */
[C---:B------:R-:W-:Y:S01]  /*7930*/  IMAD.WIDE R18, R24.reuse, 0x2, R156 ;  /* 0x0000000218127825 */ /* 0x040fe200078e029c */
[----:B------:R-:W-:Y:S01]  /*7940*/  PRMT R148, RZ, 0x7610, R148 ;  /* 0x00007610ff947816 */ /* 0x000fe20000000094 */
[----:B------:R-:W2:Y:S02]  /*7950*/  @!P0 LDG.E.U16 R113, desc[UR16][R48.64] ;  /* 0x0000001030718981 */ /* 0x000ea4000c1e1500 */
[----:B------:R-:W-:-:S04]  /*7960*/  IMAD.WIDE R20, R24, 0x2, R158 ;  /* 0x0000000218147825 */ /* 0x000fc800078e029e */
[C---:B------:R-:W-:Y:S01]  /*7970*/  IMAD.WIDE R22, R24.reuse, 0x2, R160 ;  /* 0x0000000218167825 */ /* 0x040fe200078e02a0 */
[----:B------:R-:W-:Y:S03]  /*7980*/  STS.U16 [R145+UR5+0x4f00], R128 ;  /* 0x004f008091007988 */ /* 0x000fe60008000405 */
[----:B------:R-:W-:Y:S01]  /*7990*/  IMAD.WIDE R24, R24, 0x2, R162 ;  /* 0x0000000218187825 */ /* 0x000fe200078e02a2 */
[----:B------:R-:W2:Y:S04]  /*79a0*/  @!P5 LDG.E.U16 R144, desc[UR16][R18.64] ;  /* 0x000000101290d981 */ /* 0x000ea8000c1e1500 */
[----:B------:R-:W2:Y:S04]  /*79b0*/  @!P5 LDG.E.U16 R104, desc[UR16][R20.64] ;  /* 0x000000101468d981 */ /* 0x000ea8000c1e1500 */
[----:B------:R-:W2:Y:S04]  /*79c0*/  @!P5 LDG.E.U16 R103, desc[UR16][R22.64] ;  /* 0x000000101667d981 */ /* 0x000ea8000c1e1500 */
[----:B------:R-:W2:Y:S01]  /*79d0*/  @!P5 LDG.E.U16 R148, desc[UR16][R24.64] ;  /* 0x000000101894d981 */ /* 0x000ea2000c1e1500 */
[----:B---3--:R-:W-:-:S05]  /*79e0*/  IMAD.SHL.U32 R102, R149, 0x20, RZ ;  /* 0x0000002095667824 */ /* 0x008fca00078e00ff */
[----:B------:R-:W-:Y:S01]  /*79f0*/  LOP3.LUT R133, R102, R133, RZ, 0xfc, !PT ;  /* 0x0000008566857212 */ /* 0x000fe200078efcff */
[----:B------:R1:W-:Y:S03]  /*7a00*/  STL [R1+0xc88], R102 ;  /* 0x000c886601007387 */ /* 0x0003e60000100800 */
[----:B-1----:R-:W-:-:S05]  /*7a10*/  IABS R102, R133 ;  /* 0x0000008500667213 */ /* 0x002fca0000000000 */
[----:B------:R-:W-:-:S04]  /*7a20*/  IMAD.MOV.U32 R149, RZ, RZ, R102 ;  /* 0x000000ffff957224 */ /* 0x000fc800078e0066 */
[----:B------:R-:W-:-:S04]  /*7a30*/  IMAD.HI.U32 R102, R164, R149, RZ ;  /* 0x00000095a4667227 */ /* 0x000fc800078e00ff */
[----:B------:R-:W-:-:S04]  /*7a40*/  IMAD.MOV R102, RZ, RZ, -R102 ;  /* 0x000000ffff667224 */ /* 0x000fc800078e0a66 */
[----:B------:R-:W-:-:S05]  /*7a50*/  IMAD R102, R94, R102, R149 ;  /* 0x000000665e667224 */ /* 0x000fca00078e0295 */
[----:B------:R-:W-:Y:S02]  /*7a60*/  ISETP.GT.U32.AND P3, PT, R94, R102, PT ;  /* 0x000000665e00720c */ /* 0x000fe40003f64070 */
[----:B------:R-:W-:-:S04]  /*7a70*/  LOP3.LUT R149, R133, 0x2, RZ, 0xfc, !PT ;  /* 0x0000000285957812 */ /* 0x000fc800078efcff */
[----:B------:R-:W-:-:S07]  /*7a80*/  IABS R146, R149 ;  /* 0x0000009500927213 */ /* 0x000fce0000000000 */
[----:B------:R-:W-:Y:S02]  /*7a90*/  @!P3 IMAD.IADD R102, R102, 0x1, -R94 ;  /* 0x000000016666b824 */ /* 0x000fe400078e0a5e */
[----:B------:R-:W-:-:S03]  /*7aa0*/  IMAD.HI.U32 R101, R164, R146, RZ ;  /* 0x00000092a4657227 */ /* 0x000fc600078e00ff */
[C---:B------:R-:W-:Y:S01]  /*7ab0*/  ISETP.GT.U32.AND P3, PT, R94.reuse, R102, PT ;  /* 0x000000665e00720c */ /* 0x040fe20003f64070 */
[----:B------:R-:W-:Y:S01]  /*7ac0*/  IMAD.MOV R101, RZ, RZ, -R101 ;  /* 0x000000ffff657224 */ /* 0x000fe200078e0a65 */
[----:B------:R-:W-:Y:S02]  /*7ad0*/  ISETP.GE.AND P1, PT, R149, RZ, PT ;  /* 0x000000ff9500720c */ /* 0x000fe40003f26270 */
[----:B------:R-:W-:Y:S01]  /*7ae0*/  LOP3.LUT R149, R133, 0x4, RZ, 0xfc, !PT ;  /* 0x0000000485957812 */ /* 0x000fe200078efcff */
[----:B------:R-:W-:-:S03]  /*7af0*/  IMAD R101, R94, R101, R146 ;  /* 0x000000655e657224 */ /* 0x000fc600078e0292 */
[----:B------:R-:W-:-:S05]  /*7b00*/  IABS R146, R149 ;  /* 0x0000009500927213 */ /* 0x000fca0000000000 */
[----:B------:R-:W-:Y:S01]  /*7b10*/  @!P3 IMAD.IADD R102, R102, 0x1, -R94 ;  /* 0x000000016666b824 */ /* 0x000fe200078e0a5e */
[----:B------:R-:W-:Y:S01]  /*7b20*/  ISETP.GE.AND P3, PT, R133, RZ, PT ;  /* 0x000000ff8500720c */ /* 0x000fe20003f66270 */
[----:B------:R-:W-:-:S04]  /*7b30*/  IMAD.HI.U32 R111, R164, R146, RZ ;  /* 0x00000092a46f7227 */ /* 0x000fc800078e00ff */
[----:B------:R-:W-:-:S04]  /*7b40*/  IMAD.MOV R111, RZ, RZ, -R111 ;  /* 0x000000ffff6f7224 */ /* 0x000fc800078e0a6f */
[----:B------:R-:W-:Y:S01]  /*7b50*/  IMAD R111, R94, R111, R146 ;  /* 0x0000006f5e6f7224 */ /* 0x000fe200078e0292 */
[----:B------:R-:W-:-:S03]  /*7b60*/  ISETP.GE.AND P4, PT, R149, RZ, PT ;  /* 0x000000ff9500720c */ /* 0x000fc60003f86270 */
[----:B------:R-:W-:Y:S01]  /*7b70*/  @!P3 IMAD.MOV R102, RZ, RZ, -R102 ;  /* 0x000000ffff66b224 */ /* 0x000fe200078e0a66 */
[----:B------:R-:W-:Y:S02]  /*7b80*/  ISETP.GT.U32.AND P3, PT, R94, R111, PT ;  /* 0x0000006f5e00720c */ /* 0x000fe40003f64070 */
[----:B------:R-:W-:-:S04]  /*7b90*/  LOP3.LUT R149, R133, 0x6, RZ, 0xfc, !PT ;  /* 0x0000000685957812 */ /* 0x000fc800078efcff */
[----:B------:R-:W-:Y:S02]  /*7ba0*/  IABS R146, R149 ;  /* 0x0000009500927213 */ /* 0x000fe40000000000 */
[----:B------:R-:W-:Y:S02]  /*7bb0*/  ISETP.GE.AND P0, PT, R149, RZ, PT ;  /* 0x000000ff9500720c */ /* 0x000fe40003f06270 */
[----:B------:R-:W-:Y:S01]  /*7bc0*/  LOP3.LUT R149, R133, 0x8, RZ, 0xfc, !PT ;  /* 0x0000000885957812 */ /* 0x000fe200078efcff */
[----:B------:R-:W-:Y:S01]  /*7bd0*/  IMAD.HI.U32 R128, R164, R146, RZ ;  /* 0x00000092a4807227 */ /* 0x000fe200078e00ff */
[----:B------:R1:W-:Y:S01]  /*7be0*/  STS.U16 [R145+UR5+0x8f00], R93 ;  /* 0x008f005d91007988 */ /* 0x0003e20008000405 */
[----:B------:R-:W-:Y:S02]  /*7bf0*/  ISETP.GT.U32.AND P5, PT, R94, R101, PT ;  /* 0x000000655e00720c */ /* 0x000fe40003fa4070 */
[----:B------:R-:W-:Y:S02]  /*7c00*/  @!P3 IMAD.IADD R111, R111, 0x1, -R94 ;  /* 0x000000016f6fb824 */ /* 0x000fe400078e0a5e */
[----:B------:R-:W-:Y:S01]  /*7c10*/  IMAD.MOV R128, RZ, RZ, -R128 ;  /* 0x000000ffff807224 */ /* 0x000fe200078e0a80 */
[----:B-1----:R-:W-:-:S03]  /*7c20*/  IABS R93, R149 ;  /* 0x00000095005d7213 */ /* 0x002fc60000000000 */
[C---:B------:R-:W-:Y:S01]  /*7c30*/  IMAD R128, R94.reuse, R128, R146 ;  /* 0x000000805e807224 */ /* 0x040fe200078e0292 */
[----:B------:R-:W-:Y:S01]  /*7c40*/  ISETP.GT.U32.AND P3, PT, R94, R111, PT ;  /* 0x0000006f5e00720c */ /* 0x000fe20003f64070 */
[----:B------:R-:W-:Y:S01]  /*7c50*/  IMAD.MOV.U32 R146, RZ, RZ, R93 ;  /* 0x000000ffff927224 */ /* 0x000fe200078e005d */
[----:B------:R-:W-:Y:S01]  /*7c60*/  PRMT R124, RZ, 0x7610, R124 ;  /* 0x00007610ff7c7816 */ /* 0x000fe2000000007c */
[----:B0-----:R-:W-:Y:S01]  /*7c70*/  IMAD.WIDE R10, R16, 0x2, R156 ;  /* 0x00000002100a7825 */ /* 0x001fe200078e029c */
[----:B------:R-:W-:-:S03]  /*7c80*/  PRMT R125, RZ, 0x7610, R125 ;  /* 0x00007610ff7d7816 */ /* 0x000fc6000000007d */
[----:B------:R-:W-:Y:S01]  /*7c90*/  IMAD.HI.U32 R93, R164, R146, RZ ;  /* 0x00000092a45d7227 */ /* 0x000fe200078e00ff */
[----:B------:R-:W-:Y:S01]  /*7ca0*/  PRMT R138, RZ, 0x7610, R138 ;  /* 0x00007610ff8a7816 */ /* 0x000fe2000000008a */
[----:B------:R-:W3:Y:S01]  /*7cb0*/  @!P6 LDG.E.U16 R124, desc[UR16][R10.64] ;  /* 0x000000100a7ce981 */ /* 0x000ee2000c1e1500 */
[----:B------:R-:W-:Y:S01]  /*7cc0*/  PRMT R139, RZ, 0x7610, R139 ;  /* 0x00007610ff8b7816 */ /* 0x000fe2000000008b */
[----:B------:R-:W-:-:S04]  /*7cd0*/  IMAD.WIDE R12, R16, 0x2, R158 ;  /* 0x00000002100c7825 */ /* 0x000fc800078e029e */
[C---:B------:R-:W-:Y:S01]  /*7ce0*/  IMAD.WIDE R14, R16.reuse, 0x2, R160 ;  /* 0x00000002100e7825 */ /* 0x040fe200078e02a0 */
[----:B------:R-:W3:Y:S03]  /*7cf0*/  @!P6 LDG.E.U16 R125, desc[UR16][R12.64] ;  /* 0x000000100c7de981 */ /* 0x000ee6000c1e1500 */
[----:B------:R-:W-:Y:S01]  /*7d00*/  IMAD.WIDE R16, R16, 0x2, R162 ;  /* 0x0000000210107825 */ /* 0x000fe200078e02a2 */
[----:B------:R-:W3:Y:S03]  /*7d10*/  @!P6 LDG.E.U16 R138, desc[UR16][R14.64] ;  /* 0x000000100e8ae981 */ /* 0x000ee6000c1e1500 */
[--C-:B------:R-:W-:Y:S01]  /*7d20*/  @!P5 IMAD.IADD R101, R101, 0x1, -R94.reuse ;  /* 0x000000016565d824 */ /* 0x100fe200078e0a5e */
[----:B------:R-:W3:Y:S01]  /*7d30*/  @!P6 LDG.E.U16 R139, desc[UR16][R16.64] ;  /* 0x00000010108be981 */ /* 0x000ee2000c1e1500 */
[----:B------:R-:W-:Y:S01]  /*7d40*/  IMAD.MOV R93, RZ, RZ, -R93 ;  /* 0x000000ffff5d7224 */ /* 0x000fe200078e0a5d */
[----:B------:R-:W-:Y:S01]  /*7d50*/  ISETP.GE.AND P6, PT, R149, RZ, PT ;  /* 0x000000ff9500720c */ /* 0x000fe20003fc6270 */
[----:B------:R-:W-:Y:S01]  /*7d60*/  @!P3 IMAD.IADD R111, R111, 0x1, -R94 ;  /* 0x000000016f6fb824 */ /* 0x000fe200078e0a5e */
[C---:B------:R-:W-:Y:S01]  /*7d70*/  ISETP.GT.U32.AND P5, PT, R94.reuse, R101, PT ;  /* 0x000000655e00720c */ /* 0x040fe20003fa4070 */
[C---:B------:R-:W-:Y:S01]  /*7d80*/  IMAD R93, R94.reuse, R93, R146 ;  /* 0x0000005d5e5d7224 */ /* 0x040fe200078e0292 */
[----:B------:R-:W-:Y:S01]  /*7d90*/  LOP3.LUT R149, R133, 0xa, RZ, 0xfc, !PT ;  /* 0x0000000a85957812 */ /* 0x000fe200078efcff */
[----:B------:R-:W-:Y:S01]  /*7da0*/  @!P4 IMAD.MOV R111, RZ, RZ, -R111 ;  /* 0x000000ffff6fc224 */ /* 0x000fe200078e0a6f */
[----:B----4-:R0:W-:Y:S02]  /*7db0*/  STS.U16 [R145+UR5+0xcf00], R99 ;  /* 0x00cf006391007988 */ /* 0x0101e40008000405 */
[----:B------:R-:W-:-:S02]  /*7dc0*/  ISETP.GT.U32.AND P4, PT, R94, R93, PT ;  /* 0x0000005d5e00720c */ /* 0x000fc40003f84070 */
[----:B0-----:R-:W-:-:S05]  /*7dd0*/  IABS R99, R149 ;  /* 0x0000009500637213 */ /* 0x001fca0000000000 */
[--C-:B------:R-:W-:Y:S01]  /*7de0*/  @!P5 IMAD.IADD R101, R101, 0x1, -R94.reuse ;  /* 0x000000016565d824 */ /* 0x100fe200078e0a5e */
[----:B------:R-:W-:Y:S01]  /*7df0*/  ISETP.GE.AND P5, PT, R149, RZ, PT ;  /* 0x000000ff9500720c */ /* 0x000fe20003fa6270 */
[----:B------:R-:W-:Y:S01]  /*7e00*/  IMAD.MOV.U32 R146, RZ, RZ, R99 ;  /* 0x000000ffff927224 */ /* 0x000fe200078e0063 */
[----:B------:R-:W-:Y:S01]  /*7e10*/  LOP3.LUT R149, R133, 0xc, RZ, 0xfc, !PT ;  /* 0x0000000c85957812 */ /* 0x000fe200078efcff */
[----:B------:R-:W-:Y:S02]  /*7e20*/  @!P1 IMAD.MOV R101, RZ, RZ, -R101 ;  /* 0x000000ffff659224 */ /* 0x000fe400078e0a65 */
[----:B------:R-:W-:Y:S01]  /*7e30*/  IMAD.HI.U32 R99, R164, R146, RZ ;  /* 0x00000092a4637227 */ /* 0x000fe200078e00ff */
[----:B--2---:R0:W-:Y:S01]  /*7e40*/  STS.U16 [R145+UR5+0x1300], R109 ;  /* 0x0013006d91007988 */ /* 0x0041e20008000405 */
[----:B------:R-:W-:Y:S02]  /*7e50*/  ISETP.GT.U32.AND P1, PT, R94, R128, PT ;  /* 0x000000805e00720c */ /* 0x000fe40003f24070 */
[----:B------:R-:W-:-:S02]  /*7e60*/  @!P4 IMAD.IADD R93, R93, 0x1, -R94 ;  /* 0x000000015d5dc824 */ /* 0x000fc400078e0a5e */
[----:B------:R-:W-:Y:S01]  /*7e70*/  IMAD.MOV R99, RZ, RZ, -R99 ;  /* 0x000000ffff637224 */ /* 0x000fe200078e0a63 */
[----:B0-----:R-:W-:-:S03]  /*7e80*/  IABS R109, R149 ;  /* 0x00000095006d7213 */ /* 0x001fc60000000000 */
[C---:B------:R-:W-:Y:S01]  /*7e90*/  IMAD R99, R94.reuse, R99, R146 ;  /* 0x000000635e637224 */ /* 0x040fe200078e0292 */
[----:B------:R-:W-:Y:S01]  /*7ea0*/  ISETP.GT.U32.AND P4, PT, R94, R93, PT ;  /* 0x0000005d5e00720c */ /* 0x000fe20003f84070 */
[----:B------:R-:W-:-:S04]  /*7eb0*/  IMAD.MOV.U32 R146, RZ, RZ, R109 ;  /* 0x000000ffff927224 */ /* 0x000fc800078e006d */
[----:B------:R-:W-:-:S04]  /*7ec0*/  IMAD.HI.U32 R109, R164, R146, RZ ;  /* 0x00000092a46d7227 */ /* 0x000fc800078e00ff */
[--C-:B------:R-:W-:Y:S02]  /*7ed0*/  @!P1 IMAD.IADD R128, R128, 0x1, -R94.reuse ;  /* 0x0000000180809824 */ /* 0x100fe400078e0a5e */
[----:B------:R-:W-:Y:S01]  /*7ee0*/  IMAD.MOV R109, RZ, RZ, -R109 ;  /* 0x000000ffff6d7224 */ /* 0x000fe200078e0a6d */
[----:B------:R-:W-:Y:S01]  /*7ef0*/  ISETP.GE.AND P3, PT, R149, RZ, PT ;  /* 0x000000ff9500720c */ /* 0x000fe20003f66270 */
[----:B------:R-:W-:Y:S01]  /*7f00*/  @!P4 IMAD.IADD R93, R93, 0x1, -R94 ;  /* 0x000000015d5dc824 */ /* 0x000fe200078e0a5e */
[C---:B------:R-:W-:Y:S01]  /*7f10*/  ISETP.GT.U32.AND P1, PT, R94.reuse, R128, PT ;  /* 0x000000805e00720c */ /* 0x040fe20003f24070 */
[C---:B------:R-:W-:Y:S01]  /*7f20*/  IMAD R109, R94.reuse, R109, R146 ;  /* 0x0000006d5e6d7224 */ /* 0x040fe200078e0292 */
[----:B------:R-:W-:Y:S01]  /*7f30*/  LOP3.LUT R149, R133, 0xe, RZ, 0xfc, !PT ;  /* 0x0000000e85957812 */ /* 0x000fe200078efcff */
[----:B------:R-:W-:Y:S01]  /*7f40*/  @!P6 IMAD.MOV R93, RZ, RZ, -R93 ;  /* 0x000000ffff5de224 */ /* 0x000fe200078e0a5d */
[----:B------:R0:W-:Y:S02]  /*7f50*/  STS.U16 [R145+UR5+0x5300], R118 ;  /* 0x0053007691007988 */ /* 0x0001e40008000405 */
[----:B------:R-:W-:-:S02]  /*7f60*/  ISETP.GT.U32.AND P6, PT, R94, R109, PT ;  /* 0x0000006d5e00720c */ /* 0x000fc40003fc4070 */
[----:B0-----:R-:W-:-:S05]  /*7f70*/  IABS R118, R149 ;  /* 0x0000009500767213 */ /* 0x001fca0000000000 */
[----:B------:R-:W-:Y:S01]  /*7f80*/  @!P1 IMAD.IADD R128, R128, 0x1, -R94 ;  /* 0x0000000180809824 */ /* 0x000fe200078e0a5e */
[----:B------:R-:W-:Y:S01]  /*7f90*/  ISETP.GE.AND P1, PT, R149, RZ, PT ;  /* 0x000000ff9500720c */ /* 0x000fe20003f26270 */
[----:B------:R-:W-:Y:S01]  /*7fa0*/  IMAD.MOV.U32 R146, RZ, RZ, R118 ;  /* 0x000000ffff927224 */ /* 0x000fe200078e0076 */
[----:B------:R-:W-:Y:S01]  /*7fb0*/  LOP3.LUT R149, R133, 0x10, RZ, 0xfc, !PT ;  /* 0x0000001085957812 */ /* 0x000fe200078efcff */
[----:B------:R-:W-:Y:S02]  /*7fc0*/  @!P0 IMAD.MOV R128, RZ, RZ, -R128 ;  /* 0x000000ffff808224 */ /* 0x000fe400078e0a80 */
[----:B------:R-:W-:Y:S01]  /*7fd0*/  IMAD.HI.U32 R118, R164, R146, RZ ;  /* 0x00000092a4767227 */ /* 0x000fe200078e00ff */
[----:B------:R0:W-:Y:S01]  /*7fe0*/  STS.U16 [R145+UR5+0x9300], R91 ;  /* 0x0093005b91007988 */ /* 0x0001e20008000405 */
        /* <DEDUP_REMOVED lines=22> */
[----:B------:R-:W-:-:S03]  /*8150*/  LOP3.LUT R149, R133, 0x14, RZ, 0xfc, !PT ;  /* 0x0000001485957812 */ /* 0x000fc600078efcff */
[----:B------:R-:W-:Y:S01]  /*8160*/  IMAD.HI.U32 R115, R164, R146, RZ ;  /* 0x00000092a4737227 */ /* 0x000fe200078e00ff */
[----:B------:R0:W-:Y:S03]  /*8170*/  STS.U16 [R145+UR5+0x1700], R122 ;  /* 0x0017007a91007988 */ /* 0x0001e60008000405 */
[----:B------:R-:W-:Y:S01]  /*8180*/  @!P5 IMAD.MOV R99, RZ, RZ, -R99 ;  /* 0x000000ffff63d224 */ /* 0x000fe200078e0a63 */
[----:B------:R-:W-:Y:S01]  /*8190*/  ISETP.GT.U32.AND P5, PT, R94, R118, PT ;  /* 0x000000765e00720c */ /* 0x000fe20003fa4070 */
[----:B------:R-:W-:Y:S02]  /*81a0*/  @!P3 IMAD.IADD R91, R91, 0x1, -R94 ;  /* 0x000000015b5bb824 */ /* 0x000fe400078e0a5e */
[----:B------:R-:W-:Y:S01]  /*81b0*/  IMAD.MOV R115, RZ, RZ, -R115 ;  /* 0x000000ffff737224 */ /* 0x000fe200078e0a73 */
[----:B0-----:R-:W-:-:S03]  /*81c0*/  IABS R122, R149 ;  /* 0x00000095007a7213 */ /* 0x001fc60000000000 */
[C---:B------:R-:W-:Y:S01]  /*81d0*/  IMAD R115, R94.reuse, R115, R146 ;  /* 0x000000735e737224 */ /* 0x040fe200078e0292 */
[----:B------:R-:W-:Y:S01]  /*81e0*/  ISETP.GT.U32.AND P3, PT, R94, R91, PT ;  /* 0x0000005b5e00720c */ /* 0x000fe20003f64070 */
[----:B------:R-:W-:-:S04]  /*81f0*/  IMAD.MOV.U32 R146, RZ, RZ, R122 ;  /* 0x000000ffff927224 */ /* 0x000fc800078e007a */
[----:B------:R-:W-:Y:S01]  /*8200*/  IMAD.HI.U32 R122, R164, R146, RZ ;  /* 0x00000092a47a7227 */ /* 0x000fe200078e00ff */
[----:B------:R-:W-:-:S03]  /*8210*/  ISETP.GE.AND P6, PT, R149, RZ, PT ;  /* 0x000000ff9500720c */ /* 0x000fc60003fc6270 */
[----:B------:R-:W-:Y:S02]  /*8220*/  IMAD.MOV R122, RZ, RZ, -R122 ;  /* 0x000000ffff7a7224 */ /* 0x000fe400078e0a7a */
[----:B------:R-:W-:Y:S02]  /*8230*/  @!P5 IMAD.IADD R118, R118, 0x1, -R94 ;  /* 0x000000017676d824 */ /* 0x000fe400078e0a5e */
[C---:B------:R-:W-:Y:S02]  /*8240*/  IMAD R149, R94.reuse, R122, R146 ;  /* 0x0000007a5e957224 */ /* 0x040fe400078e0292 */
[----:B------:R-:W-:Y:S01]  /*8250*/  @!P3 IMAD.IADD R91, R91, 0x1, -R94 ;  /* 0x000000015b5bb824 */ /* 0x000fe200078e0a5e */
[----:B------:R-:W-:-:S03]  /*8260*/  ISETP.GT.U32.AND P5, PT, R94, R118, PT ;  /* 0x000000765e00720c */ /* 0x000fc60003fa4070 */
[----:B------:R-:W-:Y:S01]  /*8270*/  @!P4 IMAD.MOV R91, RZ, RZ, -R91 ;  /* 0x000000ffff5bc224 */ /* 0x000fe200078e0a5b */
[----:B------:R-:W-:Y:S02]  /*8280*/  ISETP.GT.U32.AND P4, PT, R94, R149, PT ;  /* 0x000000955e00720c */ /* 0x000fe40003f84070 */
[----:B------:R-:W-:Y:S01]  /*8290*/  LOP3.LUT R146, R133, 0x16, RZ, 0xfc, !PT ;  /* 0x0000001685927812 */ /* 0x000fe200078efcff */
[----:B------:R0:W-:Y:S06]  /*82a0*/  STS.U16 [R145+UR5+0x5700], R116 ;  /* 0x0057007491007988 */ /* 0x0001ec0008000405 */
[----:B------:R-:W-:Y:S01]  /*82b0*/  @!P5 IMAD.IADD R118, R118, 0x1, -R94 ;  /* 0x000000017676d824 */ /* 0x000fe200078e0a5e */
[----:B0-----:R-:W-:-:S03]  /*82c0*/  IABS R116, R146 ;  /* 0x0000009200747213 */ /* 0x001fc60000000000 */
[----:B------:R-:W-:Y:S01]  /*82d0*/  @!P1 IMAD.MOV R118, RZ, RZ, -R118 ;  /* 0x000000ffff769224 */ /* 0x000fe200078e0a76 */
[----:B------:R-:W-:Y:S01]  /*82e0*/  ISETP.GT.U32.AND P1, PT, R94, R115, PT ;  /* 0x000000735e00720c */ /* 0x000fe20003f24070 */
[----:B------:R-:W-:Y:S02]  /*82f0*/  @!P4 IMAD.IADD R149, R149, 0x1, -R94 ;  /* 0x000000019595c824 */ /* 0x000fe400078e0a5e */
[----:B------:R-:W-:-:S03]  /*8300*/  IMAD.MOV.U32 R122, RZ, RZ, R116 ;  /* 0x000000ffff7a7224 */ /* 0x000fc600078e0074 */
[----:B------:R-:W-:Y:S01]  /*8310*/  ISETP.GT.U32.AND P4, PT, R94, R149, PT ;  /* 0x000000955e00720c */ /* 0x000fe20003f84070 */
[----:B------:R-:W-:-:S04]  /*8320*/  IMAD.HI.U32 R116, R164, R122, RZ ;  /* 0x0000007aa4747227 */ /* 0x000fc800078e00ff */
[----:B------:R-:W-:Y:S02]  /*8330*/  IMAD.MOV R116, RZ, RZ, -R116 ;  /* 0x000000ffff747224 */ /* 0x000fe400078e0a74 */
[----:B------:R-:W-:Y:S02]  /*8340*/  @!P1 IMAD.IADD R115, R115, 0x1, -R94 ;  /* 0x0000000173739824 */ /* 0x000fe400078e0a5e */
[----:B------:R-:W-:-:S03]  /*8350*/  IMAD R116, R94, R116, R122 ;  /* 0x000000745e747224 */ /* 0x000fc600078e027a */
[C---:B------:R-:W-:Y:S01]  /*8360*/  ISETP.GT.U32.AND P1, PT, R94.reuse, R115, PT ;  /* 0x000000735e00720c */ /* 0x040fe20003f24070 */
[----:B------:R-:W-:Y:S01]  /*8370*/  @!P4 IMAD.IADD R149, R149, 0x1, -R94 ;  /* 0x000000019595c824 */ /* 0x000fe200078e0a5e */
[----:B------:R-:W-:-:S11]  /*8380*/  ISETP.GT.U32.AND P4, PT, R94, R116, PT ;  /* 0x000000745e00720c */ /* 0x000fd60003f84070 */
[--C-:B------:R-:W-:Y:S02]  /*8390*/  @!P1 IMAD.IADD R115, R115, 0x1, -R94.reuse ;  /* 0x0000000173739824 */ /* 0x100fe400078e0a5e */
[----:B------:R-:W-:Y:S02]  /*83a0*/  @!P4 IMAD.IADD R116, R116, 0x1, -R94 ;  /* 0x000000017474c824 */ /* 0x000fe400078e0a5e */
[----:B------:R-:W-:-:S03]  /*83b0*/  @!P0 IMAD.MOV R115, RZ, RZ, -R115 ;  /* 0x000000ffff738224 */ /* 0x000fc600078e0a73 */
[----:B------:R-:W-:Y:S01]  /*83c0*/  ISETP.GT.U32.AND P0, PT, R94, R116, PT ;  /* 0x000000745e00720c */ /* 0x000fe20003f04070 */
[----:B------:R-:W-:Y:S02]  /*83d0*/  IMAD.MOV.U32 R153, RZ, RZ, R149 ;  /* 0x000000ffff997224 */ /* 0x000fe400078e0095 */
[----:B------:R-:W-:-:S10]  /*83e0*/  VIADD R149, R97, 0x3f ;  /* 0x0000003f61957836 */ /* 0x000fd40000000000 */
[----:B------:R-:W-:Y:S01]  /*83f0*/  @!P0 IMAD.IADD R116, R116, 0x1, -R94 ;  /* 0x0000000174748824 */ /* 0x000fe200078e0a5e */
[----:B------:R-:W-:-:S04]  /*8400*/  ISETP.GT.AND P0, PT, R149, 0x3f, PT ;  /* 0x0000003f9500780c */ /* 0x000fc80003f04270 */
[----:B------:R-:W-:Y:S02]  /*8410*/  ISETP.LT.AND P0, PT, R165, R97, P0 ;  /* 0x00000061a500720c */ /* 0x000fe40000701270 */
[----:B------:R-:W5:Y:S04]  /*8420*/  LDL.LU R97, [R1+0xec4] ;  /* 0x000ec40001617983 */ /* 0x000f680000300800 */
[----:B------:R-:W2:Y:S01]  /*8430*/  LDL.LU R165, [R1+0xec0] ;  /* 0x000ec00001a57983 */ /* 0x000ea20000300800 */
[----:B------:R-:W-:Y:S02]  /*8440*/  ISETP.GE.AND P5, PT, R146, RZ, PT ;  /* 0x000000ff9200720c */ /* 0x000fe40003fa6270 */
[----:B------:R-:W-:-:S04]  /*8450*/  LOP3.LUT R146, R133, 0x18, RZ, 0xfc, !PT ;  /* 0x0000001885927812 */ /* 0x000fc800078efcff */
[----:B------:R-:W-:Y:S01]  /*8460*/  IABS R122, R146 ;  /* 0x00000092007a7213 */ /* 0x000fe20000000000 */
[----:B------:R0:W-:Y:S01]  /*8470*/  STS.U16 [R145+UR5+0x9700], R105 ;  /* 0x0097006991007988 */ /* 0x0001e20008000405 */
[----:B------:R-:W-:Y:S02]  /*8480*/  ISETP.GE.AND P3, PT, R146, RZ, PT ;  /* 0x000000ff9200720c */ /* 0x000fe40003f66270 */
[----:B------:R-:W-:Y:S01]  /*8490*/  LOP3.LUT R146, R133, 0x1a, RZ, 0xfc, !PT ;  /* 0x0000001a85927812 */ /* 0x000fe200078efcff */
[----:B------:R1:W-:Y:S01]  /*84a0*/  STS.U16 [R145+UR5+0xd700], R113 ;  /* 0x00d7007191007988 */ /* 0x0003e20008000405 */
[----:B0-----:R-:W-:-:S04]  /*84b0*/  IMAD.HI.U32 R105, R164, R122, RZ ;  /* 0x0000007aa4697227 */ /* 0x001fc800078e00ff */
[----:B------:R-:W-:Y:S01]  /*84c0*/  IMAD.MOV R105, RZ, RZ, -R105 ;  /* 0x000000ffff697224 */ /* 0x000fe200078e0a69 */
[----:B-1----:R-:W-:-:S03]  /*84d0*/  IABS R113, R146 ;  /* 0x0000009200717213 */ /* 0x002fc60000000000 */
[----:B------:R-:W-:Y:S02]  /*84e0*/  IMAD R105, R94, R105, R122 ;  /* 0x000000695e697224 */ /* 0x000fe400078e027a */
[----:B------:R-:W-:-:S04]  /*84f0*/  IMAD.MOV.U32 R122, RZ, RZ, R113 ;  /* 0x000000ffff7a7224 */ /* 0x000fc800078e0071 */
[----:B------:R-:W-:Y:S01]  /*8500*/  IMAD.HI.U32 R113, R164, R122, RZ ;  /* 0x0000007aa4717227 */ /* 0x000fe200078e00ff */
[----:B------:R0:W-:Y:S03]  /*8510*/  STS.U16 [R145+UR5+0x1b00], R95 ;  /* 0x001b005f91007988 */ /* 0x0001e60008000405 */
[----:B------:R-:W-:-:S04]  /*8520*/  IMAD.MOV R113, RZ, RZ, -R113 ;  /* 0x000000ffff717224 */ /* 0x000fc800078e0a71 */
[----:B------:R-:W-:Y:S01]  /*8530*/  IMAD R113, R94, R113, R122 ;  /* 0x000000715e717224 */ /* 0x000fe200078e027a */
[----:B0-----:R-:W-:-:S04]  /*8540*/  LOP3.LUT R95, R133, 0x1c, RZ, 0xfc, !PT ;  /* 0x0000001c855f7812 */ /* 0x001fc800078efcff */
[----:B------:R-:W-:Y:S02]  /*8550*/  IABS R122, R95 ;  /* 0x0000005f007a7213 */ /* 0x000fe40000000000 */
[----:B------:R-:W-:-:S03]  /*8560*/  ISETP.GE.AND P1, PT, R146, RZ, PT ;  /* 0x000000ff9200720c */ /* 0x000fc60003f26270 */
[----:B------:R-:W-:-:S04]  /*8570*/  IMAD.MOV.U32 R146, RZ, RZ, R122 ;  /* 0x000000ffff927224 */ /* 0x000fc800078e007a */
[----:B------:R-:W-:Y:S01]  /*8580*/  IMAD.HI.U32 R122, R164, R146, RZ ;  /* 0x00000092a47a7227 */ /* 0x000fe200078e00ff */
[----:B------:R-:W-:-:S03]  /*8590*/  LOP3.LUT R133, R133, 0x1e, RZ, 0xfc, !PT ;  /* 0x0000001e85857812 */ /* 0x000fc600078efcff */
[----:B------:R-:W-:-:S04]  /*85a0*/  IMAD.MOV R122, RZ, RZ, -R122 ;  /* 0x000000ffff7a7224 */ /* 0x000fc800078e0a7a */
[----:B------:R-:W-:Y:S01]  /*85b0*/  IMAD R122, R94, R122, R146 ;  /* 0x0000007a5e7a7224 */ /* 0x000fe200078e0292 */
[----:B------:R-:W-:-:S05]  /*85c0*/  IABS R146, R133 ;  /* 0x0000008500927213 */ /* 0x000fca0000000000 */
[----:B------:R-:W-:-:S04]  /*85d0*/  IMAD.HI.U32 R164, R164, R146, RZ ;  /* 0x00000092a4a47227 */ /* 0x000fc800078e00ff */
[----:B------:R-:W-:-:S04]  /*85e0*/  IMAD.MOV R164, RZ, RZ, -R164 ;  /* 0x000000ffffa47224 */ /* 0x000fc800078e0aa4 */
[C---:B------:R-:W-:Y:S02]  /*85f0*/  IMAD R146, R94.reuse, R164, R146 ;  /* 0x000000a45e927224 */ /* 0x040fe400078e0292 */
[----:B------:R-:W0:Y:S01]  /*8600*/  S2R R164, SR_TID.X ;  /* 0x0000000000a47919 */ /* 0x000e220000002100 */
[----:B------:R-:W-:Y:S01]  /*8610*/  ISETP.GT.U32.AND P4, PT, R94, R105, PT ;  /* 0x000000695e00720c */ /* 0x000fe20003f84070 */
[----:B------:R-:W-:-:S12]  /*8620*/  @!P6 IMAD.MOV R153, RZ, RZ, -R153 ;  /* 0x000000ffff99e224 */ /* 0x000fd800078e0a99 */
[----:B------:R-:W-:-:S05]  /*8630*/  @!P4 IMAD.IADD R105, R105, 0x1, -R94 ;  /* 0x000000016969c824 */ /* 0x000fca00078e0a5e */
[----:B------:R-:W-:Y:S02]  /*8640*/  ISETP.GT.U32.AND P4, PT, R94, R105, PT ;  /* 0x000000695e00720c */ /* 0x000fe40003f84070 */
[----:B0-----:R-:W-:-:S04]  /*8650*/  SHF.R.S32.HI R164, RZ, 0x6, R164 ;  /* 0x00000006ffa47819 */ /* 0x001fc800000114a4 */
[----:B------:R-:W-:-:S04]  /*8660*/  SGXT R164, R164, 0x1 ;  /* 0x00000001a4a4781a */ /* 0x000fc80000000200 */
[----:B------:R-:W-:Y:S02]  /*8670*/  LOP3.LUT R164, R137, 0x90, R164, 0x78, !PT ;  /* 0x0000009089a47812 */ /* 0x000fe400078e78a4 */
[----:B------:R-:W-:-:S04]  /*8680*/  ISETP.GT.U32.AND P6, PT, R94, R113, PT ;  /* 0x000000715e00720c */ /* 0x000fc80003fc4070 */
[----:B------:R-:W0:Y:S01]  /*8690*/  S2R R164, SR_TID.X ;  /* 0x0000000000a47919 */ /* 0x000e220000002100 */
[----:B------:R-:W-:Y:S01]  /*86a0*/  @!P4 IMAD.IADD R105, R105, 0x1, -R94 ;  /* 0x000000016969c824 */ /* 0x000fe200078e0a5e */
[----:B------:R-:W-:-:S07]  /*86b0*/  ISETP.GT.U32.AND P4, PT, R94, R122, PT ;  /* 0x0000007a5e00720c */ /* 0x000fce0003f84070 */
[----:B------:R-:W-:Y:S01]  /*86c0*/  @!P6 IMAD.IADD R113, R113, 0x1, -R94 ;  /* 0x000000017171e824 */ /* 0x000fe200078e0a5e */
[----:B------:R-:W-:-:S05]  /*86d0*/  ISETP.GT.U32.AND P6, PT, R94, R146, PT ;  /* 0x000000925e00720c */ /* 0x000fca0003fc4070 */
[----:B------:R-:W-:Y:S01]  /*86e0*/  @!P4 IMAD.IADD R122, R122, 0x1, -R94 ;  /* 0x000000017a7ac824 */ /* 0x000fe200078e0a5e */
[----:B------:R-:W-:Y:S01]  /*86f0*/  ISETP.GT.U32.AND P4, PT, R94, R113, PT ;  /* 0x000000715e00720c */ /* 0x000fe20003f84070 */
[----:B------:R-:W-:-:S06]  /*8700*/  @!P5 IMAD.MOV R116, RZ, RZ, -R116 ;  /* 0x000000ffff74d224 */ /* 0x000fcc00078e0a74 */
[----:B------:R-:W-:Y:S01]  /*8710*/  @!P6 IMAD.IADD R146, R146, 0x1, -R94 ;  /* 0x000000019292e824 */ /* 0x000fe200078e0a5e */
[----:B------:R-:W-:-:S04]  /*8720*/  ISETP.GT.U32.AND P6, PT, R94, R122, PT ;  /* 0x0000007a5e00720c */ /* 0x000fc80003fc4070 */
[----:B------:R-:W-:Y:S01]  /*8730*/  ISETP.GT.U32.AND P5, PT, R94, R146, PT ;  /* 0x000000925e00720c */ /* 0x000fe20003fa4070 */
[----:B------:R-:W-:Y:S01]  /*8740*/  @!P4 IMAD.IADD R113, R113, 0x1, -R94 ;  /* 0x000000017171c824 */ /* 0x000fe200078e0a5e */
[----:B------:R-:W-:Y:S02]  /*8750*/  ISETP.NE.AND P4, PT, R117, RZ, PT ;  /* 0x000000ff7500720c */ /* 0x000fe40003f85270 */
[----:B0-----:R-:W-:Y:S02]  /*8760*/  LOP3.LUT R164, R164, 0x3f, RZ, 0xc0, !PT ;  /* 0x0000003fa4a47812 */ /* 0x001fe400078ec0ff */
[----:B------:R-:W-:-:S03]  /*8770*/  LOP3.LUT R117, RZ, R117, RZ, 0x33, !PT ;  /* 0x00000075ff757212 */ /* 0x000fc600078e33ff */
[----:B------:R-:W-:Y:S01]  /*8780*/  @!P6 IMAD.IADD R122, R122, 0x1, -R94 ;  /* 0x000000017a7ae824 */ /* 0x000fe200078e0a5e */
[----:B------:R-:W-:-:S03]  /*8790*/  ISETP.GE.AND P6, PT, R95, RZ, PT ;  /* 0x000000ff5f00720c */ /* 0x000fc60003fc6270 */
[----:B------:R-:W-:Y:S02]  /*87a0*/  @!P5 IMAD.IADD R146, R146, 0x1, -R94 ;  /* 0x000000019292d824 */ /* 0x000fe400078e0a5e */
[----:B--2---:R-:W-:Y:S01]  /*87b0*/  IMAD R165, R164, R165, RZ ;  /* 0x000000a5a4a57224 */ /* 0x004fe200078e02ff */
[----:B------:R-:W-:Y:S02]  /*87c0*/  SEL R164, R117, R102, !P4 ;  /* 0x0000006675a47207 */ /* 0x000fe40006000000 */
[----:B------:R-:W5:Y:S03]  /*87d0*/  LDL.LU R102, [R1+0xebc] ;  /* 0x000ebc0001667983 */ /* 0x000f660000300800 */
[----:B------:R-:W-:Y:S01]  /*87e0*/  IMAD R95, R164, UR4, RZ ;  /* 0x00000004a45f7c24 */ /* 0x000fe2000f8e02ff */
[----:B------:R-:W-:-:S04]  /*87f0*/  LEA R164, P5, R165, UR22, 0x1 ;  /* 0x00000016a5a47c11 */ /* 0x000fc8000f8a08ff */
[----:B------:R-:W-:Y:S02]  /*8800*/  LEA.HI.X.SX32 R165, R165, UR23, 0x1, P5 ;  /* 0x00000017a5a57c11 */ /* 0x000fe4000a8f0eff */
[----:B------:R-:W-:-:S04]  /*8810*/  LEA R94, P5, R95, R164, 0x1 ;  /* 0x000000a45f5e7211 */ /* 0x000fc800078a08ff */
[----:B------:R-:W-:Y:S02]  /*8820*/  LEA.HI.X.SX32 R95, R95, R165, 0x1, P5 ;  /* 0x000000a55f5f7211 */ /* 0x000fe400028f0eff */
[----:B------:R-:W-:Y:S02]  /*8830*/  ISETP.GE.AND P5, PT, R133, RZ, PT ;  /* 0x000000ff8500720c */ /* 0x000fe40003fa6270 */
[----:B------:R-:W2:Y:S01]  /*8840*/  LDL.LU R133, [R1+0xeb8] ;  /* 0x000eb80001857983 */ /* 0x000ea20000300800 */
[----:B------:R-:W-:Y:S02]  /*8850*/  @!P3 IMAD.MOV R105, RZ, RZ, -R105 ;  /* 0x000000ffff69b224 */ /* 0x000fe400078e0a69 */
[----:B------:R-:W-:Y:S02]  /*8860*/  @!P1 IMAD.MOV R113, RZ, RZ, -R113 ;  /* 0x000000ffff719224 */ /* 0x000fe400078e0a71 */
[----:B------:R-:W-:Y:S01]  /*8870*/  @!P6 IMAD.MOV R122, RZ, RZ, -R122 ;  /* 0x000000ffff7ae224 */ /* 0x000fe200078e0a7a */
[----:B------:R-:W-:Y:S01]  /*8880*/  STL [R1+0x640], R94 ;  /* 0x0006405e01007387 */ /* 0x000fe20000100800 */
[----:B------:R-:W-:-:S04]  /*8890*/  SEL R101, R117, R101, !P4 ;  /* 0x0000006575657207 */ /* 0x000fc80006000000 */
[----:B------:R-:W-:Y:S01]  /*88a0*/  @!P5 IMAD.MOV R146, RZ, RZ, -R146 ;  /* 0x000000ffff92d224 */ /* 0x000fe200078e0a92 */
[----:B------:R0:W-:Y:S01]  /*88b0*/  STL [R1+0x63c], R95 ;  /* 0x00063c5f01007387 */ /* 0x0001e20000100800 */
[C---:B------:R-:W-:Y:S02]  /*88c0*/  SEL R111, R117.reuse, R111, !P4 ;  /* 0x0000006f756f7207 */ /* 0x040fe40006000000 */
[C---:B------:R-:W-:Y:S02]  /*88d0*/  SEL R128, R117.reuse, R128, !P4 ;  /* 0x0000008075807207 */ /* 0x040fe40006000000 */
[C---:B------:R-:W-:Y:S02]  /*88e0*/  SEL R93, R117.reuse, R93, !P4 ;  /* 0x0000005d755d7207 */ /* 0x040fe40006000000 */
[C---:B------:R-:W-:Y:S02]  /*88f0*/  SEL R99, R117.reuse, R99, !P4 ;  /* 0x0000006375637207 */ /* 0x040fe40006000000 */
[----:B------:R-:W-:-:S02]  /*8900*/  SEL R109, R117, R109, !P4 ;  /* 0x0000006d756d7207 */ /* 0x000fc40006000000 */
[C---:B------:R-:W-:Y:S02]  /*8910*/  SEL R118, R117.reuse, R118, !P4 ;  /* 0x0000007675767207 */ /* 0x040fe40006000000 */
[C---:B------:R-:W-:Y:S02]  /*8920*/  SEL R91, R117.reuse, R91, !P4 ;  /* 0x0000005b755b7207 */ /* 0x040fe40006000000 */
[C---:B------:R-:W-:Y:S02]  /*8930*/  SEL R115, R117.reuse, R115, !P4 ;  /* 0x0000007375737207 */ /* 0x040fe40006000000 */
[C---:B------:R-:W-:Y:S02]  /*8940*/  SEL R153, R117.reuse, R153, !P4 ;  /* 0x0000009975997207 */ /* 0x040fe40006000000 */
[C---:B------:R-:W-:Y:S02]  /*8950*/  SEL R116, R117.reuse, R116, !P4 ;  /* 0x0000007475747207 */ /* 0x040fe40006000000 */
[----:B------:R-:W-:-:S02]  /*8960*/  SEL R105, R117, R105, !P4 ;  /* 0x0000006975697207 */ /* 0x000fc40006000000 */
[C---:B------:R-:W-:Y:S02]  /*8970*/  SEL R113, R117.reuse, R113, !P4 ;  /* 0x0000007175717207 */ /* 0x040fe40006000000 */
[C---:B------:R-:W-:Y:S02]  /*8980*/  SEL R122, R117.reuse, R122, !P4 ;  /* 0x0000007a757a7207 */ /* 0x040fe40006000000 */
[----:B------:R-:W-:Y:S02]  /*8990*/  SEL R117, R117, R146, !P4 ;  /* 0x0000009275757207 */ /* 0x000fe40006000000 */
[----:B--2---:R-:W-:-:S06]  /*89a0*/  PRMT R133, RZ, 0x7610, R133 ;  /* 0x00007610ff857816 */ /* 0x004fcc0000000085 */
[----:B------:R-:W2:Y:S04]  /*89b0*/  @P0 LDG.E.U16 R133, desc[UR16][R94.64] ;  /* 0x000000105e850981 */ /* 0x000ea8000c1e1500 */
[----:B0-----:R-:W5:Y:S04]  /*89c0*/  LDL.LU.64 R94, [R1+0xeb0] ;  /* 0x000eb000015e7983 */ /* 0x001f680000300a00 */
[----:B------:R-:W4:Y:S01]  /*89d0*/  LDL.LU R146, [R1+0xea8] ;  /* 0x000ea80001927983 */ /* 0x000f220000300800 */
[----:B------:R-:W-:-:S03]  /*89e0*/  IMAD R93, R93, UR4, RZ ;  /* 0x000000045d5d7c24 */ /* 0x000fc6000f8e02ff */
[----:B------:R0:W-:Y:S02]  /*89f0*/  STS.U16 [R145+UR5+0x5b00], R92 ;  /* 0x005b005c91007988 */ /* 0x0001e40008000405 */
[----:B0-----:R-:W-:-:S04]  /*8a00*/  LEA R92, P1, R93, R164, 0x1 ;  /* 0x000000a45d5c7211 */ /* 0x001fc800078208ff */
[----:B------:R-:W-:Y:S01]  /*8a10*/  LEA.HI.X.SX32 R93, R93, R165, 0x1, P1 ;  /* 0x000000a55d5d7211 */ /* 0x000fe200008f0eff */
[----:B------:R-:W-:Y:S04]  /*8a20*/  STL [R1+0x660], R92 ;  /* 0x0006605c01007387 */ /* 0x000fe80000100800 */
[----:B------:R0:W-:Y:S04]  /*8a30*/  STL [R1+0x65c], R93 ;  /* 0x00065c5d01007387 */ /* 0x0001e80000100800 */
[----:B------:R1:W-:Y:S01]  /*8a40*/  STS.U16 [R145+UR5+0x9b00], R147 ;  /* 0x009b009391007988 */ /* 0x0003e20008000405 */
[----:B----4-:R-:W-:-:S06]  /*8a50*/  PRMT R146, RZ, 0x7610, R146 ;  /* 0x00007610ff927816 */ /* 0x010fcc0000000092 */
[----:B------:R-:W4:Y:S04]  /*8a60*/  @P0 LDG.E.U16 R146, desc[UR16][R92.64] ;  /* 0x000000105c920981 */ /* 0x000f28000c1e1500 */
[----:B0-----:R-:W5:Y:S04]  /*8a70*/  LDL.LU.64 R92, [R1+0xea0] ;  /* 0x000ea000015c7983 */ /* 0x001f680000300a00 */
[----:B-1----:R-:W2:Y:S01]  /*8a80*/  LDL.LU R147, [R1+0xe98] ;  /* 0x000e980001937983 */ /* 0x002ea20000300800 */
[----:B------:R-:W-:-:S03]  /*8a90*/  IMAD R91, R91, UR4, RZ ;  /* 0x000000045b5b7c24 */ /* 0x000fc6000f8e02ff */
[----:B------:R0:W-:Y:S02]  /*8aa0*/  STS.U16 [R145+UR5+0xdb00], R90 ;  /* 0x00db005a91007988 */ /* 0x0001e40008000405 */
[----:B0-----:R-:W-:-:S04]  /*8ab0*/  LEA R90, P1, R91, R164, 0x1 ;  /* 0x000000a45b5a7211 */ /* 0x001fc800078208ff */
[----:B------:R-:W-:Y:S01]  /*8ac0*/  LEA.HI.X.SX32 R91, R91, R165, 0x1, P1 ;  /* 0x000000a55b5b7211 */ /* 0x000fe200008f0eff */
[----:B------:R-:W-:Y:S04]  /*8ad0*/  STL [R1+0x680], R90 ;  /* 0x0006805a01007387 */ /* 0x000fe80000100800 */
[----:B------:R0:W-:Y:S04]  /*8ae0*/  STL [R1+0x67c], R91 ;  /* 0x00067c5b01007387 */ /* 0x0001e80000100800 */
[----:B------:R1:W-:Y:S01]  /*8af0*/  STS.U16 [R145+UR5+0x1f00], R144 ;  /* 0x001f009091007988 */ /* 0x0003e20008000405 */
[----:B--2---:R-:W-:-:S06]  /*8b00*/  PRMT R147, RZ, 0x7610, R147 ;  /* 0x00007610ff937816 */ /* 0x004fcc0000000093 */
[----:B------:R-:W2:Y:S04]  /*8b10*/  @P0 LDG.E.U16 R147, desc[UR16][R90.64] ;  /* 0x000000105a930981 */ /* 0x000ea8000c1e1500 */
        /* <DEDUP_REMOVED lines=8> */
[----:B------:R1:W-:Y:S04]  /*8ba0*/  STS.U16 [R145+UR5+0x9f00], R103 ;  /* 0x009f006791007988 */ /* 0x0003e80008000405 */
[----:B------:R0:W-:Y:S01]  /*8bb0*/  STS.U16 [R145+UR5+0xdf00], R148 ;  /* 0x00df009491007988 */ /* 0x0001e20008000405 */
[----:B--2---:R-:W-:-:S06]  /*8bc0*/  PRMT R144, RZ, 0x7610, R144 ;  /* 0x00007610ff907816 */ /* 0x004fcc0000000090 */
[----:B------:R-:W2:Y:S04]  /*8bd0*/  @P0 LDG.E.U16 R144, desc[UR16][R104.64] ;  /* 0x0000001068900981 */ /* 0x000ea8000c1e1500 */
[----:B0-----:R-:W5:Y:S04]  /*8be0*/  LDL.LU.64 R104, [R1+0xe80] ;  /* 0x000e800001687983 */ /* 0x001f680000300a00 */
[----:B-1----:R-:W5:Y:S04]  /*8bf0*/  LDL.LU R103, [R1+0xe7c] ;  /* 0x000e7c0001677983 */ /* 0x002f680000300800 */
[----:B------:R-:W2:Y:S01]  /*8c00*/  LDL.LU R145, [R1+0xe78] ;  /* 0x000e780001917983 */ /* 0x000ea20000300800 */
[----:B------:R-:W-:Y:S01]  /*8c10*/  LOP3.LUT R148, R0, 0x70, RZ, 0x3c, !PT ;  /* 0x0000007000947812 */ /* 0x000fe200078e3cff */
[----:B------:R-:W-:-:S04]  /*8c20*/  IMAD R101, R101, UR4, RZ ;  /* 0x0000000465657c24 */ /* 0x000fc8000f8e02ff */
        /* <DEDUP_REMOVED lines=32> */
[----:B------:R-:W-:Y:S01]  /*8e30*/  IMAD R113, R113, UR9, RZ ;  /* 0x0000000971717c24 */ /* 0x000fe2000f8e02ff */
[----:B------:R-:W0:Y:S02]  /*8e40*/  LDCU UR9, c[0x0][0x3b0] ;  /* 0x00007600ff0977ac */ /* 0x000e240008000800 */
[----:B------:R1:W-:Y:S02]  /*8e50*/  STS.U16 [R148+UR5+0x8780], R112 ;  /* 0x0087807094007988 */ /* 0x0003e40008000405 */
[----:B-1----:R-:W-:-:S04]  /*8e60*/  LEA R112, P1, R113, R164, 0x1 ;  /* 0x000000a471707211 */ /* 0x002fc800078208ff */
[----:B------:R-:W-:Y:S01]  /*8e70*/  LEA.HI.X.SX32 R113, R113, R165, 0x1, P1 ;  /* 0x000000a571717211 */ /* 0x000fe200008f0eff */
[----:B------:R-:W-:Y:S04]  /*8e80*/  STL [R1+0x6a8], R112 ;  /* 0x0006a87001007387 */ /* 0x000fe80000100800 */
[----:B------:R1:W-:Y:S04]  /*8e90*/  STL [R1+0x6a4], R113 ;  /* 0x0006a47101007387 */ /* 0x0003e80000100800 */
[----:B------:R0:W-:Y:S01]  /*8ea0*/  STS.U16 [R148+UR5+0xc780], R141 ;  /* 0x00c7808d94007988 */ /* 0x0001e20008000405 */
[----:B--2---:R-:W-:-:S06]  /*8eb0*/  PRMT R140, RZ, 0x7610, R140 ;  /* 0x00007610ff8c7816 */ /* 0x004fcc000000008c */
[----:B------:R-:W2:Y:S04]  /*8ec0*/  @P0 LDG.E.U16 R140, desc[UR16][R112.64] ;  /* 0x00000010708c0981 */ /* 0x000ea8000c1e1500 */
[----:B-1----:R-:W5:Y:S04]  /*8ed0*/  LDL.LU.64 R112, [R1+0xe40] ;  /* 0x000e400001707983 */ /* 0x002f680000300a00 */
[----:B0-----:R-:W2:Y:S01]  /*8ee0*/  LDL.LU R141, [R1+0xe38] ;  /* 0x000e3800018d7983 */ /* 0x001ea20000300800 */
        /* <DEDUP_REMOVED lines=26> */
[----:B------:R0:W-:Y:S04]  /*9090*/  STL [R1+0x690], R152 ;  /* 0x0006909801007387 */ /* 0x0001e80000100800 */
[----:B------:R-:W-:Y:S01]  /*90a0*/  STL [R1+0x68c], R153 ;  /* 0x00068c9901007387 */ /* 0x000fe20000100800 */
[----:B--2---:R-:W-:-:S06]  /*90b0*/  PRMT R155, RZ, 0x7610, R155 ;  /* 0x00007610ff9b7816 */ /* 0x004fcc000000009b */
[----:B------:R1:W2:Y:S04]  /*90c0*/  @P0 LDG.E.U16 R155, desc[UR16][R152.64] ;  /* 0x00000010989b0981 */ /* 0x0002a8000c1e1500 */
[----:B0-----:R-:W2:Y:S04]  /*90d0*/  LDL.LU R152, [R1+0xe18] ;  /* 0x000e180001987983 */ /* 0x001ea80000300800 */
[----:B------:R-:W-:Y:S04]  /*90e0*/  STS.U16 [R148+UR5+0x4f80], R151 ;  /* 0x004f809794007988 */ /* 0x000fe80008000405 */
[----:B------:R0:W-:Y:S02]  /*90f0*/  STS.U16 [R148+UR5+0x8f80], R123 ;  /* 0x008f807b94007988 */ /* 0x0001e40008000405 */
[----:B0-----:R-:W-:Y:S01]  /*9100*/  IMAD R123, R122, UR9, RZ ;  /* 0x000000097a7b7c24 */ /* 0x001fe2000f8e02ff */
[----:B------:R-:W0:Y:S01]  /*9110*/  LDCU UR9, c[0x0][0x3b0] ;  /* 0x00007600ff0977ac */ /* 0x000e220008000800 */
[----:B-1----:R-:W-:-:S03]  /*9120*/  IMAD R153, R128, UR4, RZ ;  /* 0x0000000480997c24 */ /* 0x002fc6000f8e02ff */
[CC--:B------:R-:W-:Y:S01]  /*9130*/  LEA R122, P1, R123.reuse, R164.reuse, 0x1 ;  /* 0x000000a47b7a7211 */ /* 0x0c0fe200078208ff */
[----:B------:R0:W-:Y:S01]  /*9140*/  STS.U16 [R148+UR5+0xcf80], R131 ;  /* 0x00cf808394007988 */ /* 0x0001e20008000405 */
[----:B------:R-:W-:Y:S02]  /*9150*/  IMAD R118, R118, UR4, RZ ;  /* 0x0000000476767c24 */ /* 0x000fe4000f8e02ff */
[----:B------:R-:W-:Y:S01]  /*9160*/  LEA.HI.X.SX32 R123, R123, R165, 0x1, P1 ;  /* 0x000000a57b7b7211 */ /* 0x000fe200008f0eff */
[----:B------:R-:W-:Y:S01]  /*9170*/  IMAD R116, R116, UR4, RZ ;  /* 0x0000000474747c24 */ /* 0x000fe2000f8e02ff */
[----:B------:R-:W-:Y:S01]  /*9180*/  LEA R151, P1, R153, R164, 0x1 ;  /* 0x000000a499977211 */ /* 0x000fe200078208ff */
[----:B------:R-:W-:Y:S01]  /*9190*/  STL [R1+0x6b0], R122 ;  /* 0x0006b07a01007387 */ /* 0x000fe20000100800 */
[----:B0-----:R-:W-:-:S03]  /*91a0*/  IMAD R131, R117, UR9, RZ ;  /* 0x0000000975837c24 */ /* 0x001fc6000f8e02ff */
[----:B------:R0:W-:Y:S01]  /*91b0*/  STL [R1+0x6ac], R123 ;  /* 0x0006ac7b01007387 */ /* 0x0001e20000100800 */
[-C--:B------:R-:W-:Y:S02]  /*91c0*/  LEA R148, P3, R118, R164.reuse, 0x1 ;  /* 0x000000a476947211 */ /* 0x080fe400078608ff */
[-C--:B------:R-:W-:Y:S02]  /*91d0*/  LEA R117, P4, R116, R164.reuse, 0x1 ;  /* 0x000000a474757211 */ /* 0x080fe400078808ff */
[----:B------:R-:W-:Y:S02]  /*91e0*/  LEA R128, P5, R131, R164, 0x1 ;  /* 0x000000a483807211 */ /* 0x000fe400078a08ff */
[----:B------:R-:W-:Y:S02]  /*91f0*/  LEA.HI.X.SX32 R164, R153, R165, 0x1, P1 ;  /* 0x000000a599a47211 */ /* 0x000fe400008f0eff */
[----:B--2---:R-:W-:-:S06]  /*9200*/  PRMT R152, RZ, 0x7610, R152 ;  /* 0x00007610ff987816 */ /* 0x004fcc0000000098 */
[----:B------:R-:W2:Y:S04]  /*9210*/  @P0 LDG.E.U16 R152, desc[UR16][R122.64] ;  /* 0x000000107a980981 */ /* 0x000ea8000c1e1500 */
[----:B0-----:R-:W5:Y:S04]  /*9220*/  LDL.LU.64 R122, [R1+0xe10] ;  /* 0x000e1000017a7983 */ /* 0x001f680000300a00 */
[----:B------:R-:W-:Y:S04]  /*9230*/  STL [R1+0x658], R151 ;  /* 0x0006589701007387 */ /* 0x000fe80000100800 */
[----:B------:R-:W2:Y:S01]  /*9240*/  LDL.LU R153, [R1+0xe0c] ;  /* 0x000e0c0001997983 */ /* 0x000ea20000300800 */
[----:B------:R-:W-:-:S02]  /*9250*/  LEA.HI.X.SX32 R118, R118, R165, 0x1, P3 ;  /* 0x000000a576767211 */ /* 0x000fc400018f0eff */
[-C--:B------:R-:W-:Y:S02]  /*9260*/  LEA.HI.X.SX32 R116, R116, R165.reuse, 0x1, P4 ;  /* 0x000000a574747211 */ /* 0x080fe400020f0eff */
[----:B------:R-:W-:Y:S01]  /*9270*/  LEA.HI.X.SX32 R131, R131, R165, 0x1, P5 ;  /* 0x000000a583837211 */ /* 0x000fe200028f0eff */
[----:B------:R-:W-:Y:S01]  /*9280*/  STL [R1+0x678], R148 ;  /* 0x0006789401007387 */ /* 0x000fe20000100800 */
[----:B------:R-:W-:-:S03]  /*9290*/  LOP3.LUT R165, R0, 0x70, RZ, 0x3c, !PT ;  /* 0x0000007000a57812 */ /* 0x000fc600078e3cff */
[----:B------:R-:W-:Y:S04]  /*92a0*/  STL [R1+0x698], R117 ;  /* 0x0006987501007387 */ /* 0x000fe80000100800 */
[----:B------:R-:W-:Y:S04]  /*92b0*/  STL [R1+0x654], R164 ;  /* 0x000654a401007387 */ /* 0x000fe80000100800 */
[----:B------:R-:W-:Y:S04]  /*92c0*/  STL [R1+0x6b8], R128 ;  /* 0x0006b88001007387 */ /* 0x000fe80000100800 */
[----:B------:R-:W-:Y:S04]  /*92d0*/  STL [R1+0x674], R118 ;  /* 0x0006747601007387 */ /* 0x000fe80000100800 */
[----:B------:R0:W-:Y:S04]  /*92e0*/  STS.U16 [R165+UR5+0x1380], R150 ;  /* 0x00138096a5007988 */ /* 0x0001e80008000405 */
[----:B0-----:R-:W3:Y:S04]  /*92f0*/  LDL.LU R150, [R1+0xe08] ;  /* 0x000e080001967983 */ /* 0x001ee80000300800 */
[----:B------:R0:W-:Y:S04]  /*9300*/  STS.U16 [R165+UR5+0x5380], R120 ;  /* 0x00538078a5007988 */ /* 0x0001e80008000405 */
[----:B------:R-:W-:Y:S01]  /*9310*/  STL [R1+0x694], R116 ;  /* 0x0006947401007387 */ /* 0x000fe20000100800 */
[----:B0-----:R-:W-:-:S03]  /*9320*/  @P0 IMAD.MOV.U32 R165, RZ, RZ, R164 ;  /* 0x000000ffffa50224 */ /* 0x001fc600078e00a4 */
[----:B------:R-:W5:Y:S01]  /*9330*/  LDL.LU R120, [R1+0xe04] ;  /* 0x000e040001787983 */ /* 0x000f620000300800 */
[----:B------:R-:W-:-:S03]  /*9340*/  @P0 IMAD.MOV.U32 R164, RZ, RZ, R151 ;  /* 0x000000ffffa40224 */ /* 0x000fc600078e0097 */
[----:B------:R-:W-:Y:S04]  /*9350*/  STL [R1+0x6b4], R131 ;  /* 0x0006b48301007387 */ /* 0x000fe80000100800 */
[----:B------:R-:W4:Y:S01]  /*9360*/  LDL.LU R151, [R1+0xe00] ;  /* 0x000e000001977983 */ /* 0x000f220000300800 */
[----:B--2---:R-:W-:-:S06]  /*9370*/  PRMT R153, RZ, 0x7610, R153 ;  /* 0x00007610ff997816 */ /* 0x004fcc0000000099 */
[----:B------:R0:W2:Y:S02]  /*9380*/  @P0 LDG.E.U16 R153, desc[UR16][R164.64] ;  /* 0x00000010a4990981 */ /* 0x0000a4000c1e1500 */
[----:B0-----:R-:W-:Y:S01]  /*9390*/  LOP3.LUT R165, R0, 0x70, RZ, 0x3c, !PT ;  /* 0x0000007000a57812 */ /* 0x001fe200078e3cff */
[----:B------:R-:W-:-:S04]  /*93a0*/  @P0 IMAD.MOV.U32 R164, RZ, RZ, R148 ;  /* 0x000000ffffa40224 */ /* 0x000fc800078e0094 */
[----:B------:R0:W-:Y:S04]  /*93b0*/  STS.U16 [R165+UR5+0x9380], R121 ;  /* 0x00938079a5007988 */ /* 0x0001e80008000405 */
[----:B0-----:R-:W5:Y:S01]  /*93c0*/  LDL.LU R121, [R1+0xdfc] ;  /* 0x000dfc0001797983 */ /* 0x001f620000300800 */
[----:B------:R-:W-:-:S03]  /*93d0*/  @P0 IMAD.MOV.U32 R165, RZ, RZ, R118 ;  /* 0x000000ffffa50224 */ /* 0x000fc600078e0076 */
[----:B------:R-:W5:Y:S04]  /*93e0*/  LDL.LU R118, [R1+0xdf8] ;  /* 0x000df80001767983 */ /* 0x000f680000300800 */
[----:B------:R-:W2:Y:S01]  /*93f0*/  LDL.LU R148, [R1+0xdf4] ;  /* 0x000df40001947983 */ /* 0x000ea20000300800 */
[----:B---3--:R-:W-:-:S06]  /*9400*/  PRMT R150, RZ, 0x7610, R150 ;  /* 0x00007610ff967816 */ /* 0x008fcc0000000096 */
[----:B------:R0:W3:Y:S02]  /*9410*/  @P0 LDG.E.U16 R150, desc[UR16][R164.64] ;  /* 0x00000010a4960981 */ /* 0x0000e4000c1e1500 */
[----:B0-----:R-:W-:Y:S01]  /*9420*/  LOP3.LUT R165, R0, 0x70, RZ, 0x3c, !PT ;  /* 0x0000007000a57812 */ /* 0x001fe200078e3cff */
[----:B------:R-:W-:Y:S01]  /*9430*/  @P0 IMAD.MOV.U32 R164, RZ, RZ, R117 ;  /* 0x000000ffffa40224 */ /* 0x000fe200078e0075 */
[----:B----4-:R-:W-:-:S03]  /*9440*/  PRMT R151, RZ, 0x7610, R151 ;  /* 0x00007610ff977816 */ /* 0x010fc60000000097 */
[----:B------:R0:W-:Y:S02]  /*9450*/  STS.U16 [R165+UR5+0xd380], R119 ;  /* 0x00d38077a5007988 */ /* 0x0001e40008000405 */
[----:B0-----:R-:W-:Y:S02]  /*9460*/  @P0 IMAD.MOV.U32 R165, RZ, RZ, R116 ;  /* 0x000000ffffa50224 */ /* 0x001fe400078e0074 */
[----:B------:R-:W5:Y:S04]  /*9470*/  LDL.LU R119, [R1+0xdf0] ;  /* 0x000df00001777983 */ /* 0x000f680000300800 */
[----:B------:R0:W4:Y:S04]  /*9480*/  @P0 LDG.E.U16 R151, desc[UR16][R164.64] ;  /* 0x00000010a4970981 */ /* 0x000128000c1e1500 */
[----:B------:R-:W5:Y:S04]  /*9490*/  LDL.LU R116, [R1+0xdec] ;  /* 0x000dec0001747983 */ /* 0x000f680000300800 */
[----:B------:R-:W5:Y:S01]  /*94a0*/  LDL.LU R117, [R1+0xde8] ;  /* 0x000de80001757983 */ /* 0x000f620000300800 */
[----:B0-----:R-:W-:Y:S01]  /*94b0*/  LOP3.LUT R165, R0, 0x70, RZ, 0x3c, !PT ;  /* 0x0000007000a57812 */ /* 0x001fe200078e3cff */
[----:B------:R-:W-:-:S04]  /*94c0*/  @P0 IMAD.MOV.U32 R164, RZ, RZ, R128 ;  /* 0x000000ffffa40224 */ /* 0x000fc800078e0080 */
[----:B------:R0:W-:Y:S02]  /*94d0*/  STS.U16 [R165+UR5+0x1780], R130 ;  /* 0x00178082a5007988 */ /* 0x0001e40008000405 */
[----:B0-----:R-:W-:Y:S02]  /*94e0*/  @P0 IMAD.MOV.U32 R165, RZ, RZ, R131 ;  /* 0x000000ffffa50224 */ /* 0x001fe400078e0083 */
[----:B------:R-:W5:Y:S04]  /*94f0*/  LDL.LU R130, [R1+0xde4] ;  /* 0x000de40001827983 */ /* 0x000f680000300800 */
[----:B------:R-:W5:Y:S04]  /*9500*/  LDL.LU R131, [R1+0xde0] ;  /* 0x000de00001837983 */ /* 0x000f680000300800 */
[----:B------:R-:W5:Y:S01]  /*9510*/  LDL.LU R128, [R1+0xddc] ;  /* 0x000ddc0001807983 */ /* 0x000f620000300800 */
[----:B--2---:R-:W-:-:S06]  /*9520*/  PRMT R148, RZ, 0x7610, R148 ;  /* 0x00007610ff947816 */ /* 0x004fcc0000000094 */
[----:B------:R0:W2:Y:S02]  /*9530*/  @P0 LDG.E.U16 R148, desc[UR16][R164.64] ;  /* 0x00000010a4940981 */ /* 0x0000a4000c1e1500 */
[----:B0-----:R-:W0:Y:S01]  /*9540*/  S2R R164, SR_TID.X ;  /* 0x0000000000a47919 */ /* 0x001e220000002100 */
[----:B------:R-:W-:-:S05]  /*9550*/  LOP3.LUT R165, R0, 0x70, RZ, 0x3c, !PT ;  /* 0x0000007000a57812 */ /* 0x000fca00078e3cff */
[----:B------:R-:W-:Y:S04]  /*9560*/  STS.U16 [R165+UR5+0x5780], R129 ;  /* 0x00578081a5007988 */ /* 0x000fe80008000405 */
[----:B------:R-:W-:Y:S04]  /*9570*/  STS.U16 [R165+UR5+0x9780], R126 ;  /* 0x0097807ea5007988 */ /* 0x000fe80008000405 */
[----:B------:R-:W-:Y:S04]  /*9580*/  STS.U16 [R165+UR5+0xd780], R127 ;  /* 0x00d7807fa5007988 */ /* 0x000fe80008000405 */
[----:B------:R-:W-:Y:S04]  /*9590*/  STS.U16 [R165+UR5+0x1b80], R124 ;  /* 0x001b807ca5007988 */ /* 0x000fe80008000405 */
[----:B------:R-:W-:Y:S01]  /*95a0*/  STS.U16 [R165+UR5+0x5b80], R125 ;  /* 0x005b807da5007988 */ /* 0x000fe20008000405 */
[----:B0-----:R-:W-:-:S03]  /*95b0*/  SHF.R.S32.HI R164, RZ, 0x6, R164 ;  /* 0x00000006ffa47819 */ /* 0x001fc600000114a4 */
[----:B------:R-:W-:Y:S01]  /*95c0*/  STS.U16 [R165+UR5+0x9b80], R138 ;  /* 0x009b808aa5007988 */ /* 0x000fe20008000405 */
[----:B------:R-:W-:-:S03]  /*95d0*/  SGXT R164, R164, 0x1 ;  /* 0x00000001a4a4781a */ /* 0x000fc60000000200 */
[----:B------:R-:W-:Y:S01]  /*95e0*/  STS.U16 [R165+UR5+0xdb80], R139 ;  /* 0x00db808ba5007988 */ /* 0x000fe20008000405 */
[----:B------:R-:W-:-:S03]  /*95f0*/  LOP3.LUT R164, R137, 0x90, R164, 0x78, !PT ;  /* 0x0000009089a47812 */ /* 0x000fc600078e78a4 */
[----:B------:R-:W-:Y:S04]  /*9600*/  STS.U16 [R165+UR5+0x1f80], R136 ;  /* 0x001f8088a5007988 */ /* 0x000fe80008000405 */
[----:B------:R-:W-:Y:S04]  /*9610*/  STS.U16 [R165+UR5+0x5f80], R134 ;  /* 0x005f8086a5007988 */ /* 0x000fe80008000405 */
[----:B------:R-:W-:Y:S04]  /*9620*/  STS.U16 [R165+UR5+0x9f80], R135 ;  /* 0x009f8087a5007988 */ /* 0x000fe80008000405 */
[----:B------:R0:W-:Y:S04]  /*9630*/  STS.U16 [R165+UR5+0xdf80], R132 ;  /* 0x00df8084a5007988 */ /* 0x0001e80008000405 */
[----:B------:R-:W-:Y:S04]  /*9640*/  STS.U16 [R164+UR5+0x20000], R133 ;  /* 0x02000085a4007988 */ /* 0x000fe80008000405 */
[----:B------:R-:W-:Y:S04]  /*9650*/  STS.U16 [R164+UR5+0x20400], R146 ;  /* 0x02040092a4007988 */ /* 0x000fe80008000405 */
[----:B------:R-:W-:Y:S04]  /*9660*/  STS.U16 [R164+UR5+0x20800], R147 ;  /* 0x02080093a4007988 */ /* 0x000fe80008000405 */
[----:B------:R1:W-:Y:S01]  /*9670*/  STS.U16 [R164+UR5+0x20c00], R144 ;  /* 0x020c0090a4007988 */ /* 0x0003e20008000405 */
[----:B0-----:R-:W0:Y:S03]  /*9680*/  S2R R165, SR_TID.X ;  /* 0x0000000000a57919 */ /* 0x001e260000002100 */
[----:B------:R0:W5:Y:S01]  /*9690*/  LDL.LU R129, [R1+0xdd8] ;  /* 0x000dd80001817983 */ /* 0x0001620000300800 */
[----:B-1----:R-:W-:-:S03]  /*96a0*/  LOP3.LUT R164, R164, 0x20, RZ, 0x3c, !PT ;  /* 0x00000020a4a47812 */ /* 0x002fc600078e3cff */
[----:B------:R1:W5:Y:S04]  /*96b0*/  LDL.LU R126, [R1+0xdd4] ;  /* 0x000dd400017e7983 */ /* 0x0003680000300800 */
[----:B------:R-:W-:Y:S04]  /*96c0*/  STS.U16 [R164+UR5+0x20100], R145 ;  /* 0x02010091a4007988 */ /* 0x000fe80008000405 */
[----:B------:R-:W-:Y:S04]  /*96d0*/  STS.U16 [R164+UR5+0x20500], R142 ;  /* 0x0205008ea4007988 */ /* 0x000fe80008000405 */
[----:B------:R-:W-:Y:S04]  /*96e0*/  STS.U16 [R164+UR5+0x20900], R143 ;  /* 0x0209008fa4007988 */ /* 0x000fe80008000405 */
[----:B------:R1:W-:Y:S04]  /*96f0*/  STS.U16 [R164+UR5+0x20d00], R140 ;  /* 0x020d008ca4007988 */ /* 0x0003e80008000405 */
[----:B------:R2:W5:Y:S01]  /*9700*/  LDL.LU R127, [R1+0xdd0] ;  /* 0x000dd000017f7983 */ /* 0x0005620000300800 */
[----:B0-----:R-:W-:-:S03]  /*9710*/  LOP3.LUT R165, R165, 0x3f, RZ, 0xc0, !PT ;  /* 0x0000003fa5a57812 */ /* 0x001fc600078ec0ff */
[----:B------:R0:W5:Y:S01]  /*9720*/  LDL.LU R124, [R1+0xdcc] ;  /* 0x000dcc00017c7983 */ /* 0x0001620000300800 */
[----:B-1----:R-:W1:Y:S01]  /*9730*/  S2R R164, SR_TID.X ;  /* 0x0000000000a47919 */ /* 0x002e620000002100 */
[----:B------:R-:W-:Y:S02]  /*9740*/  IMAD.SHL.U32 R165, R165, 0x2, RZ ;  /* 0x00000002a5a57824 */ /* 0x000fe400078e00ff */
[----:B------:R0:W5:Y:S04]  /*9750*/  LDL.LU R125, [R1+0xdc8] ;  /* 0x000dc800017d7983 */ /* 0x0001680000300800 */
[----:B------:R0:W5:Y:S04]  /*9760*/  LDL.LU R138, [R1+0xdc4] ;  /* 0x000dc400018a7983 */ /* 0x0001680000300800 */
[----:B------:R0:W5:Y:S04]  /*9770*/  LDL.LU R139, [R1+0xdc0] ;  /* 0x000dc000018b7983 */ /* 0x0001680000300800 */
[----:B------:R0:W5:Y:S04]  /*9780*/  LDL.LU R136, [R1+0xdbc] ;  /* 0x000dbc0001887983 */ /* 0x0001680000300800 */
[----:B------:R0:W5:Y:S04]  /*9790*/  LDL.LU R137, [R1+0xdb8] ;  /* 0x000db80001897983 */ /* 0x0001680000300800 */
[----:B------:R0:W5:Y:S04]  /*97a0*/  LDL.LU R134, [R1+0xdb4] ;  /* 0x000db40001867983 */ /* 0x0001680000300800 */
[----:B------:R0:W5:Y:S01]  /*97b0*/  LDL.LU R135, [R1+0xdb0] ;  /* 0x000db00001877983 */ /* 0x0001620000300800 */
[----:B-1----:R-:W-:-:S03]  /*97c0*/  SHF.R.S32.HI R164, RZ, 0x6, R164 ;  /* 0x00000006ffa47819 */ /* 0x002fc600000114a4 */
[----:B------:R0:W5:Y:S01]  /*97d0*/  LDL.LU R132, [R1+0xdac] ;  /* 0x000dac0001847983 */ /* 0x0001620000300800 */
[----:B------:R-:W-:-:S03]  /*97e0*/  SGXT R164, R164, 0x1 ;  /* 0x00000001a4a4781a */ /* 0x000fc60000000200 */
[----:B------:R0:W5:Y:S01]  /*97f0*/  LDL.LU R133, [R1+0xda8] ;  /* 0x000da80001857983 */ /* 0x0001620000300800 */
[----:B------:R-:W-:-:S03]  /*9800*/  LOP3.LUT R164, R165, 0x90, R164, 0x78, !PT ;  /* 0x00000090a5a47812 */ /* 0x000fc600078e78a4 */
[----:B------:R0:W5:Y:S01]  /*9810*/  LDL.LU R146, [R1+0xda4] ;  /* 0x000da40001927983 */ /* 0x0001620000300800 */
[----:B------:R-:W-:-:S03]  /*9820*/  LOP3.LUT R165, R164, 0x40, RZ, 0x3c, !PT ;  /* 0x00000040a4a57812 */ /* 0x000fc600078e3cff */
[----:B------:R0:W5:Y:S04]  /*9830*/  LDL.LU R147, [R1+0xda0] ;  /* 0x000da00001937983 */ /* 0x0001680000300800 */
[----:B------:R-:W-:Y:S04]  /*9840*/  STS.U16 [R165+UR5+0x20200], R141 ;  /* 0x0202008da5007988 */ /* 0x000fe80008000405 */
[----:B------:R-:W-:Y:S04]  /*9850*/  STS.U16 [R165+UR5+0x20600], R154 ;  /* 0x0206009aa5007988 */ /* 0x000fe80008000405 */
[----:B------:R-:W-:Y:S04]  /*9860*/  STS.U16 [R165+UR5+0x20a00], R155 ;  /* 0x020a009ba5007988 */ /* 0x000fe80008000405 */
[----:B------:R1:W-:Y:S01]  /*9870*/  STS.U16 [R165+UR5+0x20e00], R152 ;  /* 0x020e0098a5007988 */ /* 0x0003e20008000405 */
[----:B------:R-:W-:-:S03]  /*9880*/  LOP3.LUT R164, R164, 0x60, RZ, 0x3c, !PT ;  /* 0x00000060a4a47812 */ /* 0x000fc600078e3cff */
[----:B------:R0:W5:Y:S04]  /*9890*/  LDL.LU R144, [R1+0xd9c] ;  /* 0x000d9c0001907983 */ /* 0x0001680000300800 */
[----:B------:R0:W5:Y:S01]  /*98a0*/  LDL.LU R145, [R1+0xd98] ;  /* 0x000d980001917983 */ /* 0x0001620000300800 */
[----:B-1----:R-:W1:Y:S03]  /*98b0*/  S2R R165, SR_TID.X ;  /* 0x0000000000a57919 */ /* 0x002e660000002100 */
[----:B------:R0:W5:Y:S04]  /*98c0*/  LDL.LU R142, [R1+0xd94] ;  /* 0x000d9400018e7983 */ /* 0x0001680000300800 */
[----:B------:R0:W5:Y:S04]  /*98d0*/  LDL.LU R143, [R1+0xd90] ;  /* 0x000d9000018f7983 */ /* 0x0001680000300800 */
[----:B------:R0:W5:Y:S04]  /*98e0*/  LDL.LU R140, [R1+0xd8c] ;  /* 0x000d8c00018c7983 */ /* 0x0001680000300800 */
[----:B------:R0:W5:Y:S04]  /*98f0*/  LDL.LU R141, [R1+0xd88] ;  /* 0x000d8800018d7983 */ /* 0x0001680000300800 */
[----:B------:R0:W5:Y:S04]  /*9900*/  LDL.LU R154, [R1+0xd84] ;  /* 0x000d8400019a7983 */ /* 0x0001680000300800 */
[----:B------:R0:W5:Y:S04]  /*9910*/  LDL.LU R155, [R1+0xd80] ;  /* 0x000d8000019b7983 */ /* 0x0001680000300800 */
[----:B------:R0:W-:Y:S01]  /*9920*/  STS.U16 [R164+UR5+0x20300], R153 ;  /* 0x02030099a4007988 */ /* 0x0001e20008000405 */
[----:B-1----:R-:W-:-:S03]  /*9930*/  SHF.R.U32.HI R165, RZ, 0x5, R165 ;  /* 0x00000005ffa57819 */ /* 0x002fc600000116a5 */
[----:B---3--:R1:W-:Y:S01]  /*9940*/  STS.U16 [R164+UR5+0x20700], R150 ;  /* 0x02070096a4007988 */ /* 0x0083e20008000405 */
[----:B------:R-:W-:-:S03]  /*9950*/  ISETP.NE.U32.AND P0, PT, R165, RZ, PT ;  /* 0x000000ffa500720c */ /* 0x000fc60003f05070 */
[----:B----4-:R3:W-:Y:S04]  /*9960*/  STS.U16 [R164+UR5+0x20b00], R151 ;  /* 0x020b0097a4007988 */ /* 0x0107e80008000405 */
[----:B------:R4:W5:Y:S01]  /*9970*/  LDL.LU R152, [R1+0xd7c] ;  /* 0x000d7c0001987983 */ /* 0x0009620000300800 */
[----:B------:R-:W-:-:S03]  /*9980*/  ISETP.LT.OR P1, PT, R149, 0x40, P0 ;  /* 0x000000409500780c */ /* 0x000fc60000721670 */
[----:B0-----:R4:W5:Y:S04]  /*9990*/  LDL.LU R153, [R1+0xd78] ;  /* 0x000d780001997983 */ /* 0x0019680000300800 */
[----:B-1----:R4:W5:Y:S04]  /*99a0*/  LDL.LU R150, [R1+0xd74] ;  /* 0x000d740001967983 */ /* 0x0029680000300800 */
[----:B---3--:R4:W5:Y:S04]  /*99b0*/  LDL.LU R151, [R1+0xd70] ;  /* 0x000d700001977983 */ /* 0x0089680000300800 */
[----:B--2---:R0:W-:Y:S01]  /*99c0*/  STS.U16 [R164+UR5+0x20f00], R148 ;  /* 0x020f0094a4007988 */ /* 0x0041e20008000405 */
[----:B------:R1:W-:Y:S06]  /*99d0*/  MEMBAR.ALL.CTA ;  /* 0x0000000000007992 */ /* 0x0003ec0000008000 */
[----:B-1----:R-:W1:Y:S01]  /*99e0*/  FENCE.VIEW.ASYNC.S ;  /* 0x00000000000073c6 */ /* 0x002e620000000000 */
[----:B0-----:R-:W-:-:S03]  /*99f0*/  SHF.R.S32.HI R164, RZ, 0x1f, R149 ;  /* 0x0000001fffa47819 */ /* 0x001fc60000011495 */
[----:B------:R4:W5:Y:S01]  /*9a00*/  LDL.LU R148, [R1+0xd6c] ;  /* 0x000d6c0001947983 */ /* 0x0009620000300800 */
[----:B------:R-:W-:-:S03]  /*9a10*/  LEA.HI R164, R164, R149, RZ, 0x6 ;  /* 0x00000095a4a47211 */ /* 0x000fc600078f30ff */
[----:B------:R4:W5:Y:S01]  /*9a20*/  LDL.LU R149, [R1+0xd68] ;  /* 0x000d680001957983 */ /* 0x0009620000300800 */
[----:B------:R-:W-:Y:S02]  /*9a30*/  UIADD3 UR4, UPT, UPT, UR5, 0x10000, URZ ;  /* 0x0001000005047890 */ /* 0x000fe4000fffe0ff */
[----:B------:R-:W-:Y:S01]  /*9a40*/  UIADD3 UR9, UPT, UPT, UR5, 0x21000, URZ ;  /* 0x0002100005097890 */ /* 0x000fe2000fffe0ff */
[----:B------:R-:W-:Y:S01]  /*9a50*/  SHF.R.S32.HI R164, RZ, 0x6, R164 ;  /* 0x00000006ffa47819 */ /* 0x000fe200000114a4 */
[----:B------:R-:W-:Y:S02]  /*9a60*/  USHF.R.U32.HI UR4, URZ, 0x4, UR4 ;  /* 0x00000004ff047899 */ /* 0x000fe40008011604 */
[----:B------:R-:W-:Y:S01]  /*9a70*/  USHF.R.U32.HI UR10, URZ, 0x4, UR9 ;  /* 0x00000004ff0a7899 */ /* 0x000fe20008011609 */
[----:B------:R-:W-:Y:S01]  /*9a80*/  VIMNMX R164, PT, PT, R164, 0x1, !PT ;  /* 0x00000001a4a47848 */ /* 0x000fe20007fe0100 */
[----:B------:R-:W-:Y:S02]  /*9a90*/  USGXT.U32 UR9, UR4, 0xe ;  /* 0x0000000e0409789a */ /* 0x000fe40008000000 */
[----:B------:R-:W-:-:S02]  /*9aa0*/  USGXT.U32 UR10, UR10, 0xe ;  /* 0x0000000e0a0a789a */ /* 0x000fc40008000000 */
[----:B------:R-:W-:Y:S02]  /*9ab0*/  UIADD3 UR12, UP1, UPT, UR9, 0x2000080, URZ ;  /* 0x02000080090c7890 */ /* 0x000fe4000ff3e0ff */
[----:B------:R-:W-:Y:S01]  /*9ac0*/  UIADD3 UR14, UP2, UPT, UR10, 0x2, URZ ;  /* 0x000000020a0e7890 */ /* 0x000fe2000ff5e0ff */
[----:B------:R-:W-:Y:S01]  /*9ad0*/  VIADD R164, R164, 0xffffffff ;  /* 0xffffffffa4a47836 */ /* 0x000fe20000000000 */
[----:B------:R-:W-:Y:S01]  /*9ae0*/  UMOV UR13, URZ ;  /* 0x000000ff000d7c82 */ /* 0x000fe20008000000 */
[----:B------:R-:W-:Y:S01]  /*9af0*/  UMOV UR15, URZ ;  /* 0x000000ff000f7c82 */ /* 0x000fe20008000000 */
[----:B------:R-:W-:Y:S02]  /*9b00*/  UIADD3.X UR13, UPT, UPT, UR13, 0x40004040, URZ, UP1, !UPT ;  /* 0x400040400d0d7890 */ /* 0x000fe40008ffe4ff */
[----:B------:R-:W-:Y:S01]  /*9b10*/  UIADD3.X UR15, UPT, UPT, UR15, 0x40004040, URZ, UP2, !UPT ;  /* 0x400040400f0f7890 */ /* 0x000fe200097fe4ff */
[----:B------:R-:W-:Y:S01]  /*9b20*/  UMOV UR4, URZ ;  /* 0x000000ff00047c82 */ /* 0x000fe20008000000 */
[----:B-1----:R-:W-:Y:S01]  /*9b30*/  BAR.SYNC.DEFER_BLOCKING 0x0 ;  /* 0x0000000000007b1d */ /* 0x002fe20000010000 */
[----:B------:R-:W-:-:S05]  /*9b40*/  ISETP.NE.U32.AND P3, PT, R164, RZ, PT ;  /* 0x000000ffa400720c */ /* 0x000fca0003f65070 */
[----:B----4-:R-:W-:Y:S08]  /*9b50*/  @P1 BRA `(.L_x_6) ;  /* 0x00000004007c1947 */ /* 0x010ff00003800000 */
[----:B------:R-:W-:Y:S02]  /*9b60*/  USHF.R.U32.HI UR58, URZ, 0x4, UR5 ;  /* 0x00000004ff3a7899 */ /* 0x000fe40008011605 */
[----:B------:R-:W-:Y:S02]  /*9b70*/  UIADD3 UR50, UPT, UPT, UR5, 0x20000, URZ ;  /* 0x0002000005327890 */ /* 0x000fe4000fffe0ff */
[----:B------:R-:W-:Y:S02]  /*9b80*/  USGXT.U32 UR58, UR58, 0xe ;  /* 0x0000000e3a3a789a */ /* 0x000fe40008000000 */
[----:B------:R-:W-:Y:S02]  /*9b90*/  USHF.R.U32.HI UR50, URZ, 0x4, UR50 ;  /* 0x00000004ff327899 */ /* 0x000fe40008011632 */
[----:B------:R-:W-:Y:S02]  /*9ba0*/  UIADD3 UR52, UP1, UPT, UR58, 0x2000080, URZ ;  /* 0x020000803a347890 */ /* 0x000fe4000ff3e0ff */
[----:B------:R-:W-:Y:S01]  /*9bb0*/  USGXT.U32 UR50, UR50, 0xe ;  /* 0x0000000e3232789a */ /* 0x000fe20008000000 */
[----:B------:R-:W-:Y:S01]  /*9bc0*/  UMOV UR11, URZ ;  /* 0x000000ff000b7c82 */ /* 0x000fe20008000000 */
[----:B------:R-:W-:Y:S01]  /*9bd0*/  UMOV UR56, UR8 ;  /* 0x0000000800387c82 */ /* 0x000fe20008000000 */
[----:B------:R-:W-:Y:S01]  /*9be0*/  UMOV UR57, URZ ;  /* 0x000000ff00397c82 */ /* 0x000fe20008000000 */
[----:B------:R-:W-:-:S02]  /*9bf0*/  UIADD3 UR54, UP2, UPT, UR50, 0x2, URZ ;  /* 0x0000000232367890 */ /* 0x000fc4000ff5e0ff */
[----:B------:R-:W-:Y:S01]  /*9c00*/  UIADD3.X UR53, UPT, UPT, UR11, 0x40004040, URZ, UP1, !UPT ;  /* 0x400040400b357890 */ /* 0x000fe20008ffe4ff */
[----:B------:R-:W-:Y:S02]  /*9c10*/  UMOV UR51, URZ ;  /* 0x000000ff00337c82 */ /* 0x000fe40008000000 */
[----:B------:R-:W-:Y:S01]  /*9c20*/  UMOV UR11, UR56 ;  /* 0x00000038000b7c82 */ /* 0x000fe20008000000 */
[----:B------:R-:W-:Y:S02]  /*9c30*/  ULOP3.LUT UR56, UR58, 0x2000000, URZ, 0xfc, !UPT ;  /* 0x020000003a387892 */ /* 0x000fe4000f8efcff */
[----:B------:R-:W-:Y:S02]  /*9c40*/  UIADD3.X UR55, UPT, UPT, UR51, 0x40004040, URZ, UP2, !UPT ;  /* 0x4000404033377890 */ /* 0x000fe400097fe4ff */
[----:B------:R-:W-:Y:S02]  /*9c50*/  UIADD3.64 UR58, UPT, UPT, UR52, 0x80, URZ ;  /* 0x00000080343a7897 */ /* 0x000fe4000fffe0ff */
[----:B------:R-:W-:Y:S01]  /*9c60*/  UIADD3.64 UR60, UPT, UPT, UR54, 0x2, URZ ;  /* 0x00000002363c7897 */ /* 0x000fe2000fffe0ff */
[----:B------:R-:W-:Y:S01]  /*9c70*/  UMOV UR20, 0x0 ;  /* 0x0000000000147882 */ /* 0x000fe20000000000 */
[----:B------:R-:W-:Y:S01]  /*9c80*/  UMOV UR21, 0x8088490 ;  /* 0x0808849000157882 */ /* 0x000fe20000000000 */
[----:B------:R-:W-:Y:S01]  /*9c90*/  UMOV UR51, 0x40004040 ;  /* 0x4000404000337882 */ /* 0x000fe20000000000 */
[----:B------:R-:W-:Y:S01]  /*9ca0*/  UMOV UR57, 0x40004040 ;  /* 0x4000404000397882 */ /* 0x000fe20000000000 */
[----:B------:R-:W-:Y:S01]  /*9cb0*/  UIADD3.64 UR62, UPT, UPT, UR52, 0x100, URZ ;  /* 0x00000100343e7897 */ /* 0x000fe2000fffe0ff */
[----:B------:R0:W-:Y:S01]  /*9cc0*/  UTCHMMA gdesc[UR56], gdesc[UR50], tmem[UR6], tmem[UR20], idesc[UR21], !UPT ;  /* 0x00ff1432380075ea */ /* 0x0001e2000f800006 */
[----:B------:R-:W-:-:S02]  /*9cd0*/  UIADD3.64 UR64, UPT, UPT, UR54, 0x4, URZ ;  /* 0x0000000436407897 */ /* 0x000fc4000fffe0ff */
[----:B------:R-:W-:Y:S01]  /*9ce0*/  UIADD3 UR74, UPT, UPT, UR6, 0x20, URZ ;  /* 0x00000020064a7890 */ /* 0x000fe2000fffe0ff */
[----:B------:R-:W-:Y:S01]  /*9cf0*/  UMOV UR28, 0x0 ;  /* 0x00000000001c7882 */ /* 0x000fe20000000000 */
[----:B------:R-:W-:Y:S01]  /*9d00*/  UMOV UR29, 0x8088490 ;  /* 0x08088490001d7882 */ /* 0x000fe20000000000 */
[----:B------:R-:W-:Y:S02]  /*9d10*/  UIADD3 UR71, UPT, UPT, UR6, 0x20, URZ ;  /* 0x0000002006477890 */ /* 0x000fe4000fffe0ff */
[----:B------:R1:W-:Y:S01]  /*9d20*/  UTCHMMA gdesc[UR52], gdesc[UR54], tmem[UR6], tmem[UR28], idesc[UR29], UPT ;  /* 0x00ff1c36340075ea */ /* 0x0003e2000b800006 */
[----:B------:R-:W-:Y:S01]  /*9d30*/  UMOV UR44, 0x0 ;  /* 0x00000000002c7882 */ /* 0x000fe20000000000 */
[----:B0-----:R-:W-:Y:S02]  /*9d40*/  UIADD3.64 UR56, UPT, UPT, UR52, 0x380, URZ ;  /* 0x0000038034387897 */ /* 0x001fe4000fffe0ff */
[----:B------:R-:W-:Y:S01]  /*9d50*/  UIADD3.64 UR20, UPT, UPT, UR52, 0x400, URZ ;  /* 0x0000040034147897 */ /* 0x000fe2000fffe0ff */
[----:B------:R-:W-:Y:S01]  /*9d60*/  UMOV UR45, 0x8088490 ;  /* 0x08088490002d7882 */ /* 0x000fe20000000000 */
[----:B------:R-:W-:Y:S01]  /*9d70*/  UMOV UR40, 0x0 ;  /* 0x0000000000287882 */ /* 0x000fe20000000000 */
[----:B------:R-:W-:Y:S01]  /*9d80*/  UMOV UR41, 0x8088490 ;  /* 0x0808849000297882 */ /* 0x000fe20000000000 */
[----:B------:R-:W-:-:S02]  /*9d90*/  UIADD3 UR68, UPT, UPT, UR6, 0x20, URZ ;  /* 0x0000002006447890 */ /* 0x000fc4000fffe0ff */
[----:B------:R0:W-:Y:S01]  /*9da0*/  UTCHMMA gdesc[UR58], gdesc[UR60], tmem[UR6], tmem[UR44], idesc[UR45], UPT ;  /* 0x00ff2c3c3a0075ea */ /* 0x0001e2000b800006 */
[----:B-1----:R-:W-:Y:S01]  /*9db0*/  UIADD3.64 UR28, UPT, UPT, UR52, 0x480, URZ ;  /* 0x00000480341c7897 */ /* 0x002fe2000fffe0ff */
[----:B------:R1:W-:Y:S01]  /*9dc0*/  UTCHMMA gdesc[UR62], gdesc[UR64], tmem[UR6], tmem[UR40], idesc[UR41], UPT ;  /* 0x00ff28403e0075ea */ /* 0x0003e2000b800006 */
[----:B------:R-:W-:Y:S01]  /*9dd0*/  UIADD3 UR77, UPT, UPT, UR6, 0x20, URZ ;  /* 0x00000020064d7890 */ /* 0x000fe2000fffe0ff */
[----:B------:R-:W-:Y:S01]  /*9de0*/  UMOV UR34, 0x0 ;  /* 0x0000000000227882 */ /* 0x000fe20000000000 */
[----:B------:R-:W-:Y:S01]  /*9df0*/  UMOV UR35, 0x8088490 ;  /* 0x0808849000237882 */ /* 0x000fe20000000000 */
[----:B------:R-:W-:Y:S01]  /*9e00*/  UIADD3 UR76, UPT, UPT, UR6, 0x40, URZ ;  /* 0x00000040064c7890 */ /* 0x000fe2000fffe0ff */
[----:B------:R2:W-:Y:S01]  /*9e10*/  UTCHMMA gdesc[UR56], gdesc[UR50], tmem[UR74], tmem[UR34], idesc[UR35], !UPT ;  /* 0x00ff2232380075ea */ /* 0x0005e2000f80004a */
[----:B------:R-:W-:Y:S02]  /*9e20*/  UIADD3 UR75, UPT, UPT, UR6, 0x40, URZ ;  /* 0x00000040064b7890 */ /* 0x000fe4000fffe0ff */
[----:B0-----:R-:W-:-:S02]  /*9e30*/  UIADD3.64 UR58, UPT, UPT, UR52, 0x500, URZ ;  /* 0x00000500343a7897 */ /* 0x001fc4000fffe0ff */
[----:B------:R-:W-:Y:S02]  /*9e40*/  UIADD3.64 UR44, UPT, UPT, UR52, 0x780, URZ ;  /* 0x00000780342c7897 */ /* 0x000fe4000fffe0ff */
[----:B-1----:R-:W-:Y:S01]  /*9e50*/  UIADD3.64 UR62, UPT, UPT, UR52, 0x800, URZ ;  /* 0x00000800343e7897 */ /* 0x002fe2000fffe0ff */
[----:B------:R-:W-:Y:S01]  /*9e60*/  UMOV UR26, 0x0 ;  /* 0x00000000001a7882 */ /* 0x000fe20000000000 */
[----:B------:R-:W-:Y:S01]  /*9e70*/  UMOV UR27, 0x8088490 ;  /* 0x08088490001b7882 */ /* 0x000fe20000000000 */
[----:B------:R-:W-:Y:S01]  /*9e80*/  UIADD3 UR73, UPT, UPT, UR6, 0x40, URZ ;  /* 0x0000004006497890 */ /* 0x000fe2000fffe0ff */
[----:B------:R0:W-:Y:S01]  /*9e90*/  UTCHMMA gdesc[UR20], gdesc[UR54], tmem[UR71], tmem[UR26], idesc[UR27], UPT ;  /* 0x00ff1a36140075ea */ /* 0x0001e2000b800047 */
[----:B------:R-:W-:Y:S02]  /*9ea0*/  UIADD3.64 UR40, UPT, UPT, UR52, 0x880, URZ ;  /* 0x0000088034287897 */ /* 0x000fe4000fffe0ff */
[----:B------:R-:W-:Y:S02]  /*9eb0*/  UIADD3 UR72, UPT, UPT, UR6, 0x40, URZ ;  /* 0x0000004006487890 */ /* 0x000fe4000fffe0ff */
[----:B--2---:R-:W-:-:S02]  /*9ec0*/  UIADD3.64 UR56, UPT, UPT, UR52, 0x900, URZ ;  /* 0x0000090034387897 */ /* 0x004fc4000fffe0ff */
[----:B------:R-:W-:Y:S02]  /*9ed0*/  UIADD3 UR70, UPT, UPT, UR6, 0x60, URZ ;  /* 0x0000006006467890 */ /* 0x000fe4000fffe0ff */
[----:B------:R-:W-:Y:S01]  /*9ee0*/  UIADD3.64 UR34, UPT, UPT, UR52, 0xb80, URZ ;  /* 0x00000b8034227897 */ /* 0x000fe2000fffe0ff */
[----:B------:R-:W-:Y:S01]  /*9ef0*/  UMOV UR18, 0x0 ;  /* 0x0000000000127882 */ /* 0x000fe20000000000 */
[----:B------:R-:W-:Y:S01]  /*9f00*/  UMOV UR19, 0x8088490 ;  /* 0x0808849000137882 */ /* 0x000fe20000000000 */
[----:B------:R-:W-:Y:S01]  /*9f10*/  UIADD3 UR69, UPT, UPT, UR6, 0x60, URZ ;  /* 0x0000006006457890 */ /* 0x000fe2000fffe0ff */
[----:B------:R1:W-:Y:S01]  /*9f20*/  UTCHMMA gdesc[UR28], gdesc[UR60], tmem[UR68], tmem[UR18], idesc[UR19], UPT ;  /* 0x00ff123c1c0075ea */ /* 0x0003e2000b800044 */
[----:B0-----:R-:W-:Y:S01]  /*9f30*/  UIADD3.64 UR26, UPT, UPT, UR52, 0xc00, URZ ;  /* 0x00000c00341a7897 */ /* 0x001fe2000fffe0ff */
[----:B------:R-:W-:Y:S01]  /*9f40*/  UMOV UR46, 0x0 ;  /* 0x00000000002e7882 */ /* 0x000fe20000000000 */
[----:B------:R-:W-:Y:S01]  /*9f50*/  UMOV UR47, 0x8088490 ;  /* 0x08088490002f7882 */ /* 0x000fe20000000000 */
[----:B------:R-:W-:Y:S01]  /*9f60*/  UIADD3 UR67, UPT, UPT, UR6, 0x60, URZ ;  /* 0x0000006006437890 */ /* 0x000fe2000fffe0ff */
[----:B------:R1:W-:Y:S01]  /*9f70*/  UTCHMMA gdesc[UR58], gdesc[UR64], tmem[UR77], tmem[UR46], idesc[UR47], UPT ;  /* 0x00ff2e403a0075ea */ /* 0x0003e2000b80004d */
[----:B------:R-:W-:Y:S01]  /*9f80*/  UIADD3.64 UR20, UPT, UPT, UR52, 0xc80, URZ ;  /* 0x00000c8034147897 */ /* 0x000fe2000fffe0ff */
[----:B------:R-:W-:Y:S01]  /*9f90*/  UMOV UR42, 0x0 ;  /* 0x00000000002a7882 */ /* 0x000fe20000000000 */
[----:B------:R-:W-:Y:S01]  /*9fa0*/  UMOV UR43, 0x8088490 ;  /* 0x08088490002b7882 */ /* 0x000fe20000000000 */
[----:B------:R-:W-:Y:S01]  /*9fb0*/  UIADD3 UR66, UPT, UPT, UR6, 0x60, URZ ;  /* 0x0000006006427890 */ /* 0x000fe2000fffe0ff */
[----:B------:R1:W-:Y:S01]  /*9fc0*/  UTCHMMA gdesc[UR44], gdesc[UR50], tmem[UR76], tmem[UR42], idesc[UR43], !UPT ;  /* 0x00ff2a322c0075ea */ /* 0x0003e2000f80004c */
[----:B------:R-:W-:Y:S01]  /*9fd0*/  UIADD3.64 UR52, UPT, UPT, UR52, 0xd00, URZ ;  /* 0x00000d0034347897 */ /* 0x000fe2000fffe0ff */
[----:B------:R-:W-:Y:S01]  /*9fe0*/  UMOV UR38, 0x0 ;  /* 0x0000000000267882 */ /* 0x000fe20000000000 */
[----:B------:R-:W-:Y:S01]  /*9ff0*/  UMOV UR39, 0x8088490 ;  /* 0x0808849000277882 */ /* 0x000fe20000000000 */
[----:B------:R-:W-:Y:S01]  /*a000*/  UMOV UR36, 0x0 ;  /* 0x0000000000247882 */ /* 0x000fe20000000000 */
[----:B------:R-:W-:Y:S01]  /*a010*/  UMOV UR37, 0x8088490 ;  /* 0x0808849000257882 */ /* 0x000fe20000000000 */
[----:B------:R-:W-:Y:S01]  /*a020*/  UMOV UR32, 0x0 ;  /* 0x0000000000207882 */ /* 0x000fe20000000000 */
[----:B------:R-:W-:Y:S01]  /*a030*/  UMOV UR33, 0x8088490 ;  /* 0x0808849000217882 */ /* 0x000fe20000000000 */
[----:B------:R1:W-:Y:S01]  /*a040*/  UTCHMMA gdesc[UR62], gdesc[UR54], tmem[UR75], tmem[UR38], idesc[UR39], UPT ;  /* 0x00ff26363e0075ea */ /* 0x0003e2000b80004b */
        /* <DEDUP_REMOVED lines=8> */
[----:B------:R1:W-:Y:S01]  /*a0d0*/  UTCHMMA gdesc[UR34], gdesc[UR50], tmem[UR70], tmem[UR30], idesc[UR31], !UPT ;  /* 0x00ff1e32220075ea */ /* 0x0003e2000f800046 */
[----:B------:R-:W-:Y:S01]  /*a0e0*/  UMOV UR48, 0x0 ;  /* 0x0000000000307882 */ /* 0x000fe20000000000 */
[----:B------:R-:W-:Y:S01]  /*a0f0*/  UMOV UR49, 0x8088490 ;  /* 0x0808849000317882 */ /* 0x000fe20000000000 */
[----:B------:R1:W-:Y:S01]  /*a100*/  UTCHMMA gdesc[UR26], gdesc[UR54], tmem[UR69], tmem[UR24], idesc[UR25], UPT ;  /* 0x00ff18361a0075ea */ /* 0x0003e2000b800045 */
[----:B------:R1:W-:Y:S01]  /*a110*/  UTCHMMA gdesc[UR20], gdesc[UR60], tmem[UR67], tmem[UR22], idesc[UR23], UPT ;  /* 0x00ff163c140075ea */ /* 0x0003e2000b800043 */
[----:B------:R1:W-:Y:S01]  /*a120*/  UTCHMMA gdesc[UR52], gdesc[UR64], tmem[UR66], tmem[UR48], idesc[UR49], UPT ;  /* 0x00ff3040340075ea */ /* 0x0003e2000b800042 */
[----:B------:R1:W-:Y:S01]  /*a130*/  UTCBAR [UR11], URZ ;  /* 0x000000ff0b0073e9 */ /* 0x0003e200080000ff */
[----:B------:R-:W-:Y:S01]  /*a140*/  NOP ;  /* 0x0000000000007918 */ /* 0x000fe20000000000 */
.L_x_6:
[----:B------:R0:W-:Y:S01]  /*a150*/  STL [R1+0x5b8], RZ ;  /* 0x0005b8ff01007387 */ /* 0x0001e20000100800 */
[----:B-1----:R-:W-:Y:S01]  /*a160*/  UMOV UR18, UR14 ;  /* 0x0000000e00127c82 */ /* 0x002fe20008000000 */
[----:B------:R-:W-:Y:S01]  /*a170*/  UMOV UR19, UR15 ;  /* 0x0000000f00137c82 */ /* 0x000fe20008000000 */
[----:B------:R-:W-:Y:S05]  /*a180*/  @!P3 BRA `(.L_x_7) ;  /* 0x000001100080b947 */ /* 0x000fea0003800000 */
[----:B------:R-:W-:Y:S02]  /*a190*/  ULOP3.LUT UR14, UR9, 0x2000000, URZ, 0xfc, !UPT ;  /* 0x02000000090e7892 */ /* 0x000fe4000f8efcff */
[----:B------:R-:W-:Y:S02]  /*a1a0*/  UIADD3.64 UR20, UPT, UPT, UR12, 0x80, URZ ;  /* 0x000000800c147897 */ /* 0x000fe4000fffe0ff */
[----:B------:R-:W-:Y:S02]  /*a1b0*/  UIADD3.64 UR22, UPT, UPT, UR18, 0x2, URZ ;  /* 0x0000000212167897 */ /* 0x000fe4000fffe0ff */
[----:B------:R-:W-:Y:S02]  /*a1c0*/  UIADD3.64 UR24, UPT, UPT, UR12, 0x100, URZ ;  /* 0x000001000c187897 */ /* 0x000fe4000fffe0ff */
[----:B------:R-:W-:Y:S02]  /*a1d0*/  UIADD3.64 UR26, UPT, UPT, UR18, 0x4, URZ ;  /* 0x00000004121a7897 */ /* 0x000fe4000fffe0ff */
[----:B------:R-:W-:-:S02]  /*a1e0*/  UIADD3.64 UR28, UPT, UPT, UR12, 0x380, URZ ;  /* 0x000003800c1c7897 */ /* 0x000fc4000fffe0ff */
[----:B------:R-:W-:Y:S02]  /*a1f0*/  UIADD3.64 UR30, UPT, UPT, UR12, 0x400, URZ ;  /* 0x000004000c1e7897 */ /* 0x000fe4000fffe0ff */
[----:B------:R-:W-:Y:S02]  /*a200*/  UIADD3.64 UR32, UPT, UPT, UR12, 0x480, URZ ;  /* 0x000004800c207897 */ /* 0x000fe4000fffe0ff */
[----:B------:R-:W-:Y:S02]  /*a210*/  UIADD3.64 UR34, UPT, UPT, UR12, 0x500, URZ ;  /* 0x000005000c227897 */ /* 0x000fe4000fffe0ff */
[----:B------:R-:W-:Y:S02]  /*a220*/  UIADD3.64 UR36, UPT, UPT, UR12, 0x780, URZ ;  /* 0x000007800c247897 */ /* 0x000fe4000fffe0ff */
[----:B------:R-:W-:Y:S02]  /*a230*/  UIADD3.64 UR38, UPT, UPT, UR12, 0x800, URZ ;  /* 0x000008000c267897 */ /* 0x000fe4000fffe0ff */
[----:B------:R-:W-:Y:S01]  /*a240*/  UIADD3.64 UR40, UPT, UPT, UR12, 0x880, URZ ;  /* 0x000008800c287897 */ /* 0x000fe2000fffe0ff */
[----:B------:R-:W1:Y:S01]  /*a250*/  LDCU UR11, c[0x0][0x3a0] ;  /* 0x00007400ff0b77ac */ /* 0x000e620008000800 */
[----:B------:R-:W2:Y:S01]  /*a260*/  LDCU.64 UR42, c[0x0][0x3a8] ;  /* 0x00007500ff2a77ac */ /* 0x000ea20008000a00 */
[----:B------:R-:W-:-:S02]  /*a270*/  UIADD3.64 UR44, UPT, UPT, UR12, 0x900, URZ ;  /* 0x000009000c2c7897 */ /* 0x000fc4000fffe0ff */
[----:B------:R-:W-:Y:S02]  /*a280*/  UIADD3.64 UR46, UPT, UPT, UR12, 0xb80, URZ ;  /* 0x00000b800c2e7897 */ /* 0x000fe4000fffe0ff */
[----:B------:R-:W-:Y:S02]  /*a290*/  UIADD3.64 UR48, UPT, UPT, UR12, 0xc00, URZ ;  /* 0x00000c000c307897 */ /* 0x000fe4000fffe0ff */
[----:B------:R-:W-:Y:S02]  /*a2a0*/  UIADD3.64 UR50, UPT, UPT, UR12, 0xc80, URZ ;  /* 0x00000c800c327897 */ /* 0x000fe4000fffe0ff */
[----:B------:R-:W-:Y:S01]  /*a2b0*/  UIADD3.64 UR52, UPT, UPT, UR12, 0xd00, URZ ;  /* 0x00000d000c347897 */ /* 0x000fe2000fffe0ff */
[----:B------:R-:W-:Y:S01]  /*a2c0*/  UMOV UR15, 0x1 ;  /* 0x00000001000f7882 */ /* 0x000fe20000000000 */
[----:B------:R-:W-:Y:S01]  /*a2d0*/  UMOV UR9, URZ ;  /* 0x000000ff00097c82 */ /* 0x000fe20008000000 */
[----:B------:R-:W-:Y:S01]  /*a2e0*/  UMOV UR54, UR10 ;  /* 0x0000000a00367c82 */ /* 0x000fe20008000000 */
[----:B------:R-:W-:-:S08]  /*a2f0*/  UMOV UR55, 0x40004040 ;  /* 0x4000404000377882 */ /* 0x000fd00000000000 */
.L_x_10:
[----:B--2---:R-:W-:Y:S01]  /*a300*/  USHF.L.U32 UR10, UR42, 0x6, URZ ;  /* 0x000000062a0a7899 */ /* 0x004fe200080006ff */
[----:B------:R2:W-:Y:S03]  /*a310*/  STL [R1+0xd68], R0 ;  /* 0x000d680001007387 */ /* 0x0005e60000100800 */
[----:B------:R-:W-:Y:S02]  /*a320*/  USHF.L.U32 UR58, UR10, 0x1, URZ ;  /* 0x000000010a3a7899 */ /* 0x000fe400080006ff */
[----:B------:R-:W-:-:S04]  /*a330*/  USHF.R.S32.HI UR56, URZ, 0x1f, UR10 ;  /* 0x0000001fff387899 */ /* 0x000fc8000801140a */
[----:B------:R-:W-:Y:S01]  /*a340*/  USHF.L.U64.HI UR56, UR10, 0x1, UR56 ;  /* 0x000000010a387899 */ /* 0x000fe20008010238 */
[----:B------:R-:W-:Y:S02]  /*a350*/  IADD3 R165, P1, PT, R32, UR58, RZ ;  /* 0x0000003a20a57c10 */ /* 0x000fe4000ff3e0ff */
[----:B------:R-:W-:Y:S02]  /*a360*/  IADD3 R164, P3, PT, R30, UR58, RZ ;  /* 0x0000003a1ea47c10 */ /* 0x000fe4000ff7e0ff */
[----:B--2---:R-:W-:Y:S01]  /*a370*/  IADD3 R0, P4, PT, R28, UR58, RZ ;  /* 0x0000003a1c007c10 */ /* 0x004fe2000ff9e0ff */
[----:B------:R-:W-:Y:S01]  /*a380*/  STL [R1+0xd04], R165 ;  /* 0x000d04a501007387 */ /* 0x000fe20000100800 */
[----:B------:R-:W-:Y:S02]  /*a390*/  IADD3.X R32, PT, PT, R33, UR56, RZ, P1, !PT ;  /* 0x0000003821207c10 */ /* 0x000fe40008ffe4ff */
[----:B------:R-:W-:Y:S01]  /*a3a0*/  IADD3.X R30, PT, PT, R31, UR56, RZ, P3, !PT ;  /* 0x000000381f1e7c10 */ /* 0x000fe20009ffe4ff */
[----:B------:R-:W-:Y:S01]  /*a3b0*/  STL [R1+0xd08], R164 ;  /* 0x000d08a401007387 */ /* 0x000fe20000100800 */
[----:B------:R-:W-:-:S03]  /*a3c0*/  IADD3 R28, P1, PT, R26, UR58, RZ ;  /* 0x0000003a1a1c7c10 */ /* 0x000fc6000ff3e0ff */
[----:B------:R2:W-:Y:S01]  /*a3d0*/  STL [R1+0xd0c], R0 ;  /* 0x000d0c0001007387 */ /* 0x0005e20000100800 */
[----:B------:R-:W-:-:S03]  /*a3e0*/  IADD3.X R26, PT, PT, R27, UR56, RZ, P1, !PT ;  /* 0x000000381b1a7c10 */ /* 0x000fc60008ffe4ff */
[----:B------:R-:W-:Y:S04]  /*a3f0*/  STL [R1+0xcc4], R32 ;  /* 0x000cc42001007387 */ /* 0x000fe80000100800 */
[----:B------:R-:W-:Y:S01]  /*a400*/  STL [R1+0xcc8], R30 ;  /* 0x000cc81e01007387 */ /* 0x000fe20000100800 */
[----:B--2---:R-:W-:Y:S02]  /*a410*/  IADD3.X R0, PT, PT, R29, UR56, RZ, P4, !PT ;  /* 0x000000381d007c10 */ /* 0x004fe4000a7fe4ff */
[----:B------:R-:W-:-:S03]  /*a420*/  IADD3 R29, P3, PT, R24, UR58, RZ ;  /* 0x0000003a181d7c10 */ /* 0x000fc6000ff7e0ff */
[----:B------:R2:W-:Y:S04]  /*a430*/  STL [R1+0xccc], R0 ;  /* 0x000ccc0001007387 */ /* 0x0005e80000100800 */
[----:B------:R3:W-:Y:S04]  /*a440*/  STL [R1+0xd10], R28 ;  /* 0x000d101c01007387 */ /* 0x0007e80000100800 */
[----:B------:R-:W-:Y:S01]  /*a450*/  STL [R1+0xd14], R29 ;  /* 0x000d141d01007387 */ /* 0x000fe20000100800 */
[----:B--2---:R-:W-:Y:S02]  /*a460*/  IADD3 R0, P4, PT, R22, UR58, RZ ;  /* 0x0000003a16007c10 */ /* 0x004fe4000ff9e0ff */
[----:B---3--:R-:W-:-:S03]  /*a470*/  IADD3 R28, P5, PT, R20, UR58, RZ ;  /* 0x0000003a141c7c10 */ /* 0x008fc6000ffbe0ff */
[----:B------:R2:W-:Y:S01]  /*a480*/  STL [R1+0xd18], R0 ;  /* 0x000d180001007387 */ /* 0x0005e20000100800 */
[----:B------:R-:W-:Y:S02]  /*a490*/  IADD3.X R22, PT, PT, R23, UR56, RZ, P4, !PT ;  /* 0x0000003817167c10 */ /* 0x000fe4000a7fe4ff */
[----:B------:R-:W-:Y:S01]  /*a4a0*/  IADD3.X R20, PT, PT, R21, UR56, RZ, P5, !PT ;  /* 0x0000003815147c10 */ /* 0x000fe2000affe4ff */
[----:B------:R-:W-:Y:S04]  /*a4b0*/  STL [R1+0xd1c], R28 ;  /* 0x000d1c1c01007387 */ /* 0x000fe80000100800 */
[----:B------:R-:W-:Y:S01]  /*a4c0*/  STL [R1+0xcd0], R26 ;  /* 0x000cd01a01007387 */ /* 0x000fe20000100800 */
[----:B--2---:R-:W-:Y:S02]  /*a4d0*/  IADD3.X R0, PT, PT, R25, UR56, RZ, P3, !PT ;  /* 0x0000003819007c10 */ /* 0x004fe40009ffe4ff */
[----:B------:R-:W-:-:S03]  /*a4e0*/  IADD3 R21, P3, PT, R56, UR58, RZ ;  /* 0x0000003a38157c10 */ /* 0x000fc6000ff7e0ff */
[----:B------:R2:W-:Y:S04]  /*a4f0*/  STL [R1+0xcd4], R0 ;  /* 0x000cd40001007387 */ /* 0x0005e80000100800 */
[----:B------:R-:W-:Y:S04]  /*a500*/  STL [R1+0xcd8], R22 ;  /* 0x000cd81601007387 */ /* 0x000fe80000100800 */
[----:B------:R3:W-:Y:S01]  /*a510*/  STL [R1+0xcdc], R20 ;  /* 0x000cdc1401007387 */ /* 0x0007e20000100800 */
[----:B--2---:R-:W-:-:S04]  /*a520*/  IADD3 R0, P1, PT, R18, UR58, RZ ;  /* 0x0000003a12007c10 */ /* 0x004fc8000ff3e0ff */
[----:B------:R-:W-:Y:S01]  /*a530*/  IADD3.X R18, PT, PT, R19, UR56, RZ, P1, !PT ;  /* 0x0000003813127c10 */ /* 0x000fe20008ffe4ff */
[----:B------:R2:W-:Y:S01]  /*a540*/  STL [R1+0xd20], R0 ;  /* 0x000d200001007387 */ /* 0x0005e20000100800 */
[----:B------:R-:W-:Y:S02]  /*a550*/  IADD3.X R19, PT, PT, R57, UR56, RZ, P3, !PT ;  /* 0x0000003839137c10 */ /* 0x000fe40009ffe4ff */
[----:B---3--:R-:W-:Y:S01]  /*a560*/  IADD3 R20, P4, PT, R54, UR58, RZ ;  /* 0x0000003a36147c10 */ /* 0x008fe2000ff9e0ff */
[----:B------:R-:W-:Y:S04]  /*a570*/  STL [R1+0xcb8], R21 ;  /* 0x000cb81501007387 */ /* 0x000fe80000100800 */
[----:B------:R-:W-:Y:S01]  /*a580*/  STL [R1+0xcbc], R20 ;  /* 0x000cbc1401007387 */ /* 0x000fe20000100800 */
[----:B--2---:R-:W-:-:S05]  /*a590*/  IADD3 R0, P5, PT, R52, UR58, RZ ;  /* 0x0000003a34007c10 */ /* 0x004fca000ffbe0ff */
[----:B------:R2:W-:Y:S04]  /*a5a0*/  STL [R1+0xcc0], R0 ;  /* 0x000cc00001007387 */ /* 0x0005e80000100800 */
[----:B------:R3:W-:Y:S04]  /*a5b0*/  STL [R1+0xce0], R18 ;  /* 0x000ce01201007387 */ /* 0x0007e80000100800 */
[----:B------:R4:W-:Y:S01]  /*a5c0*/  STL [R1+0xc80], R19 ;  /* 0x000c801301007387 */ /* 0x0009e20000100800 */
[----:B--2---:R-:W-:Y:S02]  /*a5d0*/  IADD3.X R0, PT, PT, R55, UR56, RZ, P4, !PT ;  /* 0x0000003837007c10 */ /* 0x004fe4000a7fe4ff */
[----:B---3--:R-:W-:-:S03]  /*a5e0*/  IADD3.X R18, PT, PT, R53, UR56, RZ, P5, !PT ;  /* 0x0000003835127c10 */ /* 0x008fc6000affe4ff */
[----:B------:R2:W-:Y:S01]  /*a5f0*/  STL [R1+0xc84], R0 ;  /* 0x000c840001007387 */ /* 0x0005e20000100800 */
[----:B----4-:R-:W-:-:S03]  /*a600*/  IADD3 R19, P1, PT, R50, UR58, RZ ;  /* 0x0000003a32137c10 */ /* 0x010fc6000ff3e0ff */
[----:B------:R3:W-:Y:S04]  /*a610*/  STL [R1+0xc8c], R18 ;  /* 0x000c8c1201007387 */ /* 0x0007e80000100800 */
[----:B------:R4:W-:Y:S01]  /*a620*/  STL [R1+0xca4], R19 ;  /* 0x000ca41301007387 */ /* 0x0009e20000100800 */
[----:B--2---:R-:W-:Y:S02]  /*a630*/  IADD3 R0, P3, PT, R72, UR58, RZ ;  /* 0x0000003a48007c10 */ /* 0x004fe4000ff7e0ff */
[----:B---3--:R-:W-:-:S03]  /*a640*/  IADD3 R18, P4, PT, R70, UR58, RZ ;  /* 0x0000003a46127c10 */ /* 0x008fc6000ff9e0ff */
[----:B------:R2:W-:Y:S01]  /*a650*/  STL [R1+0xc54], R0 ;  /* 0x000c540001007387 */ /* 0x0005e20000100800 */
[----:B----4-:R-:W-:-:S03]  /*a660*/  IADD3 R19, P5, PT, R68, UR58, RZ ;  /* 0x0000003a44137c10 */ /* 0x010fc6000ffbe0ff */
[----:B------:R3:W-:Y:S04]  /*a670*/  STL [R1+0xc58], R18 ;  /* 0x000c581201007387 */ /* 0x0007e80000100800 */
[----:B------:R4:W-:Y:S01]  /*a680*/  STL [R1+0xc5c], R19 ;  /* 0x000c5c1301007387 */ /* 0x0009e20000100800 */
[----:B--2---:R-:W-:Y:S02]  /*a690*/  IADD3.X R0, PT, PT, R51, UR56, RZ, P1, !PT ;  /* 0x0000003833007c10 */ /* 0x004fe40008ffe4ff */
[----:B---3--:R-:W-:-:S03]  /*a6a0*/  IADD3.X R18, PT, PT, R73, UR56, RZ, P3, !PT ;  /* 0x0000003849127c10 */ /* 0x008fc60009ffe4ff */
[----:B------:R2:W-:Y:S01]  /*a6b0*/  STL [R1+0xc90], R0 ;  /* 0x000c900001007387 */ /* 0x0005e20000100800 */
[----:B----4-:R-:W-:-:S03]  /*a6c0*/  IADD3.X R19, PT, PT, R71, UR56, RZ, P4, !PT ;  /* 0x0000003847137c10 */ /* 0x010fc6000a7fe4ff */
[----:B------:R3:W-:Y:S04]  /*a6d0*/  STL [R1+0xc40], R18 ;  /* 0x000c401201007387 */ /* 0x0007e80000100800 */
[----:B------:R4:W-:Y:S01]  /*a6e0*/  STL [R1+0xc44], R19 ;  /* 0x000c441301007387 */ /* 0x0009e20000100800 */
[----:B--2---:R-:W-:Y:S02]  /*a6f0*/  IADD3.X R0, PT, PT, R69, UR56, RZ, P5, !PT ;  /* 0x0000003845007c10 */ /* 0x004fe4000affe4ff */
[----:B---3--:R-:W-:-:S03]  /*a700*/  IADD3 R18, P1, PT, R66, UR58, RZ ;  /* 0x0000003a42127c10 */ /* 0x008fc6000ff3e0ff */
[----:B------:R2:W-:Y:S01]  /*a710*/  STL [R1+0xc48], R0 ;  /* 0x000c480001007387 */ /* 0x0005e20000100800 */
[----:B----45:R-:W-:-:S03]  /*a720*/  IADD3 R19, P3, PT, R96, UR58, RZ ;  /* 0x0000003a60137c10 */ /* 0x030fc6000ff7e0ff */
[----:B------:R3:W-:Y:S04]  /*a730*/  STL [R1+0xc50], R18 ;  /* 0x000c501201007387 */ /* 0x0007e80000100800 */
[----:B------:R4:W-:Y:S01]  /*a740*/  STL [R1+0xc34], R19 ;  /* 0x000c341301007387 */ /* 0x0009e20000100800 */
[----:B--2--5:R-:W-:Y:S02]  /*a750*/  IADD3 R0, P4, PT, R94, UR58, RZ ;  /* 0x0000003a5e007c10 */ /* 0x024fe4000ff9e0ff */
[----:B---3--:R-:W-:-:S03]  /*a760*/  IADD3 R18, P5, PT, R92, UR58, RZ ;  /* 0x0000003a5c127c10 */ /* 0x008fc6000ffbe0ff */
[----:B------:R2:W-:Y:S01]  /*a770*/  STL [R1+0xc38], R0 ;  /* 0x000c380001007387 */ /* 0x0005e20000100800 */
[----:B----4-:R-:W-:-:S03]  /*a780*/  IADD3.X R19, PT, PT, R67, UR56, RZ, P1, !PT ;  /* 0x0000003843137c10 */ /* 0x010fc60008ffe4ff */
        /* <DEDUP_REMOVED lines=14> */
[----:B--2---:R-:W-:Y:S02]  /*a870*/  IADD3 R0, P5, PT, R110, UR58, RZ ;  /* 0x0000003a6e007c10 */ /* 0x004fe4000ffbe0ff */
[----:B---3--:R-:W-:-:S03]  /*a880*/  IADD3.X R18, PT, PT, R91, UR56, RZ, P1, !PT ;  /* 0x000000385b127c10 */ /* 0x008fc60008ffe4ff */
[----:B------:R2:W-:Y:S01]  /*a890*/  STL [R1+0xbe4], R0 ;  /* 0x000be40001007387 */ /* 0x0005e20000100800 */
[----:B----4-:R-:W-:-:S03]  /*a8a0*/  IADD3.X R19, PT, PT, R115, UR56, RZ, P3, !PT ;  /* 0x0000003873137c10 */ /* 0x010fc60009ffe4ff */
        /* <DEDUP_REMOVED lines=23> */
[----:B----4-:R-:W-:-:S03]  /*aa20*/  IADD3 R19, P3, PT, R146, UR58, RZ ;  /* 0x0000003a92137c10 */ /* 0x010fc6000ff7e0ff */
[----:B------:R3:W-:Y:S04]  /*aa30*/  STL [R1+0xba0], R18 ;  /* 0x000ba01201007387 */ /* 0x0007e80000100800 */
[----:B------:R4:W-:Y:S01]  /*aa40*/  STL [R1+0xb68], R19 ;  /* 0x000b681301007387 */ /* 0x0009e20000100800 */
[----:B--2---:R-:W-:Y:S02]  /*aa50*/  IADD3 R0, P4, PT, R144, UR58, RZ ;  /* 0x0000003a90007c10 */ /* 0x004fe4000ff9e0ff */
        /* <DEDUP_REMOVED lines=15> */
[----:B------:R3:W-:Y:S01]  /*ab50*/  STL [R1+0xd24], R18 ;  /* 0x000d241201007387 */ /* 0x0007e20000100800 */
[----:B------:R-:W-:-:S03]  /*ab60*/  IADD3.X R16, PT, PT, R17, UR56, RZ, P3, !PT ;  /* 0x0000003811107c10 */ /* 0x000fc60009ffe4ff */
[----:B------:R-:W-:Y:S01]  /*ab70*/  STL [R1+0xd28], R19 ;  /* 0x000d281301007387 */ /* 0x000fe20000100800 */
[----:B--2---:R-:W-:Y:S02]  /*ab80*/  IADD3 R0, P5, PT, R12, UR58, RZ ;  /* 0x0000003a0c007c10 */ /* 0x004fe4000ffbe0ff */
[----:B---3--:R-:W-:-:S03]  /*ab90*/  IADD3.X R18, PT, PT, R141, UR56, RZ, P1, !PT ;  /* 0x000000388d127c10 */ /* 0x008fc60008ffe4ff */
[----:B------:R2:W-:Y:S01]  /*aba0*/  STL [R1+0xd2c], R0 ;  /* 0x000d2c0001007387 */ /* 0x0005e20000100800 */
[----:B------:R-:W-:Y:S02]  /*abb0*/  IADD3.X R13, PT, PT, R13, UR56, RZ, P5, !PT ;  /* 0x000000380d0d7c10 */ /* 0x000fe4000affe4ff */
[----:B------:R-:W-:Y:S01]  /*abc0*/  IADD3 R12, P1, PT, R10, UR58, RZ ;  /* 0x0000003a0a0c7c10 */ /* 0x000fe2000ff3e0ff */
[----:B------:R-:W-:Y:S04]  /*abd0*/  STL [R1+0xb4c], R18 ;  /* 0x000b4c1201007387 */ /* 0x000fe80000100800 */
[----:B------:R-:W-:Y:S01]  /*abe0*/  STL [R1+0xce4], R16 ;  /* 0x000ce41001007387 */ /* 0x000fe20000100800 */
[----:B--2---:R-:W-:-:S05]  /*abf0*/  IADD3.X R0, PT, PT, R15, UR56, RZ, P4, !PT ;  /* 0x000000380f007c10 */ /* 0x004fca000a7fe4ff */
[----:B------:R2:W-:Y:S04]  /*ac00*/  STL [R1+0xce8], R0 ;  /* 0x000ce80001007387 */ /* 0x0005e80000100800 */
[----:B------:R3:W-:Y:S04]  /*ac10*/  STL [R1+0xcec], R13 ;  /* 0x000cec0d01007387 */ /* 0x0007e80000100800 */
[----:B------:R4:W-:Y:S01]  /*ac20*/  STL [R1+0xd30], R12 ;  /* 0x000d300c01007387 */ /* 0x0009e20000100800 */
[----:B--2---:R-:W-:Y:S02]  /*ac30*/  IADD3 R0, P3, PT, R8, UR58, RZ ;  /* 0x0000003a08007c10 */ /* 0x004fe4000ff7e0ff */
[----:B---3--:R-:W-:-:S03]  /*ac40*/  IADD3 R13, P4, PT, R6, UR58, RZ ;  /* 0x0000003a060d7c10 */ /* 0x008fc6000ff9e0ff */
[----:B------:R2:W-:Y:S01]  /*ac50*/  STL [R1+0xd34], R0 ;  /* 0x000d340001007387 */ /* 0x0005e20000100800 */
[----:B------:R-:W-:Y:S02]  /*ac60*/  IADD3.X R8, PT, PT, R9, UR56, RZ, P3, !PT ;  /* 0x0000003809087c10 */ /* 0x000fe40009ffe4ff */
[----:B----4-:R-:W-:Y:S01]  /*ac70*/  IADD3 R12, P5, PT, R4, UR58, RZ ;  /* 0x0000003a040c7c10 */ /* 0x010fe2000ffbe0ff */
[----:B------:R-:W-:Y:S01]  /*ac80*/  STL [R1+0xd38], R13 ;  /* 0x000d380d01007387 */ /* 0x000fe20000100800 */
[----:B------:R-:W-:-:S03]  /*ac90*/  IADD3.X R6, PT, PT, R7, UR56, RZ, P4, !PT ;  /* 0x0000003807067c10 */ /* 0x000fc6000a7fe4ff */
[----:B------:R-:W-:Y:S01]  /*aca0*/  STL [R1+0xd3c], R12 ;  /* 0x000d3c0c01007387 */ /* 0x000fe20000100800 */
[----:B--2---:R-:W-:Y:S02]  /*acb0*/  IADD3.X R0, PT, PT, R11, UR56, RZ, P1, !PT ;  /* 0x000000380b007c10 */ /* 0x004fe40008ffe4ff */
        /* <DEDUP_REMOVED lines=13> */
[----:B------:R-:W-:-:S03]  /*ad90*/  IADD3.X R3, PT, PT, R63, UR56, RZ, P4, !PT ;  /* 0x000000383f037c10 */ /* 0x000fc6000a7fe4ff */
[----:B------:R-:W-:Y:S04]  /*ada0*/  STL [R1+0xc0c], R4 ;  /* 0x000c0c0401007387 */ /* 0x000fe80000100800 */
[----:B------:R3:W-:Y:S01]  /*adb0*/  STL [R1+0xd00], R2 ;  /* 0x000d000201007387 */ /* 0x0007e20000100800 */
[----:B--2---:R-:W-:-:S05]  /*adc0*/  IADD3.X R0, PT, PT, R65, UR56, RZ, P3, !PT ;  /* 0x0000003841007c10 */ /* 0x004fca0009ffe4ff */
[----:B------:R2:W-:Y:S01]  /*add0*/  STL [R1+0xbd0], R0 ;  /* 0x000bd00001007387 */ /* 0x0005e20000100800 */
[----:B---3--:R-:W-:-:S03]  /*ade0*/  IADD3.X R2, PT, PT, R61, UR56, RZ, P5, !PT ;  /* 0x000000383d027c10 */ /* 0x008fc6000affe4ff */
        /* <DEDUP_REMOVED lines=91> */
[----:B------:R-:W4:Y:S01]  /*b3a0*/  LDL.LU.64 R20, [R1] ;  /* 0x0000000001147983 */ /* 0x000f220000300a00 */
[----:B--2---:R-:W-:-:S03]  /*b3b0*/  IADD3.X R0, PT, PT, R41, UR56, RZ, P3, !PT ;  /* 0x0000003829007c10 */ /* 0x004fc60009ffe4ff */
[----:B------:R2:W-:Y:S04]  /*b3c0*/  STL [R1+0xa68], R2 ;  /* 0x000a680201007387 */ /* 0x0005e80000100800 */
[----:B------:R-:W4:Y:S01]  /*b3d0*/  LDL.LU.64 R18, [R1+0x8] ;  /* 0x0000080001127983 */ /* 0x000f220000300a00 */
[----:B---3--:R-:W-:-:S03]  /*b3e0*/  IADD3 R3, P1, PT, R34, UR58, RZ ;  /* 0x0000003a22037c10 */ /* 0x008fc6000ff3e0ff */
[----:B------:R3:W-:Y:S01]  /*b3f0*/  STL [R1+0xc94], R0 ;  /* 0x000c940001007387 */ /* 0x0007e20000100800 */
[----:B--2---:R-:W-:-:S05]  /*b400*/  IADD3.X R2, PT, PT, R39, UR56, RZ, P4, !PT ;  /* 0x0000003827027c10 */ /* 0x004fca000a7fe4ff */
[----:B------:R2:W-:Y:S01]  /*b410*/  STL [R1+0xc98], R2 ;  /* 0x000c980201007387 */ /* 0x0005e20000100800 */
[----:B---3--:R-:W-:-:S05]  /*b420*/  IADD3.X R0, PT, PT, R37, UR56, RZ, P5, !PT ;  /* 0x0000003825007c10 */ /* 0x008fca000affe4ff */
[----:B------:R3:W-:Y:S01]  /*b430*/  STL [R1+0xc9c], R0 ;  /* 0x000c9c0001007387 */ /* 0x0007e20000100800 */
[----:B--2---:R-:W-:-:S03]  /*b440*/  IADD3 R2, P3, PT, R48, UR58, RZ ;  /* 0x0000003a30027c10 */ /* 0x004fc6000ff7e0ff */
[----:B------:R2:W-:Y:S01]  /*b450*/  STL [R1+0xcb4], R3 ;  /* 0x000cb40301007387 */ /* 0x0005e20000100800 */
[----:B---3--:R-:W-:-:S03]  /*b460*/  IADD3 R0, P4, PT, R46, UR58, RZ ;  /* 0x0000003a2e007c10 */ /* 0x008fc6000ff9e0ff */
[----:B------:R3:W-:Y:S01]  /*b470*/  STL [R1+0xc74], R2 ;  /* 0x000c740201007387 */ /* 0x0007e20000100800 */
[----:B--2---:R-:W-:-:S03]  /*b480*/  IADD3 R3, P5, PT, R44, UR58, RZ ;  /* 0x0000003a2c037c10 */ /* 0x004fc6000ffbe0ff */
[----:B------:R2:W-:Y:S01]  /*b490*/  STL [R1+0xc78], R0 ;  /* 0x000c780001007387 */ /* 0x0005e20000100800 */
[----:B---3--:R-:W-:-:S03]  /*b4a0*/  IADD3.X R2, PT, PT, R35, UR56, RZ, P1, !PT ;  /* 0x0000003823027c10 */ /* 0x008fc60008ffe4ff */
[----:B------:R-:W-:Y:S01]  /*b4b0*/  STL [R1+0xc7c], R3 ;  /* 0x000c7c0301007387 */ /* 0x000fe20000100800 */
[----:B--2---:R-:W-:-:S03]  /*b4c0*/  IADD3.X R0, PT, PT, R49, UR56, RZ, P3, !PT ;  /* 0x0000003831007c10 */ /* 0x004fc60009ffe4ff */
[----:B------:R-:W2:Y:S04]  /*b4d0*/  LDL.LU.64 R12, [R1+0x10] ;  /* 0x00001000010c7983 */ /* 0x000ea80000300a00 */
[----:B------:R3:W-:Y:S04]  /*b4e0*/  STL [R1+0xca0], R2 ;  /* 0x000ca00201007387 */ /* 0x0007e80000100800 */
[----:B------:R-:W2:Y:S04]  /*b4f0*/  LDL.LU.64 R10, [R1+0x18] ;  /* 0x00001800010a7983 */ /* 0x000ea80000300a00 */
[----:B0-----:R0:W-:Y:S04]  /*b500*/  STL [R1+0xc60], R0 ;  /* 0x000c600001007387 */ /* 0x0011e80000100800 */
[----:B------:R-:W2:Y:S04]  /*b510*/  LDL.LU.64 R28, [R1+0x20] ;  /* 0x00002000011c7983 */ /* 0x000ea80000300a00 */
[----:B------:R-:W2:Y:S01]  /*b520*/  LDL.LU.64 R26, [R1+0x28] ;  /* 0x00002800011a7983 */ /* 0x000ea20000300a00 */
[----:B---3--:R-:W-:-:S02]  /*b530*/  IADD3.X R2, PT, PT, R47, UR56, RZ, P4, !PT ;  /* 0x000000382f027c10 */ /* 0x008fc4000a7fe4ff */
[----:B0-----:R-:W-:Y:S02]  /*b540*/  IADD3.X R0, PT, PT, R45, UR56, RZ, P5, !PT ;  /* 0x000000382d007c10 */ /* 0x001fe4000affe4ff */
[----:B------:R-:W-:Y:S01]  /*b550*/  IADD3 R3, P1, PT, R42, UR58, RZ ;  /* 0x0000003a2a037c10 */ /* 0x000fe2000ff3e0ff */
[----:B------:R0:W-:Y:S04]  /*b560*/  STL [R1+0xc64], R2 ;  /* 0x000c640201007387 */ /* 0x0001e80000100800 */
[----:B------:R3:W-:Y:S01]  /*b570*/  STL [R1+0xc68], R0 ;  /* 0x000c680001007387 */ /* 0x0007e20000100800 */
[----:B0-----:R-:W-:-:S03]  /*b580*/  IADD3 R2, P3, PT, R88, UR58, RZ ;  /* 0x0000003a58027c10 */ /* 0x001fc6000ff7e0ff */
[----:B------:R0:W-:Y:S01]  /*b590*/  STL [R1+0xc70], R3 ;  /* 0x000c700301007387 */ /* 0x0001e20000100800 */
[----:B---3--:R-:W-:-:S03]  /*b5a0*/  IADD3 R0, P4, PT, R86, UR58, RZ ;  /* 0x0000003a56007c10 */ /* 0x008fc6000ff9e0ff */
[----:B------:R3:W-:Y:S01]  /*b5b0*/  STL [R1+0xb10], R2 ;  /* 0x000b100201007387 */ /* 0x0007e20000100800 */
[----:B0-----:R-:W-:-:S03]  /*b5c0*/  IADD3 R3, P5, PT, R84, UR58, RZ ;  /* 0x0000003a54037c10 */ /* 0x001fc6000ffbe0ff */
[----:B------:R0:W-:Y:S01]  /*b5d0*/  STL [R1+0xb14], R0 ;  /* 0x000b140001007387 */ /* 0x0001e20000100800 */
[----:B---3--:R-:W-:-:S03]  /*b5e0*/  IADD3.X R2, PT, PT, R43, UR56, RZ, P1, !PT ;  /* 0x000000382b027c10 */ /* 0x008fc60008ffe4ff */
[----:B------:R3:W-:Y:S04]  /*b5f0*/  STL [R1+0xb18], R3 ;  /* 0x000b180301007387 */ /* 0x0007e80000100800 */
[----:B------:R-:W2:Y:S01]  /*b600*/  LDL.LU.64 R8, [R1+0x30] ;  /* 0x0000300001087983 */ /* 0x000ea20000300a00 */
[----:B0-----:R-:W-:-:S03]  /*b610*/  IADD3.X R0, PT, PT, R89, UR56, RZ, P3, !PT ;  /* 0x0000003859007c10 */ /* 0x001fc60009ffe4ff */
[----:B------:R0:W-:Y:S04]  /*b620*/  STL [R1+0xc6c], R2 ;  /* 0x000c6c0201007387 */ /* 0x0001e80000100800 */
[----:B------:R-:W2:Y:S01]  /*b630*/  LDL.LU.64 R6, [R1+0x38] ;  /* 0x0000380001067983 */ /* 0x000ea20000300a00 */
[----:B---3--:R-:W-:-:S03]  /*b640*/  IADD3 R3, P1, PT, R82, UR58, RZ ;  /* 0x0000003a52037c10 */ /* 0x008fc6000ff3e0ff */
[----:B------:R3:W-:Y:S01]  /*b650*/  STL [R1+0xafc], R0 ;  /* 0x000afc0001007387 */ /* 0x0007e20000100800 */
[----:B0-----:R-:W-:-:S03]  /*b660*/  IADD3.X R2, PT, PT, R87, UR56, RZ, P4, !PT ;  /* 0x0000003857027c10 */ /* 0x001fc6000a7fe4ff */
[----:B------:R-:W2:Y:S04]  /*b670*/  LDL.LU.64 R24, [R1+0x40] ;  /* 0x0000400001187983 */ /* 0x000ea80000300a00 */
[----:B------:R-:W2:Y:S01]  /*b680*/  LDL.LU.64 R22, [R1+0x48] ;  /* 0x0000480001167983 */ /* 0x000ea20000300a00 */
[----:B---3--:R-:W-:-:S03]  /*b690*/  IADD3.X R0, PT, PT, R85, UR56, RZ, P5, !PT ;  /* 0x0000003855007c10 */ /* 0x008fc6000affe4ff */
[----:B------:R0:W-:Y:S04]  /*b6a0*/  STL [R1+0xb00], R2 ;  /* 0x000b000201007387 */ /* 0x0001e80000100800 */
[----:B------:R-:W-:Y:S01]  /*b6b0*/  STL [R1+0xb04], R0 ;  /* 0x000b040001007387 */ /* 0x000fe20000100800 */
[----:B0-----:R-:W-:-:S03]  /*b6c0*/  IADD3 R2, P3, PT, R106, UR58, RZ ;  /* 0x0000003a6a027c10 */ /* 0x001fc6000ff7e0ff */
[----:B------:R-:W-:Y:S04]  /*b6d0*/  STL [R1+0xb0c], R3 ;  /* 0x000b0c0301007387 */ /* 0x000fe80000100800 */
[----:B------:R0:W-:Y:S02]  /*b6e0*/  STL [R1+0xad0], R2 ;  /* 0x000ad00201007387 */ /* 0x0001e40000100800 */
[----:B0-----:R-:W-:Y:S02]  /*b6f0*/  IADD3.X R2, PT, PT, R83, UR56, RZ, P1, !PT ;  /* 0x0000003853027c10 */ /* 0x001fe40008ffe4ff */
[----:B----4-:R-:W-:-:S05]  /*b700*/  IADD3 R0, P4, PT, R20, UR58, RZ ;  /* 0x0000003a14007c10 */ /* 0x010fca000ff9e0ff */
[----:B------:R0:W-:Y:S01]  /*b710*/  STL [R1+0xad4], R0 ;  /* 0x000ad40001007387 */ /* 0x0001e20000100800 */
[----:B------:R-:W-:-:S05]  /*b720*/  IADD3 R3, P5, PT, R18, UR58, RZ ;  /* 0x0000003a12037c10 */ /* 0x000fca000ffbe0ff */
[----:B------:R-:W-:Y:S01]  /*b730*/  STL [R1+0xad8], R3 ;  /* 0x000ad80301007387 */ /* 0x000fe20000100800 */
[----:B0-----:R-:W-:-:S03]  /*b740*/  IADD3.X R0, PT, PT, R107, UR56, RZ, P3, !PT ;  /* 0x000000386b007c10 */ /* 0x001fc60009ffe4ff */
[----:B------:R-:W3:Y:S04]  /*b750*/  LDL.LU.64 R4, [R1+0x50] ;  /* 0x0000500001047983 */ /* 0x000ee80000300a00 */
[----:B------:R0:W-:Y:S01]  /*b760*/  STL [R1+0xb08], R2 ;  /* 0x000b080201007387 */ /* 0x0001e20000100800 */
[----:B------:R-:W-:-:S03]  /*b770*/  IADD3.X R20, PT, PT, R21, UR56, RZ, P4, !PT ;  /* 0x0000003815147c10 */ /* 0x000fc6000a7fe4ff */
[----:B0-----:R-:W4:Y:S04]  /*b780*/  LDL.LU.64 R2, [R1+0x58] ;  /* 0x0000580001027983 */ /* 0x001f280000300a00 */
[----:B------:R0:W-:Y:S04]  /*b790*/  STL [R1+0xaac], R0 ;  /* 0x000aac0001007387 */ /* 0x0001e80000100800 */
[----:B------:R-:W4:Y:S04]  /*b7a0*/  LDL.LU.64 R16, [R1+0x60] ;  /* 0x0000600001107983 */ /* 0x000f280000300a00 */
[----:B------:R-:W4:Y:S01]  /*b7b0*/  LDL.LU.64 R14, [R1+0x68] ;  /* 0x00006800010e7983 */ /* 0x000f220000300a00 */
[----:B0-----:R-:W-:-:S03]  /*b7c0*/  IADD3.X R0, PT, PT, R19, UR56, RZ, P5, !PT ;  /* 0x0000003813007c10 */ /* 0x001fc6000affe4ff */
[----:B------:R-:W-:Y:S01]  /*b7d0*/  STL [R1+0xab0], R20 ;  /* 0x000ab01401007387 */ /* 0x000fe20000100800 */
[----:B--2---:R-:W-:-:S03]  /*b7e0*/  IADD3 R19, P1, PT, R12, UR58, RZ ;  /* 0x0000003a0c137c10 */ /* 0x004fc6000ff3e0ff */
[----:B------:R0:W-:Y:S04]  /*b7f0*/  STL [R1+0xab4], R0 ;  /* 0x000ab40001007387 */ /* 0x0001e80000100800 */
[----:B------:R2:W-:Y:S01]  /*b800*/  STL [R1+0xac0], R19 ;  /* 0x000ac01301007387 */ /* 0x0005e20000100800 */
[----:B------:R-:W-:-:S05]  /*b810*/  IADD3 R18, P3, PT, R10, UR58, RZ ;  /* 0x0000003a0a127c10 */ /* 0x000fca000ff7e0ff */
[----:B------:R1:W-:Y:S01]  /*b820*/  STL [R1+0xa90], R18 ;  /* 0x000a901201007387 */ /* 0x0003e20000100800 */
[----:B0-----:R-:W-:Y:S02]  /*b830*/  IADD3 R0, P4, PT, R28, UR58, RZ ;  /* 0x0000003a1c007c10 */ /* 0x001fe4000ff9e0ff */
[----:B--2---:R-:W-:-:S03]  /*b840*/  IADD3 R19, P5, PT, R26, UR58, RZ ;  /* 0x0000003a1a137c10 */ /* 0x004fc6000ffbe0ff */
[----:B------:R0:W-:Y:S01]  /*b850*/  STL [R1+0xa94], R0 ;  /* 0x000a940001007387 */ /* 0x0001e20000100800 */
[----:B-1----:R-:W-:-:S03]  /*b860*/  IADD3.X R18, PT, PT, R13, UR56, RZ, P1, !PT ;  /* 0x000000380d127c10 */ /* 0x002fc60008ffe4ff */
[----:B------:R-:W-:Y:S04]  /*b870*/  STL [R1+0xa98], R19 ;  /* 0x000a981301007387 */ /* 0x000fe80000100800 */
[----:B------:R-:W2:Y:S01]  /*b880*/  LDL.LU.64 R12, [R1+0x70] ;  /* 0x00007000010c7983 */ /* 0x000ea20000300a00 */
[----:B0-----:R-:W-:-:S03]  /*b890*/  IADD3.X R0, PT, PT, R11, UR56, RZ, P3, !PT ;  /* 0x000000380b007c10 */ /* 0x001fc60009ffe4ff */
[----:B------:R0:W-:Y:S04]  /*b8a0*/  STL [R1+0xab8], R18 ;  /* 0x000ab81201007387 */ /* 0x0001e80000100800 */
[----:B------:R-:W2:Y:S04]  /*b8b0*/  LDL.LU.64 R10, [R1+0x78] ;  /* 0x00007800010a7983 */ /* 0x000ea80000300a00 */
[----:B------:R1:W-:Y:S04]  /*b8c0*/  STL [R1+0xa7c], R0 ;  /* 0x000a7c0001007387 */ /* 0x0003e80000100800 */
[----:B------:R-:W2:Y:S04]  /*b8d0*/  LDL.LU.64 R20, [R1+0x80] ;  /* 0x0000800001147983 */ /* 0x000ea80000300a00 */
[----:B0-----:R-:W2:Y:S01]  /*b8e0*/  LDL.LU.64 R18, [R1+0x88] ;  /* 0x0000880001127983 */ /* 0x001ea20000300a00 */
[----:B------:R-:W-:-:S02]  /*b8f0*/  IADD3.X R28, PT, PT, R29, UR56, RZ, P4, !PT ;  /* 0x000000381d1c7c10 */ /* 0x000fc4000a7fe4ff */
[----:B-1----:R-:W-:Y:S02]  /*b900*/  IADD3.X R0, PT, PT, R27, UR56, RZ, P5, !PT ;  /* 0x000000381b007c10 */ /* 0x002fe4000affe4ff */
[----:B------:R-:W-:Y:S01]  /*b910*/  IADD3 R27, P1, PT, R8, UR58, RZ ;  /* 0x0000003a081b7c10 */ /* 0x000fe2000ff3e0ff */
[----:B------:R-:W-:Y:S04]  /*b920*/  STL [R1+0xa80], R28 ;  /* 0x000a801c01007387 */ /* 0x000fe80000100800 */
[----:B------:R0:W-:Y:S01]  /*b930*/  STL [R1+0xa84], R0 ;  /* 0x000a840001007387 */ /* 0x0001e20000100800 */
[----:B------:R-:W-:-:S03]  /*b940*/  IADD3 R26, P3, PT, R6, UR58, RZ ;  /* 0x0000003a061a7c10 */ /* 0x000fc6000ff7e0ff */
[----:B------:R1:W-:Y:S04]  /*b950*/  STL [R1+0xa8c], R27 ;  /* 0x000a8c1b01007387 */ /* 0x0003e80000100800 */
[----:B------:R1:W-:Y:S01]  /*b960*/  STL [R1+0xa50], R26 ;  /* 0x000a501a01007387 */ /* 0x0003e20000100800 */
[----:B0-----:R-:W-:Y:S02]  /*b970*/  IADD3 R0, P4, PT, R24, UR58, RZ ;  /* 0x0000003a18007c10 */ /* 0x001fe4000ff9e0ff */
[----:B-1----:R-:W-:-:S03]  /*b980*/  IADD3 R27, P5, PT, R22, UR58, RZ ;  /* 0x0000003a161b7c10 */ /* 0x002fc6000ffbe0ff */
[----:B------:R0:W-:Y:S01]  /*b990*/  STL [R1+0xa54], R0 ;  /* 0x000a540001007387 */ /* 0x0001e20000100800 */
[----:B------:R-:W-:-:S03]  /*b9a0*/  IADD3.X R26, PT, PT, R9, UR56, RZ, P1, !PT ;  /* 0x00000038091a7c10 */ /* 0x000fc60008ffe4ff */
[----:B------:R-:W-:Y:S01]  /*b9b0*/  STL [R1+0xa58], R27 ;  /* 0x000a581b01007387 */ /* 0x000fe20000100800 */
[----:B------:R-:W-:-:S03]  /*b9c0*/  IADD3.X R24, PT, PT, R25, UR56, RZ, P4, !PT ;  /* 0x0000003819187c10 */ /* 0x000fc6000a7fe4ff */
[----:B------:R-:W2:Y:S01]  /*b9d0*/  LDL.LU.64 R8, [R1+0x90] ;  /* 0x0000900001087983 */ /* 0x000ea20000300a00 */
[----:B0-----:R-:W-:-:S03]  /*b9e0*/  IADD3.X R0, PT, PT, R7, UR56, RZ, P3, !PT ;  /* 0x0000003807007c10 */ /* 0x001fc60009ffe4ff */
[----:B------:R0:W-:Y:S04]  /*b9f0*/  STL [R1+0xa88], R26 ;  /* 0x000a881a01007387 */ /* 0x0001e80000100800 */
[----:B------:R-:W2:Y:S04]  /*ba00*/  LDL.LU.64 R6, [R1+0x98] ;  /* 0x0000980001067983 */ /* 0x000ea80000300a00 */
[----:B------:R1:W-:Y:S04]  /*ba10*/  STL [R1+0xa3c], R0 ;  /* 0x000a3c0001007387 */ /* 0x0003e80000100800 */
[----:B------:R-:W2:Y:S04]  /*ba20*/  LDL.LU.64 R28, [R1+0xa0] ;  /* 0x0000a000011c7983 */ /* 0x000ea80000300a00 */
[----:B0-----:R-:W2:Y:S01]  /*ba30*/  LDL.LU.64 R26, [R1+0xa8] ;  /* 0x0000a800011a7983 */ /* 0x001ea20000300a00 */
[----:B-1----:R-:W-:-:S03]  /*ba40*/  IADD3.X R0, PT, PT, R23, UR56, RZ, P5, !PT ;  /* 0x0000003817007c10 */ /* 0x002fc6000affe4ff */
[----:B------:R-:W-:Y:S04]  /*ba50*/  STL [R1+0xa40], R24 ;  /* 0x000a401801007387 */ /* 0x000fe80000100800 */
[----:B------:R0:W-:Y:S01]  /*ba60*/  STL [R1+0xa44], R0 ;  /* 0x000a440001007387 */ /* 0x0001e20000100800 */
[----:B---3--:R-:W-:-:S05]  /*ba70*/  IADD3 R23, P1, PT, R4, UR58, RZ ;  /* 0x0000003a04177c10 */ /* 0x008fca000ff3e0ff */
[----:B------:R1:W-:Y:S01]  /*ba80*/  STL [R1+0xa4c], R23 ;  /* 0x000a4c1701007387 */ /* 0x0003e20000100800 */
[----:B----4-:R-:W-:-:S05]  /*ba90*/  IADD3 R22, P3, PT, R2, UR58, RZ ;  /* 0x0000003a02167c10 */ /* 0x010fca000ff7e0ff */
[----:B------:R3:W-:Y:S01]  /*baa0*/  STL [R1+0xa30], R22 ;  /* 0x000a301601007387 */ /* 0x0007e20000100800 */
[----:B0-----:R-:W-:Y:S02]  /*bab0*/  IADD3 R0, P4, PT, R16, UR58, RZ ;  /* 0x0000003a10007c10 */ /* 0x001fe4000ff9e0ff */
[----:B-1----:R-:W-:-:S03]  /*bac0*/  IADD3 R23, P5, PT, R14, UR58, RZ ;  /* 0x0000003a0e177c10 */ /* 0x002fc6000ffbe0ff */
[----:B------:R0:W-:Y:S01]  /*bad0*/  STL [R1+0xa34], R0 ;  /* 0x000a340001007387 */ /* 0x0001e20000100800 */
[----:B---3--:R-:W-:-:S03]  /*bae0*/  IADD3.X R22, PT, PT, R5, UR56, RZ, P1, !PT ;  /* 0x0000003805167c10 */ /* 0x008fc60008ffe4ff */
[----:B------:R-:W-:Y:S04]  /*baf0*/  STL [R1+0xa38], R23 ;  /* 0x000a381701007387 */ /* 0x000fe80000100800 */
[----:B------:R-:W3:Y:S01]  /*bb00*/  LDL.LU.64 R4, [R1+0xb0] ;  /* 0x0000b00001047983 */ /* 0x000ee20000300a00 */
[----:B0-----:R-:W-:-:S03]  /*bb10*/  IADD3.X R0, PT, PT, R3, UR56, RZ, P3, !PT ;  /* 0x0000003803007c10 */ /* 0x001fc60009ffe4ff */
[----:B------:R0:W-:Y:S04]  /*bb20*/  STL [R1+0xa48], R22 ;  /* 0x000a481601007387 */ /* 0x0001e80000100800 */
[----:B------:R-:W4:Y:S04]  /*bb30*/  LDL.LU.64 R2, [R1+0xb8] ;  /* 0x0000b80001027983 */ /* 0x000f280000300a00 */
[----:B------:R1:W-:Y:S04]  /*bb40*/  STL [R1+0xa1c], R0 ;  /* 0x000a1c0001007387 */ /* 0x0003e80000100800 */
[----:B------:R-:W4:Y:S01]  /*bb50*/  LDL.LU.64 R24, [R1+0xc0] ;  /* 0x0000c00001187983 */ /* 0x000f220000300a00 */
[----:B------:R-:W-:-:S03]  /*bb60*/  IADD3.X R16, PT, PT, R17, UR56, RZ, P4, !PT ;  /* 0x0000003811107c10 */ /* 0x000fc6000a7fe4ff */
[----:B0-----:R-:W4:Y:S01]  /*bb70*/  LDL.LU.64 R22, [R1+0xc8] ;  /* 0x0000c80001167983 */ /* 0x001f220000300a00 */
[----:B-1----:R-:W-:-:S03]  /*bb80*/  IADD3.X R0, PT, PT, R15, UR56, RZ, P5, !PT ;  /* 0x000000380f007c10 */ /* 0x002fc6000affe4ff */
[----:B------:R-:W-:Y:S01]  /*bb90*/  STL [R1+0xa20], R16 ;  /* 0x000a201001007387 */ /* 0x000fe20000100800 */
[----:B--2---:R-:W-:-:S03]  /*bba0*/  IADD3 R14, P1, PT, R12, UR58, RZ ;  /* 0x0000003a0c0e7c10 */ /* 0x004fc6000ff3e0ff */
[----:B------:R0:W-:Y:S04]  /*bbb0*/  STL [R1+0xa24], R0 ;  /* 0x000a240001007387 */ /* 0x0001e80000100800 */
[----:B------:R1:W-:Y:S01]  /*bbc0*/  STL [R1+0xa2c], R14 ;  /* 0x000a2c0e01007387 */ /* 0x0003e20000100800 */
[----:B------:R-:W-:Y:S02]  /*bbd0*/  IADD3 R15, P3, PT, R10, UR58, RZ ;  /* 0x0000003a0a0f7c10 */ /* 0x000fe4000ff7e0ff */
[----:B------:R-:W-:Y:S02]  /*bbe0*/  IADD3.X R12, PT, PT, R13, UR56, RZ, P1, !PT ;  /* 0x000000380d0c7c10 */ /* 0x000fe40008ffe4ff */
[----:B0-----:R-:W-:Y:S01]  /*bbf0*/  IADD3 R0, P4, PT, R20, UR58, RZ ;  /* 0x0000003a14007c10 */ /* 0x001fe2000ff9e0ff */
[----:B------:R-:W-:Y:S01]  /*bc00*/  STL [R1+0xa04], R15 ;  /* 0x000a040f01007387 */ /* 0x000fe20000100800 */
[----:B-1----:R-:W-:-:S03]  /*bc10*/  IADD3 R14, P5, PT, R18, UR58, RZ ;  /* 0x0000003a120e7c10 */ /* 0x002fc6000ffbe0ff */
[----:B------:R0:W-:Y:S04]  /*bc20*/  STL [R1+0xa08], R0 ;  /* 0x000a080001007387 */ /* 0x0001e80000100800 */
[----:B------:R1:W-:Y:S04]  /*bc30*/  STL [R1+0xa0c], R14 ;  /* 0x000a0c0e01007387 */ /* 0x0003e80000100800 */
[----:B------:R-:W2:Y:S01]  /*bc40*/  LDL.LU.64 R16, [R1+0xd0] ;  /* 0x0000d00001107983 */ /* 0x000ea20000300a00 */
[----:B0-----:R-:W-:-:S03]  /*bc50*/  IADD3.X R0, PT, PT, R11, UR56, RZ, P3, !PT ;  /* 0x000000380b007c10 */ /* 0x001fc60009ffe4ff */
[----:B------:R0:W-:Y:S04]  /*bc60*/  STL [R1+0xa28], R12 ;  /* 0x000a280c01007387 */ /* 0x0001e80000100800 */
[----:B-1----:R-:W2:Y:S04]  /*bc70*/  LDL.LU.64 R14, [R1+0xd8] ;  /* 0x0000d800010e7983 */ /* 0x002ea80000300a00 */
[----:B------:R1:W-:Y:S04]  /*bc80*/  STL [R1+0x61c], R0 ;  /* 0x00061c0001007387 */ /* 0x0003e80000100800 */
[----:B0-----:R-:W2:Y:S04]  /*bc90*/  LDL.LU.64 R12, [R1+0xe0] ;  /* 0x0000e000010c7983 */ /* 0x001ea80000300a00 */
[----:B------:R-:W2:Y:S01]  /*bca0*/  LDL.LU.64 R10, [R1+0xe8] ;  /* 0x0000e800010a7983 */ /* 0x000ea20000300a00 */
        /* <DEDUP_REMOVED lines=46> */
[----:B------:R-:W-:-:S05]  /*bf90*/  IADD3 R22, P3, PT, R14, UR58, RZ ;  /* 0x0000003a0e167c10 */ /* 0x000fca000ff7e0ff */
[----:B------:R2:W-:Y:S01]  /*bfa0*/  STL [R1+0xa10], R22 ;  /* 0x000a101601007387 */ /* 0x0005e20000100800 */
[----:B0-----:R-:W-:Y:S02]  /*bfb0*/  IADD3 R0, P4, PT, R12, UR58, RZ ;  /* 0x0000003a0c007c10 */ /* 0x001fe4000ff9e0ff */
[----:B-1----:R-:W-:-:S03]  /*bfc0*/  IADD3 R23, P5, PT, R10, UR58, RZ ;  /* 0x0000003a0a177c10 */ /* 0x002fc6000ffbe0ff */
[----:B------:R0:W-:Y:S01]  /*bfd0*/  STL [R1+0xa14], R0 ;  /* 0x000a140001007387 */ /* 0x0001e20000100800 */
[----:B--2---:R-:W-:-:S03]  /*bfe0*/  IADD3.X R22, PT, PT, R17, UR56, RZ, P1, !PT ;  /* 0x0000003811167c10 */ /* 0x004fc60008ffe4ff */
        /* <DEDUP_REMOVED lines=14> */
[----:B------:R1:W-:Y:S01]  /*c0d0*/  STL [R1+0xa00], R10 ;  /* 0x000a000a01007387 */ /* 0x0003e20000100800 */
[----:B------:R-:W-:Y:S02]  /*c0e0*/  IADD3.X R8, PT, PT, R9, UR56, RZ, P1, !PT ;  /* 0x0000003809087c10 */ /* 0x000fe40008ffe4ff */
[----:B0-----:R-:W-:Y:S01]  /*c0f0*/  IADD3 R0, P4, PT, R20, UR58, RZ ;  /* 0x0000003a14007c10 */ /* 0x001fe2000ff9e0ff */
[----:B------:R-:W-:Y:S01]  /*c100*/  STL [R1+0x610], R11 ;  /* 0x0006100b01007387 */ /* 0x000fe20000100800 */
[----:B-1----:R-:W-:-:S03]  /*c110*/  IADD3 R10, P5, PT, R18, UR58, RZ ;  /* 0x0000003a120a7c10 */ /* 0x002fc6000ffbe0ff */
[----:B------:R0:W-:Y:S04]  /*c120*/  STL [R1+0x614], R0 ;  /* 0x0006140001007387 */ /* 0x0001e80000100800 */
[----:B------:R1:W-:Y:S01]  /*c130*/  STL [R1+0x618], R10 ;  /* 0x0006180a01007387 */ /* 0x0003e20000100800 */
[----:B------:R-:W-:-:S03]  /*c140*/  IADD3.X R20, PT, PT, R21, UR56, RZ, P4, !PT ;  /* 0x0000003815147c10 */ /* 0x000fc6000a7fe4ff */
[----:B------:R-:W2:Y:S01]  /*c150*/  LDL.LU.64 R12, [R1+0x150] ;  /* 0x00015000010c7983 */ /* 0x000ea20000300a00 */
[----:B0-----:R-:W-:-:S03]  /*c160*/  IADD3.X R0, PT, PT, R7, UR56, RZ, P3, !PT ;  /* 0x0000003807007c10 */ /* 0x001fc60009ffe4ff */
[----:B------:R0:W-:Y:S04]  /*c170*/  STL [R1+0x638], R8 ;  /* 0x0006380801007387 */ /* 0x0001e80000100800 */
[----:B-1----:R-:W2:Y:S04]  /*c180*/  LDL.LU.64 R10, [R1+0x158] ;  /* 0x00015800010a7983 */ /* 0x002ea80000300a00 */
[----:B------:R1:W-:Y:S04]  /*c190*/  STL [R1+0x5fc], R0 ;  /* 0x0005fc0001007387 */ /* 0x0003e80000100800 */
[----:B0-----:R-:W2:Y:S04]  /*c1a0*/  LDL.LU.64 R8, [R1+0x160] ;  /* 0x0001600001087983 */ /* 0x001ea80000300a00 */
[----:B------:R-:W2:Y:S01]  /*c1b0*/  LDL.LU.64 R6, [R1+0x168] ;  /* 0x0001680001067983 */ /* 0x000ea20000300a00 */
        /* <DEDUP_REMOVED lines=65> */
[----:B----4-:R-:W-:Y:S02]  /*c5d0*/  IADD3 R7, P3, PT, R2, UR58, RZ ;  /* 0x0000003a02077c10 */ /* 0x010fe4000ff7e0ff */
[----:B------:R-:W-:Y:S02]  /*c5e0*/  IADD3.X R4, PT, PT, R5, UR56, RZ, P1, !PT ;  /* 0x0000003805047c10 */ /* 0x000fe40008ffe4ff */
[----:B0-----:R-:W-:Y:S01]  /*c5f0*/  IADD3 R0, P4, PT, R20, UR58, RZ ;  /* 0x0000003a14007c10 */ /* 0x001fe2000ff9e0ff */
[----:B------:R-:W-:Y:S01]  /*c600*/  STL [R1+0x57c], R7 ;  /* 0x00057c0701007387 */ /* 0x000fe20000100800 */
[----:B-1----:R-:W-:-:S03]  /*c610*/  IADD3 R6, P5, PT, R18, UR58, RZ ;  /* 0x0000003a12067c10 */ /* 0x002fc6000ffbe0ff */
[----:B------:R0:W-:Y:S04]  /*c620*/  STL [R1+0x580], R0 ;  /* 0x0005800001007387 */ /* 0x0001e80000100800 */
[----:B------:R-:W-:Y:S04]  /*c630*/  STL [R1+0x584], R6 ;  /* 0x0005840601007387 */ /* 0x000fe80000100800 */
[----:B------:R-:W3:Y:S01]  /*c640*/  LDL.LU.64 R8, [R1+0x1d0] ;  /* 0x0001d00001087983 */ /* 0x000ee20000300a00 */
[----:B0-----:R-:W-:-:S03]  /*c650*/  IADD3.X R0, PT, PT, R3, UR56, RZ, P3, !PT ;  /* 0x0000003803007c10 */ /* 0x001fc60009ffe4ff */
[----:B------:R0:W-:Y:S01]  /*c660*/  STL [R1+0x594], R4 ;  /* 0x0005940401007387 */ /* 0x0001e20000100800 */
[----:B------:R-:W-:-:S03]  /*c670*/  IADD3.X R20, PT, PT, R21, UR56, RZ, P4, !PT ;  /* 0x0000003815147c10 */ /* 0x000fc6000a7fe4ff */
[----:B0-----:R-:W4:Y:S04]  /*c680*/  LDL.LU.64 R4, [R1+0x1d8] ;  /* 0x0001d80001047983 */ /* 0x001f280000300a00 */
[----:B------:R0:W-:Y:S04]  /*c690*/  STL [R1+0x178], R0 ;  /* 0x0001780001007387 */ /* 0x0001e80000100800 */
[----:B------:R-:W4:Y:S04]  /*c6a0*/  LDL.LU.64 R6, [R1+0x1e0] ;  /* 0x0001e00001067983 */ /* 0x000f280000300a00 */
[----:B------:R-:W4:Y:S01]  /*c6b0*/  LDL.LU.64 R2, [R1+0x1e8] ;  /* 0x0001e80001027983 */ /* 0x000f220000300a00 */
[----:B0-----:R-:W-:-:S02]  /*c6c0*/  IADD3.X R0, PT, PT, R19, UR56, RZ, P5, !PT ;  /* 0x0000003813007c10 */ /* 0x001fc4000affe4ff */
[----:B--2---:R-:W-:Y:S01]  /*c6d0*/  IADD3 R18, P1, PT, R16, UR58, RZ ;  /* 0x0000003a10127c10 */ /* 0x004fe2000ff3e0ff */
        /* <DEDUP_REMOVED lines=43> */
[----:B------:R-:W-:Y:S02]  /*c990*/  IADD3.X R8, PT, PT, R9, UR56, RZ, P1, !PT ;  /* 0x0000003809087c10 */ /* 0x000fe40008ffe4ff */
[----:B----4-:R-:W-:Y:S02]  /*c9a0*/  IADD3 R23, P3, PT, R4, UR58, RZ ;  /* 0x0000003a04177c10 */ /* 0x010fe4000ff7e0ff */
[----:B0-----:R-:W-:-:S03]  /*c9b0*/  IADD3 R0, P4, PT, R6, UR58, RZ ;  /* 0x0000003a06007c10 */ /* 0x001fc6000ff9e0ff */
[----:B------:R-:W-:Y:S01]  /*c9c0*/  STL [R1+0x12c], R23 ;  /* 0x00012c1701007387 */ /* 0x000fe20000100800 */
[----:B-1----:R-:W-:-:S03]  /*c9d0*/  IADD3 R22, P5, PT, R2, UR58, RZ ;  /* 0x0000003a02167c10 */ /* 0x002fc6000ffbe0ff */
[----:B------:R0:W-:Y:S04]  /*c9e0*/  STL [R1+0x130], R0 ;  /* 0x0001300001007387 */ /* 0x0001e80000100800 */
[----:B------:R1:W-:Y:S04]  /*c9f0*/  STL [R1+0x134], R22 ;  /* 0x0001341601007387 */ /* 0x0003e80000100800 */
[----:B------:R-:W3:Y:S01]  /*ca00*/  LDL.LU.64 R24, [R1+0x230] ;  /* 0x0002300001187983 */ /* 0x000ee20000300a00 */
[----:B0-----:R-:W-:-:S03]  /*ca10*/  IADD3.X R0, PT, PT, R5, UR56, RZ, P3, !PT ;  /* 0x0000003805007c10 */ /* 0x001fc60009ffe4ff */
[----:B------:R0:W-:Y:S04]  /*ca20*/  STL [R1+0x144], R8 ;  /* 0x0001440801007387 */ /* 0x0001e80000100800 */
[----:B-1----:R-:W4:Y:S04]  /*ca30*/  LDL.LU.64 R22, [R1+0x238] ;  /* 0x0002380001167983 */ /* 0x002f280000300a00 */
[----:B------:R2:W-:Y:S04]  /*ca40*/  STL [R1+0x118], R0 ;  /* 0x0001180001007387 */ /* 0x0005e80000100800 */
[----:B0-----:R-:W4:Y:S01]  /*ca50*/  LDL.LU.64 R8, [R1+0x240] ;  /* 0x0002400001087983 */ /* 0x001f220000300a00 */
[----:B------:R-:W-:-:S03]  /*ca60*/  IADD3.X R6, PT, PT, R7, UR56, RZ, P4, !PT ;  /* 0x0000003807067c10 */ /* 0x000fc6000a7fe4ff */
[----:B------:R-:W4:Y:S01]  /*ca70*/  LDL.LU.64 R4, [R1+0x248] ;  /* 0x0002480001047983 */ /* 0x000f220000300a00 */
[----:B------:R-:W-:Y:S02]  /*ca80*/  IADD3.X R2, PT, PT, R3, UR56, RZ, P5, !PT ;  /* 0x0000003803027c10 */ /* 0x000fe4000affe4ff */
[----:B--2---:R-:W-:Y:S01]  /*ca90*/  IADD3 R0, P1, PT, R20, UR58, RZ ;  /* 0x0000003a14007c10 */ /* 0x004fe2000ff3e0ff */
[----:B------:R-:W-:Y:S04]  /*caa0*/  STL [R1+0x11c], R6 ;  /* 0x00011c0601007387 */ /* 0x000fe80000100800 */
[----:B------:R0:W-:Y:S01]  /*cab0*/  STL [R1+0x120], R2 ;  /* 0x0001200201007387 */ /* 0x0001e20000100800 */
[----:B------:R-:W-:-:S03]  /*cac0*/  IADD3 R3, P3, PT, R18, UR58, RZ ;  /* 0x0000003a12037c10 */ /* 0x000fc6000ff7e0ff */
[----:B------:R1:W-:Y:S04]  /*cad0*/  STL [R1+0x128], R0 ;  /* 0x0001280001007387 */ /* 0x0003e80000100800 */
[----:B------:R-:W-:Y:S01]  /*cae0*/  STL [R1+0x10c], R3 ;  /* 0x00010c0301007387 */ /* 0x000fe20000100800 */
[----:B0-----:R-:W-:-:S03]  /*caf0*/  IADD3 R2, P4, PT, R16, UR58, RZ ;  /* 0x0000003a10027c10 */ /* 0x001fc6000ff9e0ff */
[----:B------:R-:W2:Y:S01]  /*cb00*/  LDL.LU.64 R6, [R1+0x250] ;  /* 0x0002500001067983 */ /* 0x000ea20000300a00 */
[----:B------:R-:W-:Y:S02]  /*cb10*/  IADD3.X R30, PT, PT, R21, UR56, RZ, P1, !PT ;  /* 0x00000038151e7c10 */ /* 0x000fe40008ffe4ff */
[----:B-1----:R-:W-:Y:S01]  /*cb20*/  IADD3 R0, P5, PT, R14, UR58, RZ ;  /* 0x0000003a0e007c10 */ /* 0x002fe2000ffbe0ff */
[----:B------:R0:W-:Y:S04]  /*cb30*/  STL [R1+0x110], R2 ;  /* 0x0001100201007387 */ /* 0x0001e80000100800 */
[----:B0-----:R-:W2:Y:S04]  /*cb40*/  LDL.LU.64 R2, [R1+0x258] ;  /* 0x0002580001027983 */ /* 0x001ea80000300a00 */
[----:B------:R0:W-:Y:S04]  /*cb50*/  STL [R1+0x114], R0 ;  /* 0x0001140001007387 */ /* 0x0001e80000100800 */
[----:B------:R-:W2:Y:S04]  /*cb60*/  LDL.LU.64 R20, [R1+0x260] ;  /* 0x0002600001147983 */ /* 0x000ea80000300a00 */
[----:B------:R-:W-:Y:S01]  /*cb70*/  STL [R1+0x124], R30 ;  /* 0x0001241e01007387 */ /* 0x000fe20000100800 */
[----:B0-----:R-:W-:-:S03]  /*cb80*/  IADD3.X R0, PT, PT, R19, UR56, RZ, P3, !PT ;  /* 0x0000003813007c10 */ /* 0x001fc60009ffe4ff */
[----:B------:R-:W2:Y:S01]  /*cb90*/  LDL.LU.64 R18, [R1+0x268] ;  /* 0x0002680001127983 */ /* 0x000ea20000300a00 */
[----:B------:R-:W-:-:S03]  /*cba0*/  IADD3.X R16, PT, PT, R17, UR56, RZ, P4, !PT ;  /* 0x0000003811107c10 */ /* 0x000fc6000a7fe4ff */
[----:B------:R0:W-:Y:S01]  /*cbb0*/  STL [R1+0xf8], R0 ;  /* 0x0000f80001007387 */ /* 0x0001e20000100800 */
[----:B------:R-:W-:-:S03]  /*cbc0*/  IADD3 R14, P1, PT, R12, UR58, RZ ;  /* 0x0000003a0c0e7c10 */ /* 0x000fc6000ff3e0ff */
[----:B------:R-:W-:Y:S01]  /*cbd0*/  STL [R1+0xfc], R16 ;  /* 0x0000fc1001007387 */ /* 0x000fe20000100800 */
[----:B0-----:R-:W-:Y:S02]  /*cbe0*/  IADD3.X R0, PT, PT, R15, UR56, RZ, P5, !PT ;  /* 0x000000380f007c10 */ /* 0x001fe4000affe4ff */
[----:B------:R-:W-:-:S03]  /*cbf0*/  IADD3 R15, P3, PT, R10, UR58, RZ ;  /* 0x0000003a0a0f7c10 */ /* 0x000fc6000ff7e0ff */
[----:B------:R0:W-:Y:S01]  /*cc00*/  STL [R1+0x100], R0 ;  /* 0x0001000001007387 */ /* 0x0001e20000100800 */
[----:B------:R-:W-:-:S03]  /*cc10*/  IADD3.X R12, PT, PT, R13, UR56, RZ, P1, !PT ;  /* 0x000000380d0c7c10 */ /* 0x000fc60008ffe4ff */
[----:B------:R1:W-:Y:S01]  /*cc20*/  STL [R1+0x108], R14 ;  /* 0x0001080e01007387 */ /* 0x0003e20000100800 */
[----:B0-----:R-:W-:-:S03]  /*cc30*/  IADD3 R0, P4, PT, R28, UR58, RZ ;  /* 0x0000003a1c007c10 */ /* 0x001fc6000ff9e0ff */
        /* <DEDUP_REMOVED lines=26> */
[----:B------:R-:W-:Y:S04]  /*cde0*/  STL [R1+0xe4], R24 ;  /* 0x0000e41801007387 */ /* 0x000fe80000100800 */
[----:B------:R-:W4:Y:S01]  /*cdf0*/  LDL.LU.64 R30, [R1+0x298] ;  /* 0x00029800011e7983 */ /* 0x000f220000300a00 */
[----:B------:R-:W-:-:S03]  /*ce00*/  IADD3.X R5, PT, PT, R5, UR56, RZ, P5, !PT ;  /* 0x0000003805057c10 */ /* 0x000fc6000affe4ff */
[----:B------:R0:W-:Y:S01]  /*ce10*/  STL [R1+0xb8], R0 ;  /* 0x0000b80001007387 */ /* 0x0001e20000100800 */
[----:B--2---:R-:W-:Y:S02]  /*ce20*/  IADD3 R4, P1, PT, R6, UR58, RZ ;  /* 0x0000003a06047c10 */ /* 0x004fe4000ff3e0ff */
[----:B0-----:R-:W-:-:S05]  /*ce30*/  IADD3.X R0, PT, PT, R9, UR56, RZ, P4, !PT ;  /* 0x0000003809007c10 */ /* 0x001fca000a7fe4ff */
[----:B------:R0:W-:Y:S04]  /*ce40*/  STL [R1+0xbc], R0 ;  /* 0x0000bc0001007387 */ /* 0x0001e80000100800 */
[----:B------:R-:W-:Y:S04]  /*ce50*/  STL [R1+0xc0], R5 ;  /* 0x0000c00501007387 */ /* 0x000fe80000100800 */
[----:B------:R-:W2:Y:S01]  /*ce60*/  LDL.LU.64 R8, [R1+0x2a0] ;  /* 0x0002a00001087983 */ /* 0x000ea20000300a00 */
[----:B0-----:R-:W-:-:S03]  /*ce70*/  IADD3 R0, P3, PT, R2, UR58, RZ ;  /* 0x0000003a02007c10 */ /* 0x001fc6000ff7e0ff */
[----:B------:R0:W-:Y:S01]  /*ce80*/  STL [R1+0xc8], R4 ;  /* 0x0000c80401007387 */ /* 0x0001e20000100800 */
[----:B------:R-:W-:Y:S02]  /*ce90*/  IADD3.X R22, PT, PT, R7, UR56, RZ, P1, !PT ;  /* 0x0000003807167c10 */ /* 0x000fe40008ffe4ff */
[----:B------:R-:W-:Y:S01]  /*cea0*/  IADD3 R23, P5, PT, R18, UR58, RZ ;  /* 0x0000003a12177c10 */ /* 0x000fe2000ffbe0ff */
[----:B0-----:R-:W2:Y:S04]  /*ceb0*/  LDL.LU.64 R4, [R1+0x2a8] ;  /* 0x0002a80001047983 */ /* 0x001ea80000300a00 */
[----:B------:R0:W-:Y:S02]  /*cec0*/  STL [R1+0xac], R0 ;  /* 0x0000ac0001007387 */ /* 0x0001e40000100800 */
[----:B0-----:R-:W-:-:S05]  /*ced0*/  IADD3 R0, P4, PT, R20, UR58, RZ ;  /* 0x0000003a14007c10 */ /* 0x001fca000ff9e0ff */
[----:B------:R0:W-:Y:S04]  /*cee0*/  STL [R1+0xb0], R0 ;  /* 0x0000b00001007387 */ /* 0x0001e80000100800 */
[----:B------:R-:W-:Y:S04]  /*cef0*/  STL [R1+0xb4], R23 ;  /* 0x0000b41701007387 */ /* 0x000fe80000100800 */
[----:B------:R-:W2:Y:S01]  /*cf00*/  LDL.LU.64 R6, [R1+0x2b0] ;  /* 0x0002b00001067983 */ /* 0x000ea20000300a00 */
[----:B0-----:R-:W-:-:S03]  /*cf10*/  IADD3.X R0, PT, PT, R3, UR56, RZ, P3, !PT ;  /* 0x0000003803007c10 */ /* 0x001fc60009ffe4ff */
[----:B------:R-:W-:Y:S04]  /*cf20*/  STL [R1+0xc4], R22 ;  /* 0x0000c41601007387 */ /* 0x000fe80000100800 */
[----:B------:R-:W2:Y:S04]  /*cf30*/  LDL.LU.64 R2, [R1+0x2b8] ;  /* 0x0002b80001027983 */ /* 0x000ea80000300a00 */
[----:B------:R0:W-:Y:S04]  /*cf40*/  STL [R1+0x98], R0 ;  /* 0x0000980001007387 */ /* 0x0001e80000100800 */
[----:B------:R-:W2:Y:S04]  /*cf50*/  LDL.LU.64 R28, [R1+0x2c0] ;  /* 0x0002c000011c7983 */ /* 0x000ea80000300a00 */
[----:B------:R-:W2:Y:S01]  /*cf60*/  LDL.LU.64 R26, [R1+0x2c8] ;  /* 0x0002c800011a7983 */ /* 0x000ea20000300a00 */
[----:B------:R-:W-:-:S02]  /*cf70*/  IADD3.X R20, PT, PT, R21, UR56, RZ, P4, !PT ;  /* 0x0000003815147c10 */ /* 0x000fc4000a7fe4ff */
[----:B0-----:R-:W-:Y:S02]  /*cf80*/  IADD3.X R0, PT, PT, R19, UR56, RZ, P5, !PT ;  /* 0x0000003813007c10 */ /* 0x001fe4000affe4ff */
[----:B------:R-:W-:Y:S01]  /*cf90*/  IADD3 R18, P1, PT, R16, UR58, RZ ;  /* 0x0000003a10127c10 */ /* 0x000fe2000ff3e0ff */
[----:B------:R-:W-:Y:S01]  /*cfa0*/  STL [R1+0x9c], R20 ;  /* 0x00009c1401007387 */ /* 0x000fe20000100800 */
        /* <DEDUP_REMOVED lines=8> */
[----:B------:R-:W-:Y:S04]  /*d030*/  STL [R1+0x94], R18 ;  /* 0x0000941201007387 */ /* 0x000fe80000100800 */
[----:B------:R-:W2:Y:S01]  /*d040*/  LDL.LU.64 R24, [R1+0x2d0] ;  /* 0x0002d00001187983 */ /* 0x000ea20000300a00 */
[----:B0-----:R-:W-:-:S03]  /*d050*/  IADD3.X R0, PT, PT, R15, UR56, RZ, P3, !PT ;  /* 0x000000380f007c10 */ /* 0x001fc60009ffe4ff */
[----:B------:R0:W-:Y:S04]  /*d060*/  STL [R1+0xa4], R16 ;  /* 0x0000a41001007387 */ /* 0x0001e80000100800 */
[----:B------:R-:W2:Y:S01]  /*d070*/  LDL.LU.64 R22, [R1+0x2d8] ;  /* 0x0002d80001167983 */ /* 0x000ea20000300a00 */
[----:B------:R-:W-:-:S03]  /*d080*/  IADD3.X R11, PT, PT, R11, UR56, RZ, P5, !PT ;  /* 0x000000380b0b7c10 */ /* 0x000fc6000affe4ff */
[----:B------:R1:W-:Y:S04]  /*d090*/  STL [R1+0x78], R0 ;  /* 0x0000780001007387 */ /* 0x0003e80000100800 */
[----:B------:R-:W2:Y:S04]  /*d0a0*/  LDL.LU.64 R20, [R1+0x2e0] ;  /* 0x0002e00001147983 */ /* 0x000ea80000300a00 */
[----:B0-----:R-:W2:Y:S01]  /*d0b0*/  LDL.LU.64 R16, [R1+0x2e8] ;  /* 0x0002e80001107983 */ /* 0x001ea20000300a00 */
[----:B-1----:R-:W-:-:S05]  /*d0c0*/  IADD3.X R0, PT, PT, R13, UR56, RZ, P4, !PT ;  /* 0x000000380d007c10 */ /* 0x002fca000a7fe4ff */
[----:B------:R4:W-:Y:S04]  /*d0d0*/  STL [R1+0x7c], R0 ;  /* 0x00007c0001007387 */ /* 0x0009e80000100800 */
[----:B------:R-:W-:Y:S04]  /*d0e0*/  STL [R1+0x80], R11 ;  /* 0x0000800b01007387 */ /* 0x000fe80000100800 */
[----:B------:R-:W2:Y:S01]  /*d0f0*/  LDL.LU.64 R14, [R1+0x2f0] ;  /* 0x0002f000010e7983 */ /* 0x000ea20000300a00 */
[----:B---3--:R-:W-:-:S05]  /*d100*/  IADD3 R10, P1, PT, R32, UR58, RZ ;  /* 0x0000003a200a7c10 */ /* 0x008fca000ff3e0ff */
[----:B------:R0:W-:Y:S01]  /*d110*/  STL [R1+0x88], R10 ;  /* 0x0000880a01007387 */ /* 0x0001e20000100800 */
[----:B----4-:R-:W-:-:S03]  /*d120*/  IADD3 R0, P3, PT, R30, UR58, RZ ;  /* 0x0000003a1e007c10 */ /* 0x010fc6000ff7e0ff */
[----:B------:R-:W3:Y:S04]  /*d130*/  LDL.LU.64 R12, [R1+0x2f8] ;  /* 0x0002f800010c7983 */ /* 0x000ee80000300a00 */
[----:B------:R2:W-:Y:S01]  /*d140*/  STL [R1+0x6c], R0 ;  /* 0x00006c0001007387 */ /* 0x0005e20000100800 */
[----:B------:R-:W-:-:S03]  /*d150*/  IADD3.X R32, PT, PT, R33, UR56, RZ, P1, !PT ;  /* 0x0000003821207c10 */ /* 0x000fc60008ffe4ff */
[----:B0-----:R-:W4:Y:S04]  /*d160*/  LDL.LU.64 R10, [R1+0x300] ;  /* 0x00030000010a7983 */ /* 0x001f280000300a00 */
[----:B------:R-:W4:Y:S01]  /*d170*/  LDL.LU.64 R18, [R1+0x308] ;  /* 0x0003080001127983 */ /* 0x000f220000300a00 */
[----:B--2---:R-:W-:-:S05]  /*d180*/  IADD3 R0, P4, PT, R8, UR58, RZ ;  /* 0x0000003a08007c10 */ /* 0x004fca000ff9e0ff */
[----:B------:R0:W-:Y:S01]  /*d190*/  STL [R1+0x70], R0 ;  /* 0x0000700001007387 */ /* 0x0001e20000100800 */
[----:B------:R-:W-:Y:S02]  /*d1a0*/  IADD3.X R8, PT, PT, R9, UR56, RZ, P4, !PT ;  /* 0x0000003809087c10 */ /* 0x000fe4000a7fe4ff */
[----:B------:R-:W-:Y:S02]  /*d1b0*/  IADD3 R34, P5, PT, R4, UR58, RZ ;  /* 0x0000003a04227c10 */ /* 0x000fe4000ffbe0ff */
[----:B0-----:R-:W-:Y:S02]  /*d1c0*/  IADD3.X R0, PT, PT, R31, UR56, RZ, P3, !PT ;  /* 0x000000381f007c10 */ /* 0x001fe40009ffe4ff */
[----:B------:R-:W-:Y:S01]  /*d1d0*/  IADD3.X R4, PT, PT, R5, UR56, RZ, P5, !PT ;  /* 0x0000003805047c10 */ /* 0x000fe2000affe4ff */
[----:B------:R-:W-:Y:S04]  /*d1e0*/  STL [R1+0x74], R34 ;  /* 0x0000742201007387 */ /* 0x000fe80000100800 */
[----:B------:R-:W-:Y:S04]  /*d1f0*/  STL [R1+0x84], R32 ;  /* 0x0000842001007387 */ /* 0x000fe80000100800 */
[----:B------:R0:W-:Y:S04]  /*d200*/  STL [R1+0x58], R0 ;  /* 0x0000580001007387 */ /* 0x0001e80000100800 */
[----:B------:R-:W-:Y:S04]  /*d210*/  STL [R1+0x5c], R8 ;  /* 0x00005c0801007387 */ /* 0x000fe80000100800 */
[----:B------:R1:W-:Y:S01]  /*d220*/  STL [R1+0x60], R4 ;  /* 0x0000600401007387 */ /* 0x0003e20000100800 */
[----:B0-----:R-:W-:-:S02]  /*d230*/  IADD3 R0, P1, PT, R6, UR58, RZ ;  /* 0x0000003a06007c10 */ /* 0x001fc4000ff3e0ff */
[----:B------:R-:W-:-:S03]  /*d240*/  IADD3 R5, P3, PT, R2, UR58, RZ ;  /* 0x0000003a02057c10 */ /* 0x000fc6000ff7e0ff */
[----:B------:R0:W-:Y:S01]  /*d250*/  STL [R1+0x68], R0 ;  /* 0x0000680001007387 */ /* 0x0001e20000100800 */
[----:B------:R-:W-:-:S03]  /*d260*/  IADD3.X R30, PT, PT, R7, UR56, RZ, P1, !PT ;  /* 0x00000038071e7c10 */ /* 0x000fc60008ffe4ff */
[----:B------:R-:W-:Y:S01]  /*d270*/  STL [R1+0x4c], R5 ;  /* 0x00004c0501007387 */ /* 0x000fe20000100800 */
[----:B-1----:R-:W-:-:S03]  /*d280*/  IADD3 R4, P4, PT, R28, UR58, RZ ;  /* 0x0000003a1c047c10 */ /* 0x002fc6000ff9e0ff */
[----:B------:R-:W2:Y:S01]  /*d290*/  LDL.LU.64 R8, [R1+0x310] ;  /* 0x0003100001087983 */ /* 0x000ea20000300a00 */
[----:B0-----:R-:W-:-:S03]  /*d2a0*/  IADD3 R0, P5, PT, R26, UR58, RZ ;  /* 0x0000003a1a007c10 */ /* 0x001fc6000ffbe0ff */
[----:B------:R0:W-:Y:S04]  /*d2b0*/  STL [R1+0x50], R4 ;  /* 0x0000500401007387 */ /* 0x0001e80000100800 */
[----:B0-----:R-:W2:Y:S04]  /*d2c0*/  LDL.LU.64 R4, [R1+0x318] ;  /* 0x0003180001047983 */ /* 0x001ea80000300a00 */
[----:B------:R0:W-:Y:S04]  /*d2d0*/  STL [R1+0x54], R0 ;  /* 0x0000540001007387 */ /* 0x0001e80000100800 */
[----:B------:R-:W2:Y:S04]  /*d2e0*/  LDL.LU.64 R6, [R1+0x320] ;  /* 0x0003200001067983 */ /* 0x000ea80000300a00 */
[----:B------:R-:W-:Y:S01]  /*d2f0*/  STL [R1+0x64], R30 ;  /* 0x0000641e01007387 */ /* 0x000fe20000100800 */
[----:B0-----:R-:W-:-:S03]  /*d300*/  IADD3.X R0, PT, PT, R3, UR56, RZ, P3, !PT ;  /* 0x0000003803007c10 */ /* 0x001fc60009ffe4ff */
[----:B------:R-:W2:Y:S01]  /*d310*/  LDL.LU.64 R2, [R1+0x328] ;  /* 0x0003280001027983 */ /* 0x000ea20000300a00 */
[----:B------:R-:W-:Y:S02]  /*d320*/  IADD3.X R28, PT, PT, R29, UR56, RZ, P4, !PT ;  /* 0x000000381d1c7c10 */ /* 0x000fe4000a7fe4ff */
[----:B------:R-:W-:Y:S01]  /*d330*/  IADD3.X R26, PT, PT, R27, UR56, RZ, P5, !PT ;  /* 0x000000381b1a7c10 */ /* 0x000fe2000affe4ff */
[----:B------:R0:W-:Y:S04]  /*d340*/  STL [R1+0x38], R0 ;  /* 0x0000380001007387 */ /* 0x0001e80000100800 */
[----:B------:R-:W-:Y:S01]  /*d350*/  STL [R1+0x3c], R28 ;  /* 0x00003c1c01007387 */ /* 0x000fe20000100800 */
[----:B0-----:R-:W-:-:S03]  /*d360*/  IADD3 R0, P1, PT, R24, UR58, RZ ;  /* 0x0000003a18007c10 */ /* 0x001fc6000ff3e0ff */
[----:B------:R0:W-:Y:S01]  /*d370*/  STL [R1+0x40], R26 ;  /* 0x0000401a01007387 */ /* 0x0001e20000100800 */
[----:B------:R-:W-:-:S03]  /*d380*/  IADD3 R27, P3, PT, R22, UR58, RZ ;  /* 0x0000003a161b7c10 */ /* 0x000fc6000ff7e0ff */
[----:B------:R1:W-:Y:S01]  /*d390*/  STL [R1+0x48], R0 ;  /* 0x0000480001007387 */ /* 0x0003e20000100800 */
[----:B------:R-:W-:Y:S02]  /*d3a0*/  IADD3.X R24, PT, PT, R25, UR56, RZ, P1, !PT ;  /* 0x0000003819187c10 */ /* 0x000fe40008ffe4ff */
[----:B0-----:R-:W-:Y:S01]  /*d3b0*/  IADD3 R26, P4, PT, R20, UR58, RZ ;  /* 0x0000003a141a7c10 */ /* 0x001fe2000ff9e0ff */
[----:B------:R-:W-:Y:S01]  /*d3c0*/  STL [R1+0x2c], R27 ;  /* 0x00002c1b01007387 */ /* 0x000fe20000100800 */
[----:B-1----:R-:W-:-:S03]  /*d3d0*/  IADD3 R0, P5, PT, R16, UR58, RZ ;  /* 0x0000003a10007c10 */ /* 0x002fc6000ffbe0ff */
[----:B------:R-:W-:Y:S01]  /*d3e0*/  STL [R1+0x30], R26 ;  /* 0x0000301a01007387 */ /* 0x000fe20000100800 */
[----:B------:R-:W-:-:S03]  /*d3f0*/  IADD3.X R22, PT, PT, R23, UR56, RZ, P3, !PT ;  /* 0x0000003817167c10 */ /* 0x000fc60009ffe4ff */
[----:B------:R0:W-:Y:S01]  /*d400*/  STL [R1+0x34], R0 ;  /* 0x0000340001007387 */ /* 0x0001e20000100800 */
[----:B------:R-:W-:-:S03]  /*d410*/  IADD3.X R17, PT, PT, R17, UR56, RZ, P5, !PT ;  /* 0x0000003811117c10 */ /* 0x000fc6000affe4ff */
[----:B------:R-:W-:Y:S01]  /*d420*/  STL [R1+0x44], R24 ;  /* 0x0000441801007387 */ /* 0x000fe20000100800 */
[----:B0-----:R-:W-:-:S03]  /*d430*/  IADD3.X R0, PT, PT, R21, UR56, RZ, P4, !PT ;  /* 0x0000003815007c10 */ /* 0x001fc6000a7fe4ff */
[----:B------:R-:W-:Y:S01]  /*d440*/  STL [R1+0x18], R22 ;  /* 0x0000181601007387 */ /* 0x000fe20000100800 */
[----:B------:R-:W-:-:S03]  /*d450*/  IADD3 R16, P1, PT, R14, UR58, RZ ;  /* 0x0000003a0e107c10 */ /* 0x000fc6000ff3e0ff */
[----:B------:R3:W-:Y:S04]  /*d460*/  STL [R1+0x1c], R0 ;  /* 0x00001c0001007387 */ /* 0x0007e80000100800 */
[----:B------:R4:W-:Y:S04]  /*d470*/  STL [R1+0x20], R17 ;  /* 0x0000201101007387 */ /* 0x0009e80000100800 */
[----:B------:R0:W-:Y:S01]  /*d480*/  STL [R1+0x28], R16 ;  /* 0x0000281001007387 */ /* 0x0001e20000100800 */
[----:B---3--:R-:W-:-:S05]  /*d490*/  IADD3 R0, P3, PT, R12, UR58, RZ ;  /* 0x0000003a0c007c10 */ /* 0x008fca000ff7e0ff */
[----:B------:R1:W-:Y:S01]  /*d4a0*/  STL [R1+0xc], R0 ;  /* 0x00000c0001007387 */ /* 0x0003e20000100800 */
[----:B----4-:R-:W-:Y:S02]  /*d4b0*/  IADD3 R17, P4, PT, R10, UR58, RZ ;  /* 0x0000003a0a117c10 */ /* 0x010fe4000ff9e0ff */
[----:B0-----:R-:W-:-:S03]  /*d4c0*/  IADD3 R16, P5, PT, R18, UR58, RZ ;  /* 0x0000003a12107c10 */ /* 0x001fc6000ffbe0ff */
[----:B------:R-:W-:Y:S01]  /*d4d0*/  STL [R1+0x10], R17 ;  /* 0x0000101101007387 */ /* 0x000fe20000100800 */
[----:B-1----:R-:W-:Y:S02]  /*d4e0*/  IADD3.X R0, PT, PT, R15, UR56, RZ, P1, !PT ;  /* 0x000000380f007c10 */ /* 0x002fe40008ffe4ff */
[----:B------:R-:W-:Y:S01]  /*d4f0*/  IADD3.X R155, PT, PT, R13, UR56, RZ, P3, !PT ;  /* 0x000000380d9b7c10 */ /* 0x000fe20009ffe4ff */
[----:B------:R0:W-:Y:S01]  /*d500*/  STL [R1+0x14], R16 ;  /* 0x0000141001007387 */ /* 0x0001e20000100800 */
[----:B------:R-:W-:Y:S02]  /*d510*/  IADD3.X R165, PT, PT, R11, UR56, RZ, P4, !PT ;  /* 0x000000380ba57c10 */ /* 0x000fe4000a7fe4ff */
[----:B------:R-:W-:Y:S01]  /*d520*/  IADD3.X R18, PT, PT, R19, UR56, RZ, P5, !PT ;  /* 0x0000003813127c10 */ /* 0x000fe2000affe4ff */
[----:B0-----:R-:W3:Y:S04]  /*d530*/  LDL.LU.64 R16, [R1+0x330] ;  /* 0x0003300001107983 */ /* 0x001ee80000300a00 */
[----:B------:R2:W-:Y:S04]  /*d540*/  STL [R1+0x24], R0 ;  /* 0x0000240001007387 */ /* 0x0005e80000100800 */
[----:B------:R-:W4:Y:S04]  /*d550*/  LDL.LU.64 R12, [R1+0x338] ;  /* 0x00033800010c7983 */ /* 0x000f280000300a00 */
[----:B------:R-:W-:Y:S04]  /*d560*/  STL [R1+0xd6c], R155 ;  /* 0x000d6c9b01007387 */ /* 0x000fe80000100800 */
[----:B------:R-:W4:Y:S04]  /*d570*/  LDL.LU.64 R14, [R1+0x340] ;  /* 0x00034000010e7983 */ /* 0x000f280000300a00 */
[----:B------:R-:W4:Y:S04]  /*d580*/  LDL.LU.64 R10, [R1+0x348] ;  /* 0x00034800010a7983 */ /* 0x000f280000300a00 */
[----:B------:R-:W-:Y:S04]  /*d590*/  STL [R1+0xd70], R165 ;  /* 0x000d70a501007387 */ /* 0x000fe80000100800 */
[----:B------:R-:W-:Y:S01]  /*d5a0*/  STL [R1], R18 ;  /* 0x0000001201007387 */ /* 0x000fe20000100800 */
[----:B--2---:R-:W-:-:S02]  /*d5b0*/  IADD3 R0, P1, PT, R8, UR58, RZ ;  /* 0x0000003a08007c10 */ /* 0x004fc4000ff3e0ff */
[----:B------:R-:W-:-:S04]  /*d5c0*/  IADD3 R151, P3, PT, R4, UR58, RZ ;  /* 0x0000003a04977c10 */ /* 0x000fc8000ff7e0ff */
[----:B------:R-:W-:Y:S01]  /*d5d0*/  IADD3.X R5, PT, PT, R5, UR56, RZ, P3, !PT ;  /* 0x0000003805057c10 */ /* 0x000fe20009ffe4ff */
[----:B------:R-:W-:Y:S01]  /*d5e0*/  STL [R1+0xd74], R151 ;  /* 0x000d749701007387 */ /* 0x000fe20000100800 */
[----:B------:R-:W-:-:S03]  /*d5f0*/  IADD3 R152, P4, PT, R6, UR58, RZ ;  /* 0x0000003a06987c10 */ /* 0x000fc6000ff9e0ff */
[----:B------:R0:W-:Y:S01]  /*d600*/  STL [R1+0x8], R0 ;  /* 0x0000080001007387 */ /* 0x0001e20000100800 */
[----:B------:R-:W-:-:S03]  /*d610*/  IADD3 R154, P5, PT, R2, UR58, RZ ;  /* 0x0000003a029a7c10 */ /* 0x000fc6000ffbe0ff */
[----:B------:R-:W-:Y:S01]  /*d620*/  STL [R1+0xd78], R152 ;  /* 0x000d789801007387 */ /* 0x000fe20000100800 */
[----:B0-----:R-:W-:-:S03]  /*d630*/  IADD3.X R0, PT, PT, R9, UR56, RZ, P1, !PT ;  /* 0x0000003809007c10 */ /* 0x001fc60008ffe4ff */
[----:B------:R-:W-:Y:S01]  /*d640*/  STL [R1+0xd7c], R154 ;  /* 0x000d7c9a01007387 */ /* 0x000fe20000100800 */
[----:B------:R-:W-:-:S03]  /*d650*/  IADD3.X R4, PT, PT, R7, UR56, RZ, P4, !PT ;  /* 0x0000003807047c10 */ /* 0x000fc6000a7fe4ff */
[----:B------:R-:W-:Y:S04]  /*d660*/  STL [R1+0xd80], R5 ;  /* 0x000d800501007387 */ /* 0x000fe80000100800 */
[----:B------:R-:W-:Y:S04]  /*d670*/  STL [R1+0x4], R0 ;  /* 0x0000040001007387 */ /* 0x000fe80000100800 */
[----:B------:R-:W2:Y:S04]  /*d680*/  LDL.LU.64 R24, [R1+0x350] ;  /* 0x0003500001187983 */ /* 0x000ea80000300a00 */
[----:B------:R-:W2:Y:S04]  /*d690*/  LDL.LU.64 R20, [R1+0x358] ;  /* 0x0003580001147983 */ /* 0x000ea80000300a00 */
[----:B------:R-:W2:Y:S04]  /*d6a0*/  LDL.LU.64 R22, [R1+0x360] ;  /* 0x0003600001167983 */ /* 0x000ea80000300a00 */
[----:B------:R-:W2:Y:S04]  /*d6b0*/  LDL.LU.64 R18, [R1+0x368] ;  /* 0x0003680001127983 */ /* 0x000ea80000300a00 */
[----:B------:R0:W-:Y:S04]  /*d6c0*/  STL [R1+0xd84], R4 ;  /* 0x000d840401007387 */ /* 0x0001e80000100800 */
[----:B------:R-:W2:Y:S04]  /*d6d0*/  LDL.LU.64 R28, [R1+0x370] ;  /* 0x00037000011c7983 */ /* 0x000ea80000300a00 */
[----:B0-----:R-:W2:Y:S01]  /*d6e0*/  LDL.LU.64 R4, [R1+0x378] ;  /* 0x0003780001047983 */ /* 0x001ea20000300a00 */
[----:B------:R-:W-:-:S03]  /*d6f0*/  IADD3.X R3, PT, PT, R3, UR56, RZ, P5, !PT ;  /* 0x0000003803037c10 */ /* 0x000fc6000affe4ff */
[----:B------:R-:W2:Y:S04]  /*d700*/  LDL.LU.64 R30, [R1+0x380] ;  /* 0x00038000011e7983 */ /* 0x000ea80000300a00 */
[----:B------:R-:W2:Y:S04]  /*d710*/  LDL.LU.64 R26, [R1+0x388] ;  /* 0x00038800011a7983 */ /* 0x000ea80000300a00 */
[----:B------:R-:W-:Y:S01]  /*d720*/  STL [R1+0xd88], R3 ;  /* 0x000d880301007387 */ /* 0x000fe20000100800 */
[----:B---3--:R-:W-:-:S04]  /*d730*/  IADD3 R2, P1, PT, R16, UR58, RZ ;  /* 0x0000003a10027c10 */ /* 0x008fc8000ff3e0ff */
[----:B------:R-:W-:Y:S02]  /*d740*/  IADD3.X R6, PT, PT, R17, UR56, RZ, P1, !PT ;  /* 0x0000003811067c10 */ /* 0x000fe40008ffe4ff */
[----:B----4-:R-:W-:Y:S01]  /*d750*/  IADD3 R9, P3, PT, R12, UR58, RZ ;  /* 0x0000003a0c097c10 */ /* 0x010fe2000ff7e0ff */
[----:B------:R-:W-:Y:S03]  /*d760*/  STL [R1+0xd8c], R2 ;  /* 0x000d8c0201007387 */ /* 0x000fe60000100800 */
[----:B------:R-:W-:Y:S02]  /*d770*/  IADD3.X R13, PT, PT, R13, UR56, RZ, P3, !PT ;  /* 0x000000380d0d7c10 */ /* 0x000fe40009ffe4ff */
[----:B------:R-:W-:Y:S01]  /*d780*/  IADD3 R8, P4, PT, R14, UR58, RZ ;  /* 0x0000003a0e087c10 */ /* 0x000fe2000ff9e0ff */
[----:B------:R-:W-:Y:S01]  /*d790*/  STL [R1+0xd90], R9 ;  /* 0x000d900901007387 */ /* 0x000fe20000100800 */
[----:B------:R-:W-:-:S03]  /*d7a0*/  IADD3 R7, P5, PT, R10, UR58, RZ ;  /* 0x0000003a0a077c10 */ /* 0x000fc6000ffbe0ff */
[----:B------:R0:W-:Y:S01]  /*d7b0*/  STL [R1+0xd94], R8 ;  /* 0x000d940801007387 */ /* 0x0001e20000100800 */
[----:B------:R-:W-:-:S03]  /*d7c0*/  IADD3.X R12, PT, PT, R15, UR56, RZ, P4, !PT ;  /* 0x000000380f0c7c10 */ /* 0x000fc6000a7fe4ff */
[----:B------:R-:W-:Y:S04]  /*d7d0*/  STL [R1+0xd98], R7 ;  /* 0x000d980701007387 */ /* 0x000fe80000100800 */
[----:B------:R1:W-:Y:S01]  /*d7e0*/  STL [R1+0xd9c], R6 ;  /* 0x000d9c0601007387 */ /* 0x0003e20000100800 */
[----:B------:R-:W-:-:S03]  /*d7f0*/  IADD3.X R11, PT, PT, R11, UR56, RZ, P5, !PT ;  /* 0x000000380b0b7c10 */ /* 0x000fc6000affe4ff */
[----:B------:R-:W-:Y:S04]  /*d800*/  STL [R1+0xda0], R13 ;  /* 0x000da00d01007387 */ /* 0x000fe80000100800 */
[----:B------:R-:W3:Y:S04]  /*d810*/  LDL.LU.64 R40, [R1+0x390] ;  /* 0x0003900001287983 */ /* 0x000ee80000300a00 */
[----:B------:R-:W4:Y:S04]  /*d820*/  LDL.LU.64 R36, [R1+0x398] ;  /* 0x0003980001247983 */ /* 0x000f280000300a00 */
[----:B------:R-:W4:Y:S04]  /*d830*/  LDL.LU.64 R38, [R1+0x3a0] ;  /* 0x0003a00001267983 */ /* 0x000f280000300a00 */
[----:B------:R-:W4:Y:S04]  /*d840*/  LDL.LU.64 R34, [R1+0x3a8] ;  /* 0x0003a80001227983 */ /* 0x000f280000300a00 */
[----:B------:R2:W-:Y:S04]  /*d850*/  STL [R1+0xda4], R12 ;  /* 0x000da40c01007387 */ /* 0x0005e80000100800 */
[----:B0-----:R-:W4:Y:S04]  /*d860*/  LDL.LU.64 R8, [R1+0x3b0] ;  /* 0x0003b00001087983 */ /* 0x001f280000300a00 */
[----:B-1----:R-:W4:Y:S04]  /*d870*/  LDL.LU.64 R6, [R1+0x3b8] ;  /* 0x0003b80001067983 */ /* 0x002f280000300a00 */
[----:B------:R-:W4:Y:S04]  /*d880*/  LDL.LU.64 R46, [R1+0x3c0] ;  /* 0x0003c000012e7983 */ /* 0x000f280000300a00 */
[----:B------:R-:W4:Y:S01]  /*d890*/  LDL.LU.64 R42, [R1+0x3c8] ;  /* 0x0003c800012a7983 */ /* 0x000f220000300a00 */
[----:B--2---:R-:W-:-:S02]  /*d8a0*/  IADD3 R10, P1, PT, R24, UR58, RZ ;  /* 0x0000003a180a7c10 */ /* 0x004fc4000ff3e0ff */
[----:B------:R-:W-:Y:S02]  /*d8b0*/  IADD3 R17, P3, PT, R20, UR58, RZ ;  /* 0x0000003a14117c10 */ /* 0x000fe4000ff7e0ff */
[----:B------:R-:W-:Y:S02]  /*d8c0*/  IADD3.X R14, PT, PT, R25, UR56, RZ, P1, !PT ;  /* 0x00000038190e7c10 */ /* 0x000fe40008ffe4ff */
[----:B------:R-:W-:Y:S02]  /*d8d0*/  IADD3.X R21, PT, PT, R21, UR56, RZ, P3, !PT ;  /* 0x0000003815157c10 */ /* 0x000fe40009ffe4ff */
[----:B------:R-:W-:Y:S02]  /*d8e0*/  IADD3 R15, P5, PT, R18, UR58, RZ ;  /* 0x0000003a120f7c10 */ /* 0x000fe4000ffbe0ff */
[----:B------:R-:W-:Y:S02]  /*d8f0*/  IADD3 R16, P4, PT, R22, UR58, RZ ;  /* 0x0000003a16107c10 */ /* 0x000fe4000ff9e0ff */
[----:B------:R-:W-:-:S02]  /*d900*/  IADD3 R18, P1, PT, R28, UR58, RZ ;  /* 0x0000003a1c127c10 */ /* 0x000fc4000ff3e0ff */
[----:B------:R-:W-:Y:S02]  /*d910*/  IADD3 R25, P3, PT, R4, UR58, RZ ;  /* 0x0000003a04197c10 */ /* 0x000fe4000ff7e0ff */
[----:B------:R-:W-:Y:S02]  /*d920*/  IADD3.X R22, PT, PT, R29, UR56, RZ, P1, !PT ;  /* 0x000000381d167c10 */ /* 0x000fe40008ffe4ff */
[----:B------:R-:W-:Y:S02]  /*d930*/  IADD3.X R29, PT, PT, R5, UR56, RZ, P3, !PT ;  /* 0x00000038051d7c10 */ /* 0x000fe40009ffe4ff */
[----:B------:R-:W2:Y:S04]  /*d940*/  LDL.LU.64 R4, [R1+0x3d0] ;  /* 0x0003d00001047983 */ /* 0x000ea80000300a00 */
[----:B------:R-:W2:Y:S01]  /*d950*/  LDL.LU.64 R2, [R1+0x3d8] ;  /* 0x0003d80001027983 */ /* 0x000ea20000300a00 */
[----:B------:R-:W-:-:S02]  /*d960*/  IADD3.X R20, PT, PT, R23, UR56, RZ, P4, !PT ;  /* 0x0000003817147c10 */ /* 0x000fc4000a7fe4ff */
[----:B------:R-:W-:Y:S01]  /*d970*/  IADD3.X R19, PT, PT, R19, UR56, RZ, P5, !PT ;  /* 0x0000003813137c10 */ /* 0x000fe2000affe4ff */
[----:B------:R-:W2:Y:S01]  /*d980*/  LDL.LU.64 R54, [R1+0x3e0] ;  /* 0x0003e00001367983 */ /* 0x000ea20000300a00 */
[----:B------:R-:W-:Y:S02]  /*d990*/  IADD3 R24, P4, PT, R30, UR58, RZ ;  /* 0x0000003a1e187c10 */ /* 0x000fe4000ff9e0ff */
[----:B------:R-:W-:Y:S01]  /*d9a0*/  IADD3 R23, P5, PT, R26, UR58, RZ ;  /* 0x0000003a1a177c10 */ /* 0x000fe2000ffbe0ff */
[----:B------:R-:W2:Y:S01]  /*d9b0*/  LDL.LU.64 R50, [R1+0x3e8] ;  /* 0x0003e80001327983 */ /* 0x000ea20000300a00 */
[----:B------:R-:W-:Y:S02]  /*d9c0*/  IADD3.X R28, PT, PT, R31, UR56, RZ, P4, !PT ;  /* 0x000000381f1c7c10 */ /* 0x000fe4000a7fe4ff */
[----:B------:R-:W-:Y:S01]  /*d9d0*/  IADD3.X R27, PT, PT, R27, UR56, RZ, P5, !PT ;  /* 0x000000381b1b7c10 */ /* 0x000fe2000affe4ff */
[----:B------:R-:W2:Y:S04]  /*d9e0*/  LDL.LU.64 R60, [R1+0x3f0] ;  /* 0x0003f000013c7983 */ /* 0x000ea80000300a00 */
[----:B------:R-:W2:Y:S04]  /*d9f0*/  LDL.LU.64 R12, [R1+0x3f8] ;  /* 0x0003f800010c7983 */ /* 0x000ea80000300a00 */
[----:B------:R-:W2:Y:S04]  /*da00*/  LDL.LU.64 R62, [R1+0x400] ;  /* 0x00040000013e7983 */ /* 0x000ea80000300a00 */
[----:B------:R-:W2:Y:S04]  /*da10*/  LDL.LU.64 R58, [R1+0x408] ;  /* 0x00040800013a7983 */ /* 0x000ea80000300a00 */
[----:B------:R-:W2:Y:S04]  /*da20*/  LDL.LU.64 R68, [R1+0x410] ;  /* 0x0004100001447983 */ /* 0x000ea80000300a00 */
[----:B------:R-:W2:Y:S01]  /*da30*/  LDL.LU.64 R66, [R1+0x418] ;  /* 0x0004180001427983 */ /* 0x000ea20000300a00 */
[----:B---3--:R-:W-:-:S02]  /*da40*/  IADD3 R26, P1, PT, R40, UR58, RZ ;  /* 0x0000003a281a7c10 */ /* 0x008fc4000ff3e0ff */
[----:B----4-:R-:W-:Y:S02]  /*da50*/  IADD3 R33, P3, PT, R36, UR58, RZ ;  /* 0x0000003a24217c10 */ /* 0x010fe4000ff7e0ff */
[----:B------:R-:W-:Y:S02]  /*da60*/  IADD3.X R30, PT, PT, R41, UR56, RZ, P1, !PT ;  /* 0x00000038291e7c10 */ /* 0x000fe40008ffe4ff */
[----:B------:R-:W-:Y:S02]  /*da70*/  IADD3 R32, P4, PT, R38, UR58, RZ ;  /* 0x0000003a26207c10 */ /* 0x000fe4000ff9e0ff */
[----:B------:R-:W-:Y:S02]  /*da80*/  IADD3.X R37, PT, PT, R37, UR56, RZ, P3, !PT ;  /* 0x0000003825257c10 */ /* 0x000fe40009ffe4ff */
[----:B------:R-:W-:Y:S02]  /*da90*/  IADD3 R31, P5, PT, R34, UR58, RZ ;  /* 0x0000003a221f7c10 */ /* 0x000fe4000ffbe0ff */
[----:B------:R-:W-:-:S02]  /*daa0*/  IADD3.X R36, PT, PT, R39, UR56, RZ, P4, !PT ;  /* 0x0000003827247c10 */ /* 0x000fc4000a7fe4ff */
[----:B------:R-:W-:Y:S02]  /*dab0*/  IADD3.X R35, PT, PT, R35, UR56, RZ, P5, !PT ;  /* 0x0000003823237c10 */ /* 0x000fe4000affe4ff */
[----:B------:R-:W-:Y:S02]  /*dac0*/  IADD3 R34, P1, PT, R8, UR58, RZ ;  /* 0x0000003a08227c10 */ /* 0x000fe4000ff3e0ff */
[----:B------:R-:W-:Y:S02]  /*dad0*/  IADD3 R41, P3, PT, R6, UR58, RZ ;  /* 0x0000003a06297c10 */ /* 0x000fe4000ff7e0ff */
[----:B------:R-:W-:Y:S02]  /*dae0*/  IADD3.X R38, PT, PT, R9, UR56, RZ, P1, !PT ;  /* 0x0000003809267c10 */ /* 0x000fe40008ffe4ff */
[----:B------:R-:W3:Y:S01]  /*daf0*/  LDL.LU.64 R8, [R1+0x420] ;  /* 0x0004200001087983 */ /* 0x000ee20000300a00 */
[----:B------:R-:W-:Y:S02]  /*db00*/  IADD3.X R45, PT, PT, R7, UR56, RZ, P3, !PT ;  /* 0x00000038072d7c10 */ /* 0x000fe40009ffe4ff */
[----:B------:R-:W-:Y:S01]  /*db10*/  IADD3 R39, P5, PT, R42, UR58, RZ ;  /* 0x0000003a2a277c10 */ /* 0x000fe2000ffbe0ff */
[----:B------:R-:W4:Y:S01]  /*db20*/  LDL.LU.64 R6, [R1+0x428] ;  /* 0x0004280001067983 */ /* 0x000f220000300a00 */
[----:B------:R-:W-:-:S03]  /*db30*/  IADD3 R40, P4, PT, R46, UR58, RZ ;  /* 0x0000003a2e287c10 */ /* 0x000fc6000ff9e0ff */
[----:B------:R-:W4:Y:S04]  /*db40*/  LDL.LU.64 R76, [R1+0x430] ;  /* 0x00043000014c7983 */ /* 0x000f280000300a00 */
[----:B------:R-:W4:Y:S01]  /*db50*/  LDL.LU.64 R74, [R1+0x438] ;  /* 0x00043800014a7983 */ /* 0x000f220000300a00 */
[----:B--2---:R-:W-:Y:S02]  /*db60*/  IADD3 R42, P1, PT, R4, UR58, RZ ;  /* 0x0000003a042a7c10 */ /* 0x004fe4000ff3e0ff */
[----:B------:R-:W-:Y:S02]  /*db70*/  IADD3 R49, P3, PT, R2, UR58, RZ ;  /* 0x0000003a02317c10 */ /* 0x000fe4000ff7e0ff */
[----:B------:R-:W-:Y:S02]  /*db80*/  IADD3.X R46, PT, PT, R5, UR56, RZ, P1, !PT ;  /* 0x00000038052e7c10 */ /* 0x000fe40008ffe4ff */
[----:B------:R-:W2:Y:S01]  /*db90*/  LDL.LU.64 R4, [R1+0x440] ;  /* 0x0004400001047983 */ /* 0x000ea20000300a00 */
[----:B------:R-:W-:-:S03]  /*dba0*/  IADD3.X R53, PT, PT, R3, UR56, RZ, P3, !PT ;  /* 0x0000003803357c10 */ /* 0x000fc60009ffe4ff */
[----:B------:R-:W2:Y:S01]  /*dbb0*/  LDL.LU.64 R2, [R1+0x448] ;  /* 0x0004480001027983 */ /* 0x000ea20000300a00 */
[----:B------:R-:W-:Y:S02]  /*dbc0*/  IADD3.X R44, PT, PT, R47, UR56, RZ, P4, !PT ;  /* 0x000000382f2c7c10 */ /* 0x000fe4000a7fe4ff */
[----:B------:R-:W-:Y:S01]  /*dbd0*/  IADD3 R48, P4, PT, R54, UR58, RZ ;  /* 0x0000003a36307c10 */ /* 0x000fe2000ff9e0ff */
[----:B------:R-:W2:Y:S01]  /*dbe0*/  LDL.LU.64 R86, [R1+0x450] ;  /* 0x0004500001567983 */ /* 0x000ea20000300a00 */
[----:B------:R-:W-:Y:S02]  /*dbf0*/  IADD3.X R43, PT, PT, R43, UR56, RZ, P5, !PT ;  /* 0x000000382b2b7c10 */ /* 0x000fe4000affe4ff */
[----:B------:R-:W-:Y:S01]  /*dc00*/  IADD3 R47, P5, PT, R50, UR58, RZ ;  /* 0x0000003a322f7c10 */ /* 0x000fe2000ffbe0ff */
[----:B------:R-:W2:Y:S01]  /*dc10*/  LDL.LU.64 R84, [R1+0x458] ;  /* 0x0004580001547983 */ /* 0x000ea20000300a00 */
[----:B------:R-:W-:Y:S02]  /*dc20*/  IADD3.X R52, PT, PT, R55, UR56, RZ, P4, !PT ;  /* 0x0000003837347c10 */ /* 0x000fe4000a7fe4ff */
[----:B------:R-:W-:Y:S01]  /*dc30*/  IADD3 R50, P1, PT, R60, UR58, RZ ;  /* 0x0000003a3c327c10 */ /* 0x000fe2000ff3e0ff */
[----:B------:R-:W2:Y:S01]  /*dc40*/  LDL.LU.64 R82, [R1+0x460] ;  /* 0x0004600001527983 */ /* 0x000ea20000300a00 */
[----:B------:R-:W-:-:S02]  /*dc50*/  IADD3 R56, P4, PT, R62, UR58, RZ ;  /* 0x0000003a3e387c10 */ /* 0x000fc4000ff9e0ff */
[----:B------:R-:W-:Y:S02]  /*dc60*/  IADD3.X R51, PT, PT, R51, UR56, RZ, P5, !PT ;  /* 0x0000003833337c10 */ /* 0x000fe4000affe4ff */
[----:B------:R-:W-:Y:S02]  /*dc70*/  IADD3 R57, P3, PT, R12, UR58, RZ ;  /* 0x0000003a0c397c10 */ /* 0x000fe4000ff7e0ff */
[----:B------:R-:W-:Y:S02]  /*dc80*/  IADD3 R55, P5, PT, R58, UR58, RZ ;  /* 0x0000003a3a377c10 */ /* 0x000fe4000ffbe0ff */
[----:B------:R-:W-:Y:S02]  /*dc90*/  IADD3.X R60, PT, PT, R63, UR56, RZ, P4, !PT ;  /* 0x000000383f3c7c10 */ /* 0x000fe4000a7fe4ff */
[----:B------:R-:W-:Y:S02]  /*dca0*/  IADD3.X R54, PT, PT, R61, UR56, RZ, P1, !PT ;  /* 0x000000383d367c10 */ /* 0x000fe40008ffe4ff */
[----:B------:R-:W-:-:S02]  /*dcb0*/  IADD3.X R61, PT, PT, R13, UR56, RZ, P3, !PT ;  /* 0x000000380d3d7c10 */ /* 0x000fc40009ffe4ff */
[----:B------:R-:W-:Y:S01]  /*dcc0*/  IADD3 R58, P1, PT, R68, UR58, RZ ;  /* 0x0000003a443a7c10 */ /* 0x000fe2000ff3e0ff */
[----:B------:R-:W2:Y:S01]  /*dcd0*/  LDL.LU.64 R12, [R1+0x468] ;  /* 0x00046800010c7983 */ /* 0x000ea20000300a00 */
[----:B------:R-:W-:Y:S02]  /*dce0*/  IADD3.X R59, PT, PT, R59, UR56, RZ, P5, !PT ;  /* 0x000000383b3b7c10 */ /* 0x000fe4000affe4ff */
[----:B------:R-:W-:Y:S01]  /*dcf0*/  IADD3 R65, P3, PT, R66, UR58, RZ ;  /* 0x0000003a42417c10 */ /* 0x000fe2000ff7e0ff */
[----:B------:R-:W2:Y:S01]  /*dd00*/  LDL.LU.64 R92, [R1+0x470] ;  /* 0x00047000015c7983 */ /* 0x000ea20000300a00 */
[----:B------:R-:W-:Y:S02]  /*dd10*/  IADD3.X R62, PT, PT, R69, UR56, RZ, P1, !PT ;  /* 0x00000038453e7c10 */ /* 0x000fe40008ffe4ff */
[----:B------:R-:W-:Y:S01]  /*dd20*/  IADD3.X R69, PT, PT, R67, UR56, RZ, P3, !PT ;  /* 0x0000003843457c10 */ /* 0x000fe20009ffe4ff */
[----:B------:R-:W2:Y:S01]  /*dd30*/  LDL.LU.64 R90, [R1+0x478] ;  /* 0x00047800015a7983 */ /* 0x000ea20000300a00 */
[----:B---3--:R-:W-:-:S04]  /*dd40*/  IADD3 R64, P4, PT, R8, UR58, RZ ;  /* 0x0000003a08407c10 */ /* 0x008fc8000ff9e0ff */
[----:B------:R-:W-:Y:S02]  /*dd50*/  IADD3.X R68, PT, PT, R9, UR56, RZ, P4, !PT ;  /* 0x0000003809447c10 */ /* 0x000fe4000a7fe4ff */
[----:B----4-:R-:W-:Y:S01]  /*dd60*/  IADD3 R63, P5, PT, R6, UR58, RZ ;  /* 0x0000003a063f7c10 */ /* 0x010fe2000ffbe0ff */
[----:B------:R-:W3:Y:S01]  /*dd70*/  LDL.LU.64 R8, [R1+0x480] ;  /* 0x0004800001087983 */ /* 0x000ee20000300a00 */
[----:B------:R-:W-:Y:S02]  /*dd80*/  IADD3 R66, P1, PT, R76, UR58, RZ ;  /* 0x0000003a4c427c10 */ /* 0x000fe4000ff3e0ff */
[----:B------:R-:W-:Y:S02]  /*dd90*/  IADD3.X R67, PT, PT, R7, UR56, RZ, P5, !PT ;  /* 0x0000003807437c10 */ /* 0x000fe4000affe4ff */
[----:B------:R-:W-:Y:S01]  /*dda0*/  IADD3 R73, P3, PT, R74, UR58, RZ ;  /* 0x0000003a4a497c10 */ /* 0x000fe2000ff7e0ff */
[----:B------:R-:W4:Y:S01]  /*ddb0*/  LDL.LU.64 R6, [R1+0x488] ;  /* 0x0004880001067983 */ /* 0x000f220000300a00 */
[----:B------:R-:W-:-:S02]  /*ddc0*/  IADD3.X R70, PT, PT, R77, UR56, RZ, P1, !PT ;  /* 0x000000384d467c10 */ /* 0x000fc40008ffe4ff */
[----:B------:R-:W-:Y:S02]  /*ddd0*/  IADD3.X R77, PT, PT, R75, UR56, RZ, P3, !PT ;  /* 0x000000384b4d7c10 */ /* 0x000fe40009ffe4ff */
[----:B--2---:R-:W-:Y:S02]  /*dde0*/  IADD3 R72, P4, PT, R4, UR58, RZ ;  /* 0x0000003a04487c10 */ /* 0x004fe4000ff9e0ff */
[----:B------:R-:W-:Y:S02]  /*ddf0*/  IADD3 R71, P5, PT, R2, UR58, RZ ;  /* 0x0000003a02477c10 */ /* 0x000fe4000ffbe0ff */
[----:B------:R-:W-:Y:S02]  /*de00*/  IADD3.X R76, PT, PT, R5, UR56, RZ, P4, !PT ;  /* 0x00000038054c7c10 */ /* 0x000fe4000a7fe4ff */
[----:B------:R-:W2:Y:S01]  /*de10*/  LDL.LU.64 R4, [R1+0x490] ;  /* 0x0004900001047983 */ /* 0x000ea20000300a00 */
[----:B------:R-:W-:-:S03]  /*de20*/  IADD3.X R75, PT, PT, R3, UR56, RZ, P5, !PT ;  /* 0x00000038034b7c10 */ /* 0x000fc6000affe4ff */
[----:B------:R-:W2:Y:S01]  /*de30*/  LDL.LU.64 R2, [R1+0x498] ;  /* 0x0004980001027983 */ /* 0x000ea20000300a00 */
[----:B------:R-:W-:-:S03]  /*de40*/  IADD3 R74, P1, PT, R86, UR58, RZ ;  /* 0x0000003a564a7c10 */ /* 0x000fc6000ff3e0ff */
[----:B------:R-:W2:Y:S01]  /*de50*/  LDL.LU.64 R102, [R1+0x4a0] ;  /* 0x0004a00001667983 */ /* 0x000ea20000300a00 */
[----:B------:R-:W-:-:S03]  /*de60*/  IADD3 R80, P4, PT, R82, UR58, RZ ;  /* 0x0000003a52507c10 */ /* 0x000fc6000ff9e0ff */
[----:B------:R-:W2:Y:S01]  /*de70*/  LDL.LU.64 R98, [R1+0x4a8] ;  /* 0x0004a80001627983 */ /* 0x000ea20000300a00 */
[----:B------:R-:W-:-:S03]  /*de80*/  IADD3 R81, P3, PT, R84, UR58, RZ ;  /* 0x0000003a54517c10 */ /* 0x000fc6000ff7e0ff */
        /* <DEDUP_REMOVED lines=12> */
[----:B------:R-:W-:-:S03]  /*df50*/  IADD3.X R86, PT, PT, R93, UR56, RZ, P1, !PT ;  /* 0x000000385d567c10 */ /* 0x000fc60008ffe4ff */
[----:B------:R-:W2:Y:S01]  /*df60*/  LDL.LU.64 R116, [R1+0x4d8] ;  /* 0x0004d80001747983 */ /* 0x000ea20000300a00 */
[----:B------:R-:W-:-:S03]  /*df70*/  IADD3.X R93, PT, PT, R91, UR56, RZ, P3, !PT ;  /* 0x000000385b5d7c10 */ /* 0x000fc60009ffe4ff */
[----:B------:R-:W2:Y:S04]  /*df80*/  LDL.LU.64 R114, [R1+0x4e0] ;  /* 0x0004e00001727983 */ /* 0x000ea80000300a00 */
[----:B------:R-:W2:Y:S01]  /*df90*/  LDL.LU.64 R12, [R1+0x4e8] ;  /* 0x0004e800010c7983 */ /* 0x000ea20000300a00 */
[----:B---3--:R-:W-:-:S04]  /*dfa0*/  IADD3 R88, P4, PT, R8, UR58, RZ ;  /* 0x0000003a08587c10 */ /* 0x008fc8000ff9e0ff */
[----:B------:R-:W-:Y:S02]  /*dfb0*/  IADD3.X R92, PT, PT, R9, UR56, RZ, P4, !PT ;  /* 0x00000038095c7c10 */ /* 0x000fe4000a7fe4ff */
[----:B------:R-:W3:Y:S01]  /*dfc0*/  LDL.LU.64 R8, [R1+0x4f0] ;  /* 0x0004f00001087983 */ /* 0x000ee20000300a00 */
[----:B----4-:R-:W-:-:S04]  /*dfd0*/  IADD3 R87, P5, PT, R6, UR58, RZ ;  /* 0x0000003a06577c10 */ /* 0x010fc8000ffbe0ff */
[----:B------:R-:W-:Y:S02]  /*dfe0*/  IADD3.X R91, PT, PT, R7, UR56, RZ, P5, !PT ;  /* 0x00000038075b7c10 */ /* 0x000fe4000affe4ff */
[----:B------:R-:W4:Y:S01]  /*dff0*/  LDL.LU.64 R6, [R1+0x4f8] ;  /* 0x0004f80001067983 */ /* 0x000f220000300a00 */
[----:B--2---:R-:W-:Y:S02]  /*e000*/  IADD3 R90, P1, PT, R4, UR58, RZ ;  /* 0x0000003a045a7c10 */ /* 0x004fe4000ff3e0ff */
[----:B------:R-:W-:Y:S02]  /*e010*/  IADD3 R97, P3, PT, R2, UR58, RZ ;  /* 0x0000003a02617c10 */ /* 0x000fe4000ff7e0ff */
[----:B------:R-:W-:Y:S02]  /*e020*/  IADD3.X R94, PT, PT, R5, UR56, RZ, P1, !PT ;  /* 0x00000038055e7c10 */ /* 0x000fe40008ffe4ff */
[----:B------:R-:W2:Y:S01]  /*e030*/  LDL.LU.64 R4, [R1+0x500] ;  /* 0x0005000001047983 */ /* 0x000ea20000300a00 */
[----:B------:R-:W-:-:S03]  /*e040*/  IADD3.X R101, PT, PT, R3, UR56, RZ, P3, !PT ;  /* 0x0000003803657c10 */ /* 0x000fc60009ffe4ff */
[----:B------:R-:W2:Y:S01]  /*e050*/  LDL.LU.64 R2, [R1+0x508] ;  /* 0x0005080001027983 */ /* 0x000ea20000300a00 */
[----:B------:R-:W-:Y:S02]  /*e060*/  IADD3 R96, P4, PT, R102, UR58, RZ ;  /* 0x0000003a66607c10 */ /* 0x000fe4000ff9e0ff */
[----:B------:R-:W-:Y:S01]  /*e070*/  IADD3 R95, P5, PT, R98, UR58, RZ ;  /* 0x0000003a625f7c10 */ /* 0x000fe2000ffbe0ff */
[----:B------:R-:W2:Y:S01]  /*e080*/  LDL.LU.64 R136, [R1+0x510] ;  /* 0x0005100001887983 */ /* 0x000ea20000300a00 */
[----:B------:R-:W-:Y:S02]  /*e090*/  IADD3 R98, P1, PT, R112, UR58, RZ ;  /* 0x0000003a70627c10 */ /* 0x000fe4000ff3e0ff */
[----:B------:R-:W-:Y:S01]  /*e0a0*/  IADD3.X R100, PT, PT, R103, UR56, RZ, P4, !PT ;  /* 0x0000003867647c10 */ /* 0x000fe2000a7fe4ff */
[----:B------:R-:W2:Y:S01]  /*e0b0*/  LDL.LU.64 R132, [R1+0x518] ;  /* 0x0005180001847983 */ /* 0x000ea20000300a00 */
[----:B------:R-:W-:Y:S02]  /*e0c0*/  IADD3.X R99, PT, PT, R99, UR56, RZ, P5, !PT ;  /* 0x0000003863637c10 */ /* 0x000fe4000affe4ff */
[----:B------:R-:W-:Y:S01]  /*e0d0*/  IADD3 R105, P3, PT, R108, UR58, RZ ;  /* 0x0000003a6c697c10 */ /* 0x000fe2000ff7e0ff */
[----:B------:R-:W2:Y:S01]  /*e0e0*/  LDL.LU.64 R134, [R1+0x520] ;  /* 0x0005200001867983 */ /* 0x000ea20000300a00 */
[----:B------:R-:W-:-:S02]  /*e0f0*/  IADD3 R104, P4, PT, R110, UR58, RZ ;  /* 0x0000003a6e687c10 */ /* 0x000fc4000ff9e0ff */
[----:B------:R-:W-:Y:S01]  /*e100*/  IADD3.X R102, PT, PT, R113, UR56, RZ, P1, !PT ;  /* 0x0000003871667c10 */ /* 0x000fe20008ffe4ff */
[----:B------:R-:W2:Y:S01]  /*e110*/  LDL.LU.64 R130, [R1+0x528] ;  /* 0x0005280001827983 */ /* 0x000ea20000300a00 */
[----:B------:R-:W-:Y:S02]  /*e120*/  IADD3 R103, P5, PT, R106, UR58, RZ ;  /* 0x0000003a6a677c10 */ /* 0x000fe4000ffbe0ff */
[----:B------:R-:W-:Y:S01]  /*e130*/  IADD3.X R109, PT, PT, R109, UR56, RZ, P3, !PT ;  /* 0x000000386d6d7c10 */ /* 0x000fe20009ffe4ff */
[----:B------:R-:W2:Y:S01]  /*e140*/  LDL.LU.64 R142, [R1+0x530] ;  /* 0x00053000018e7983 */ /* 0x000ea20000300a00 */
[----:B------:R-:W-:Y:S02]  /*e150*/  IADD3 R106, P1, PT, R118, UR58, RZ ;  /* 0x0000003a766a7c10 */ /* 0x000fe4000ff3e0ff */
[----:B------:R-:W-:Y:S01]  /*e160*/  IADD3.X R108, PT, PT, R111, UR56, RZ, P4, !PT ;  /* 0x000000386f6c7c10 */ /* 0x000fe2000a7fe4ff */
[----:B------:R-:W2:Y:S01]  /*e170*/  LDL.LU.64 R140, [R1+0x538] ;  /* 0x00053800018c7983 */ /* 0x000ea20000300a00 */
[----:B------:R-:W-:-:S02]  /*e180*/  IADD3.X R107, PT, PT, R107, UR56, RZ, P5, !PT ;  /* 0x000000386b6b7c10 */ /* 0x000fc4000affe4ff */
[----:B------:R-:W-:Y:S01]  /*e190*/  IADD3 R113, P3, PT, R116, UR58, RZ ;  /* 0x0000003a74717c10 */ /* 0x000fe2000ff7e0ff */
[----:B------:R-:W2:Y:S01]  /*e1a0*/  LDL.LU.64 R138, [R1+0x540] ;  /* 0x00054000018a7983 */ /* 0x000ea20000300a00 */
[----:B------:R-:W-:Y:S02]  /*e1b0*/  IADD3 R112, P4, PT, R114, UR58, RZ ;  /* 0x0000003a72707c10 */ /* 0x000fe4000ff9e0ff */
[----:B------:R-:W-:Y:S02]  /*e1c0*/  IADD3.X R110, PT, PT, R119, UR56, RZ, P1, !PT ;  /* 0x00000038776e7c10 */ /* 0x000fe40008ffe4ff */
[----:B------:R-:W-:Y:S02]  /*e1d0*/  IADD3 R111, P5, PT, R12, UR58, RZ ;  /* 0x0000003a0c6f7c10 */ /* 0x000fe4000ffbe0ff */
[----:B------:R-:W-:Y:S02]  /*e1e0*/  IADD3.X R117, PT, PT, R117, UR56, RZ, P3, !PT ;  /* 0x0000003875757c10 */ /* 0x000fe40009ffe4ff */
[----:B------:R-:W-:-:S02]  /*e1f0*/  IADD3.X R116, PT, PT, R115, UR56, RZ, P4, !PT ;  /* 0x0000003873747c10 */ /* 0x000fc4000a7fe4ff */
[----:B------:R-:W-:Y:S02]  /*e200*/  IADD3.X R115, PT, PT, R13, UR56, RZ, P5, !PT ;  /* 0x000000380d737c10 */ /* 0x000fe4000affe4ff */
        /* <DEDUP_REMOVED lines=18> */
[----:B------:R-:W2:Y:S01]  /*e330*/  LDL.LU R155, [R1+0x6b8] ;  /* 0x0006b800019b7983 */ /* 0x000ea20000300800 */
[----:B------:R-:W-:Y:S02]  /*e340*/  IADD3 R127, P5, PT, R130, UR58, RZ ;  /* 0x0000003a827f7c10 */ /* 0x000fe4000ffbe0ff */
[----:B------:R-:W-:Y:S01]  /*e350*/  IADD3.X R133, PT, PT, R133, UR56, RZ, P3, !PT ;  /* 0x0000003885857c10 */ /* 0x000fe20009ffe4ff */
[----:B------:R-:W2:Y:S01]  /*e360*/  LDL.LU R154, [R1+0x6b0] ;  /* 0x0006b000019a7983 */ /* 0x000ea20000300800 */
[----:B------:R-:W-:-:S02]  /*e370*/  IADD3 R130, P1, PT, R142, UR58, RZ ;  /* 0x0000003a8e827c10 */ /* 0x000fc4000ff3e0ff */
[----:B------:R-:W-:Y:S01]  /*e380*/  IADD3.X R132, PT, PT, R135, UR56, RZ, P4, !PT ;  /* 0x0000003887847c10 */ /* 0x000fe2000a7fe4ff */
[----:B------:R-:W2:Y:S01]  /*e390*/  LDL.LU R152, [R1+0x6a8] ;  /* 0x0006a80001987983 */ /* 0x000ea20000300800 */
[----:B------:R-:W-:Y:S02]  /*e3a0*/  IADD3.X R131, PT, PT, R131, UR56, RZ, P5, !PT ;  /* 0x0000003883837c10 */ /* 0x000fe4000affe4ff */
[----:B------:R-:W-:Y:S01]  /*e3b0*/  IADD3 R137, P3, PT, R140, UR58, RZ ;  /* 0x0000003a8c897c10 */ /* 0x000fe2000ff7e0ff */
[----:B------:R-:W2:Y:S01]  /*e3c0*/  LDL.LU R151, [R1+0x6a0] ;  /* 0x0006a00001977983 */ /* 0x000ea20000300800 */
[----:B------:R-:W-:Y:S02]  /*e3d0*/  IADD3 R136, P4, PT, R138, UR58, RZ ;  /* 0x0000003a8a887c10 */ /* 0x000fe4000ff9e0ff */
[----:B------:R-:W-:Y:S02]  /*e3e0*/  IADD3.X R134, PT, PT, R143, UR56, RZ, P1, !PT ;  /* 0x000000388f867c10 */ /* 0x000fe40008ffe4ff */
[----:B------:R-:W-:-:S02]  /*e3f0*/  IADD3.X R141, PT, PT, R141, UR56, RZ, P3, !PT ;  /* 0x000000388d8d7c10 */ /* 0x000fc40009ffe4ff */
[----:B------:R-:W-:Y:S02]  /*e400*/  IADD3.X R140, PT, PT, R139, UR56, RZ, P4, !PT ;  /* 0x000000388b8c7c10 */ /* 0x000fe4000a7fe4ff */
[----:B------:R-:W-:-:S04]  /*e410*/  IADD3 R135, P5, PT, R12, UR58, RZ ;  /* 0x0000003a0c877c10 */ /* 0x000fc8000ffbe0ff */
[----:B------:R-:W-:Y:S02]  /*e420*/  IADD3.X R139, PT, PT, R13, UR56, RZ, P5, !PT ;  /* 0x000000380d8b7c10 */ /* 0x000fe4000affe4ff */
[----:B------:R-:W2:Y:S04]  /*e430*/  LDL.LU R13, [R1+0x6b4] ;  /* 0x0006b400010d7983 */ /* 0x000ea80000300800 */
[----:B------:R-:W2:Y:S01]  /*e440*/  LDL.LU R12, [R1+0x698] ;  /* 0x00069800010c7983 */ /* 0x000ea20000300800 */
[----:B---3--:R-:W-:-:S04]  /*e450*/  IADD3 R138, P1, PT, R8, UR58, RZ ;  /* 0x0000003a088a7c10 */ /* 0x008fc8000ff3e0ff */
[----:B------:R-:W-:Y:S02]  /*e460*/  IADD3.X R142, PT, PT, R9, UR56, RZ, P1, !PT ;  /* 0x00000038098e7c10 */ /* 0x000fe40008ffe4ff */
[----:B------:R-:W3:Y:S01]  /*e470*/  LDL.LU R9, [R1+0x6ac] ;  /* 0x0006ac0001097983 */ /* 0x000ee20000300800 */
[----:B----4-:R-:W-:-:S03]  /*e480*/  IADD3 R145, P3, PT, R6, UR58, RZ ;  /* 0x0000003a06917c10 */ /* 0x010fc6000ff7e0ff */
[----:B------:R-:W4:Y:S01]  /*e490*/  LDL.LU R8, [R1+0x690] ;  /* 0x0006900001087983 */ /* 0x000f220000300800 */
[----:B------:R-:W-:-:S03]  /*e4a0*/  IADD3.X R149, PT, PT, R7, UR56, RZ, P3, !PT ;  /* 0x0000003807957c10 */ /* 0x000fc60009ffe4ff */
[----:B------:R-:W4:Y:S04]  /*e4b0*/  LDL.LU R7, [R1+0x6a4] ;  /* 0x0006a40001077983 */ /* 0x000f280000300800 */
[----:B------:R-:W4:Y:S01]  /*e4c0*/  LDL.LU R6, [R1+0x688] ;  /* 0x0006880001067983 */ /* 0x000f220000300800 */
[----:B--2---:R-:W-:Y:S02]  /*e4d0*/  IADD3 R144, P4, PT, R4, UR58, RZ ;  /* 0x0000003a04907c10 */ /* 0x004fe4000ff9e0ff */
[----:B------:R-:W-:Y:S02]  /*e4e0*/  IADD3 R143, P5, PT, R2, UR58, RZ ;  /* 0x0000003a028f7c10 */ /* 0x000fe4000ffbe0ff */
[----:B------:R-:W-:Y:S02]  /*e4f0*/  IADD3.X R148, PT, PT, R5, UR56, RZ, P4, !PT ;  /* 0x0000003805947c10 */ /* 0x000fe4000a7fe4ff */
[----:B------:R-:W2:Y:S01]  /*e500*/  LDL.LU R5, [R1+0x69c] ;  /* 0x00069c0001057983 */ /* 0x000ea20000300800 */
[----:B------:R-:W-:-:S03]  /*e510*/  IADD3.X R147, PT, PT, R3, UR56, RZ, P5, !PT ;  /* 0x0000003803937c10 */ /* 0x000fc6000affe4ff */
[----:B------:R-:W2:Y:S04]  /*e520*/  LDL.LU R4, [R1+0x680] ;  /* 0x0006800001047983 */ /* 0x000ea80000300800 */
[----:B------:R-:W2:Y:S04]  /*e530*/  LDL.LU R3, [R1+0x694] ;  /* 0x0006940001037983 */ /* 0x000ea80000300800 */
[----:B------:R-:W2:Y:S04]  /*e540*/  LDL.LU R2, [R1+0x678] ;  /* 0x0006780001027983 */ /* 0x000ea80000300800 */
[----:B------:R-:W2:Y:S01]  /*e550*/  LDL.LU R0, [R1+0x68c] ;  /* 0x00068c0001007983 */ /* 0x000ea20000300800 */
[----:B------:R-:W-:-:S02]  /*e560*/  USHF.L.U32 UR4, UR4, 0x1f, URZ ;  /* 0x0000001f04047899 */ /* 0x000fc400080006ff */
[----:B------:R-:W-:Y:S01]  /*e570*/  USHF.L.U32 UR10, UR43, 0x6, URZ ;  /* 0x000000062b0a7899 */ /* 0x000fe200080006ff */
[----:B------:R-:W-:-:S03]  /*e580*/  IADD3 R162, P3, PT, R162, UR58, RZ ;  /* 0x0000003aa2a27c10 */ /* 0x000fc6000ff7e0ff */
[----:B------:R-:W-:Y:S01]  /*e590*/  IMAD.U32 R153, RZ, RZ, UR4 ;  /* 0x00000004ff997e24 */ /* 0x000fe2000f8e00ff */
[----:B------:R-:W-:Y:S02]  /*e5a0*/  USHF.L.U32 UR57, UR10, 0x1, URZ ;  /* 0x000000010a397899 */ /* 0x000fe400080006ff */
[----:B------:R-:W-:Y:S01]  /*e5b0*/  USHF.R.S32.HI UR4, URZ, 0x1f, UR10 ;  /* 0x0000001fff047899 */ /* 0x000fe2000801140a */
[----:B------:R-:W-:Y:S02]  /*e5c0*/  IADD3.X R163, PT, PT, R163, UR56, RZ, P3, !PT ;  /* 0x00000038a3a37c10 */ /* 0x000fe40009ffe4ff */
[----:B------:R-:W-:Y:S01]  /*e5d0*/  IADD3 R156, P3, PT, R156, UR58, RZ ;  /* 0x0000003a9c9c7c10 */ /* 0x000fe2000ff7e0ff */
[----:B------:R-:W-:Y:S01]  /*e5e0*/  USHF.L.U64.HI UR4, UR10, 0x1, UR4 ;  /* 0x000000010a047899 */ /* 0x000fe20008010204 */
[----:B------:R-:W-:Y:S02]  /*e5f0*/  IADD3 R160, P4, PT, R160, UR58, RZ ;  /* 0x0000003aa0a07c10 */ /* 0x000fe4000ff9e0ff */
[----:B------:R-:W-:-:S02]  /*e600*/  IADD3 R155, P5, PT, R155, UR57, RZ ;  /* 0x000000399b9b7c10 */ /* 0x000fc4000ffbe0ff */
[----:B------:R-:W-:Y:S02]  /*e610*/  IADD3.X R157, PT, PT, R157, UR56, RZ, P3, !PT ;  /* 0x000000389d9d7c10 */ /* 0x000fe40009ffe4ff */
[----:B------:R-:W-:Y:S02]  /*e620*/  IADD3 R154, P6, PT, R154, UR57, RZ ;  /* 0x000000399a9a7c10 */ /* 0x000fe4000ffde0ff */
[----:B------:R-:W-:Y:S02]  /*e630*/  IADD3.X R161, PT, PT, R161, UR56, RZ, P4, !PT ;  /* 0x00000038a1a17c10 */ /* 0x000fe4000a7fe4ff */
[----:B------:R-:W-:Y:S02]  /*e640*/  IADD3 R152, P3, PT, R152, UR57, RZ ;  /* 0x0000003998987c10 */ /* 0x000fe4000ff7e0ff */
[----:B------:R-:W-:Y:S01]  /*e650*/  IADD3 R151, P4, PT, R151, UR57, RZ ;  /* 0x0000003997977c10 */ /* 0x000fe2000ff9e0ff */
[----:B------:R-:W-:Y:S01]  /*e660*/  STL [R1+0x6b8], R155 ;  /* 0x0006b89b01007387 */ /* 0x000fe20000100800 */
[----:B------:R-:W-:-:S02]  /*e670*/  IADD3.X R13, PT, PT, R13, UR4, RZ, P5, !PT ;  /* 0x000000040d0d7c10 */ /* 0x000fc4000affe4ff */
[----:B------:R-:W-:Y:S01]  /*e680*/  IADD3 R12, P5, PT, R12, UR57, RZ ;  /* 0x000000390c0c7c10 */ /* 0x000fe2000ffbe0ff */
[----:B------:R-:W-:Y:S04]  /*e690*/  STL [R1+0x6b0], R154 ;  /* 0x0006b09a01007387 */ /* 0x000fe80000100800 */
[----:B------:R-:W-:Y:S04]  /*e6a0*/  STL [R1+0x6a8], R152 ;  /* 0x0006a89801007387 */ /* 0x000fe80000100800 */
[----:B------:R-:W-:Y:S04]  /*e6b0*/  STL [R1+0x6a0], R151 ;  /* 0x0006a09701007387 */ /* 0x000fe80000100800 */
[----:B------:R-:W-:Y:S04]  /*e6c0*/  STL [R1+0x6b4], R13 ;  /* 0x0006b40d01007387 */ /* 0x000fe80000100800 */
[----:B------:R0:W-:Y:S01]  /*e6d0*/  STL [R1+0x698], R12 ;  /* 0x0006980c01007387 */ /* 0x0001e20000100800 */
[----:B------:R-:W-:-:S04]  /*e6e0*/  IADD3 R146, P1, PT, R164, UR58, RZ ;  /* 0x0000003aa4927c10 */ /* 0x000fc8000ff3e0ff */
[----:B------:R-:W-:Y:S02]  /*e6f0*/  IADD3.X R150, PT, PT, R165, UR56, RZ, P1, !PT ;  /* 0x00000038a5967c10 */ /* 0x000fe40008ffe4ff */
[----:B---3--:R-:W-:Y:S02]  /*e700*/  IADD3.X R9, PT, PT, R9, UR4, RZ, P6, !PT ;  /* 0x0000000409097c10 */ /* 0x008fe4000b7fe4ff */
[----:B----4-:R-:W-:-:S03]  /*e710*/  IADD3 R8, P6, PT, R8, UR57, RZ ;  /* 0x0000003908087c10 */ /* 0x010fc6000ffde0ff */
[----:B------:R-:W-:Y:S01]  /*e720*/  STL [R1+0x6ac], R9 ;  /* 0x0006ac0901007387 */ /* 0x000fe20000100800 */
[----:B------:R-:W-:-:S03]  /*e730*/  IADD3.X R7, PT, PT, R7, UR4, RZ, P3, !PT ;  /* 0x0000000407077c10 */ /* 0x000fc60009ffe4ff */
[----:B------:R-:W-:Y:S01]  /*e740*/  STL [R1+0x690], R8 ;  /* 0x0006900801007387 */ /* 0x000fe20000100800 */
[----:B------:R-:W-:-:S03]  /*e750*/  IADD3 R6, P3, PT, R6, UR57, RZ ;  /* 0x0000003906067c10 */ /* 0x000fc6000ff7e0ff */
[----:B------:R-:W-:Y:S04]  /*e760*/  STL [R1+0x6a4], R7 ;  /* 0x0006a40701007387 */ /* 0x000fe80000100800 */
[----:B------:R1:W-:Y:S01]  /*e770*/  STL [R1+0x688], R6 ;  /* 0x0006880601007387 */ /* 0x0003e20000100800 */
[----:B--2---:R-:W-:Y:S02]  /*e780*/  IADD3.X R5, PT, PT, R5, UR4, RZ, P4, !PT ;  /* 0x0000000405057c10 */ /* 0x004fe4000a7fe4ff */
[----:B------:R-:W-:-:S03]  /*e790*/  IADD3 R4, P4, PT, R4, UR57, RZ ;  /* 0x0000003904047c10 */ /* 0x000fc6000ff9e0ff */
[----:B------:R-:W-:Y:S01]  /*e7a0*/  STL [R1+0x69c], R5 ;  /* 0x00069c0501007387 */ /* 0x000fe20000100800 */
[----:B------:R-:W-:-:S03]  /*e7b0*/  IADD3.X R3, PT, PT, R3, UR4, RZ, P5, !PT ;  /* 0x0000000403037c10 */ /* 0x000fc6000affe4ff */
[----:B------:R-:W-:Y:S01]  /*e7c0*/  STL [R1+0x680], R4 ;  /* 0x0006800401007387 */ /* 0x000fe20000100800 */
[----:B------:R-:W-:-:S03]  /*e7d0*/  IADD3 R2, P5, PT, R2, UR57, RZ ;  /* 0x0000003902027c10 */ /* 0x000fc6000ffbe0ff */
[----:B0-----:R-:W2:Y:S01]  /*e7e0*/  LDL.LU R12, [R1+0x670] ;  /* 0x00067000010c7983 */ /* 0x001ea20000300800 */
[----:B------:R-:W-:-:S03]  /*e7f0*/  IADD3.X R0, PT, PT, R0, UR4, RZ, P6, !PT ;  /* 0x0000000400007c10 */ /* 0x000fc6000b7fe4ff */
[----:B------:R-:W-:Y:S04]  /*e800*/  STL [R1+0x694], R3 ;  /* 0x0006940301007387 */ /* 0x000fe80000100800 */
[----:B------:R-:W3:Y:S04]  /*e810*/  LDL.LU R13, [R1+0x684] ;  /* 0x00068400010d7983 */ /* 0x000ee80000300800 */
[----:B------:R0:W-:Y:S04]  /*e820*/  STL [R1+0x678], R2 ;  /* 0x0006780201007387 */ /* 0x0001e80000100800 */
[----:B-1----:R-:W4:Y:S04]  /*e830*/  LDL.LU R6, [R1+0x668] ;  /* 0x0006680001067983 */ /* 0x002f280000300800 */
[----:B------:R1:W-:Y:S04]  /*e840*/  STL [R1+0x68c], R0 ;  /* 0x00068c0001007387 */ /* 0x0003e80000100800 */
[----:B------:R-:W4:Y:S04]  /*e850*/  LDL.LU R7, [R1+0x67c] ;  /* 0x00067c0001077983 */ /* 0x000f280000300800 */
[----:B------:R-:W4:Y:S04]  /*e860*/  LDL.LU R8, [R1+0x660] ;  /* 0x0006600001087983 */ /* 0x000f280000300800 */
[----:B------:R-:W4:Y:S04]  /*e870*/  LDL.LU R9, [R1+0x674] ;  /* 0x0006740001097983 */ /* 0x000f280000300800 */
[----:B0-----:R-:W4:Y:S04]  /*e880*/  LDL.LU R2, [R1+0x658] ;  /* 0x0006580001027983 */ /* 0x001f280000300800 */
[----:B------:R-:W4:Y:S04]  /*e890*/  LDL.LU R3, [R1+0x66c] ;  /* 0x00066c0001037983 */ /* 0x000f280000300800 */
[----:B------:R-:W4:Y:S04]  /*e8a0*/  LDL.LU R4, [R1+0x650] ;  /* 0x0006500001047983 */ /* 0x000f280000300800 */
[----:B------:R-:W4:Y:S04]  /*e8b0*/  LDL.LU R5, [R1+0x664] ;  /* 0x0006640001057983 */ /* 0x000f280000300800 */
[----:B------:R-:W4:Y:S04]  /*e8c0*/  LDL.LU R154, [R1+0x648] ;  /* 0x00064800019a7983 */ /* 0x000f280000300800 */
[----:B------:R-:W4:Y:S04]  /*e8d0*/  LDL.LU R152, [R1+0x65c] ;  /* 0x00065c0001987983 */ /* 0x000f280000300800 */
[----:B------:R-:W4:Y:S04]  /*e8e0*/  LDL.LU R151, [R1+0x640] ;  /* 0x0006400001977983 */ /* 0x000f280000300800 */
[----:B------:R-:W4:Y:S04]  /*e8f0*/  LDL.LU R165, [R1+0x654] ;  /* 0x0006540001a57983 */ /* 0x000f280000300800 */
[----:B------:R-:W4:Y:S04]  /*e900*/  LDL.LU R155, [R1+0x64c] ;  /* 0x00064c00019b7983 */ /* 0x000f280000300800 */
[----:B-1----:R-:W4:Y:S04]  /*e910*/  LDL.LU R0, [R1+0x644] ;  /* 0x0006440001007983 */ /* 0x002f280000300800 */
[----:B------:R-:W4:Y:S01]  /*e920*/  LDL.LU R164, [R1+0x63c] ;  /* 0x00063c0001a47983 */ /* 0x000f220000300800 */
[----:B------:R-:W-:-:S04]  /*e930*/  IADD3 R158, P1, PT, R158, UR58, RZ ;  /* 0x0000003a9e9e7c10 */ /* 0x000fc8000ff3e0ff */
[----:B------:R-:W-:-:S08]  /*e940*/  IADD3.X R159, PT, PT, R159, UR56, RZ, P1, !PT ;  /* 0x000000389f9f7c10 */ /* 0x000fd00008ffe4ff */
[----:B------:R-:W0:Y:S01]  /*e950*/  SYNCS.PHASECHK.TRANS64.TRYWAIT P1, [UR8], R153 ;  /* 0x00000099ff0075a7 */ /* 0x000e220008021108 */
[----:B--2---:R-:W-:-:S05]  /*e960*/  IADD3 R12, P6, PT, R12, UR57, RZ ;  /* 0x000000390c0c7c10 */ /* 0x004fca000ffde0ff */
[----:B------:R1:W-:Y:S01]  /*e970*/  STL [R1+0x670], R12 ;  /* 0x0006700c01007387 */ /* 0x0003e20000100800 */
[----:B---3--:R-:W-:-:S03]  /*e980*/  IADD3.X R13, PT, PT, R13, UR4, RZ, P3, !PT ;  /* 0x000000040d0d7c10 */ /* 0x008fc60009ffe4ff */
[----:B-1----:R1:W5:Y:S01]  /*e990*/  LDL.LU R12, [R1+0xda4] ;  /* 0x000da400010c7983 */ /* 0x0023620000300800 */
[----:B----4-:R-:W-:-:S03]  /*e9a0*/  IADD3 R6, P3, PT, R6, UR57, RZ ;  /* 0x0000003906067c10 */ /* 0x010fc6000ff7e0ff */
[----:B------:R2:W-:Y:S01]  /*e9b0*/  STL [R1+0x684], R13 ;  /* 0x0006840d01007387 */ /* 0x0005e20000100800 */
[----:B------:R-:W-:Y:S02]  /*e9c0*/  IADD3.X R7, PT, PT, R7, UR4, RZ, P4, !PT ;  /* 0x0000000407077c10 */ /* 0x000fe4000a7fe4ff */
[----:B------:R-:W-:Y:S01]  /*e9d0*/  IADD3 R8, P4, PT, R8, UR57, RZ ;  /* 0x0000003908087c10 */ /* 0x000fe2000ff9e0ff */
[----:B--2---:R1:W5:Y:S01]  /*e9e0*/  LDL.LU R13, [R1+0xda0] ;  /* 0x000da000010d7983 */ /* 0x0043620000300800 */
[----:B------:R-:W-:-:S03]  /*e9f0*/  IADD3.X R9, PT, PT, R9, UR4, RZ, P5, !PT ;  /* 0x0000000409097c10 */ /* 0x000fc6000affe4ff */
[----:B------:R2:W-:Y:S01]  /*ea00*/  STL [R1+0x668], R6 ;  /* 0x0006680601007387 */ /* 0x0005e20000100800 */
[----:B------:R-:W-:-:S03]  /*ea10*/  IADD3 R2, P5, PT, R2, UR57, RZ ;  /* 0x0000003902027c10 */ /* 0x000fc6000ffbe0ff */
[----:B--2---:R1:W5:Y:S01]  /*ea20*/  LDL.LU R6, [R1+0xd9c] ;  /* 0x000d9c0001067983 */ /* 0x0043620000300800 */
[----:B------:R-:W-:-:S03]  /*ea30*/  IADD3.X R3, PT, PT, R3, UR4, RZ, P6, !PT ;  /* 0x0000000403037c10 */ /* 0x000fc6000b7fe4ff */
[----:B------:R2:W-:Y:S01]  /*ea40*/  STL [R1+0x67c], R7 ;  /* 0x00067c0701007387 */ /* 0x0005e20000100800 */
[----:B------:R-:W-:Y:S02]  /*ea50*/  IADD3 R4, P6, PT, R4, UR57, RZ ;  /* 0x0000003904047c10 */ /* 0x000fe4000ffde0ff */
[----:B------:R-:W-:Y:S01]  /*ea60*/  IADD3.X R5, PT, PT, R5, UR4, RZ, P3, !PT ;  /* 0x0000000405057c10 */ /* 0x000fe20009ffe4ff */
[----:B--2---:R1:W5:Y:S04]  /*ea70*/  LDL.LU R7, [R1+0xd98] ;  /* 0x000d980001077983 */ /* 0x0043680000300800 */
[----:B------:R2:W-:Y:S01]  /*ea80*/  STL [R1+0x660], R8 ;  /* 0x0006600801007387 */ /* 0x0005e20000100800 */
[----:B------:R-:W-:-:S03]  /*ea90*/  IADD3 R154, P3, PT, R154, UR57, RZ ;  /* 0x000000399a9a7c10 */ /* 0x000fc6000ff7e0ff */
[----:B--2---:R1:W5:Y:S04]  /*eaa0*/  LDL.LU R8, [R1+0xd94] ;  /* 0x000d940001087983 */ /* 0x0043680000300800 */
[----:B------:R2:W-:Y:S01]  /*eab0*/  STL [R1+0x674], R9 ;  /* 0x0006740901007387 */ /* 0x0005e20000100800 */
[----:B------:R-:W-:-:S03]  /*eac0*/  IADD3.X R152, PT, PT, R152, UR4, RZ, P4, !PT ;  /* 0x0000000498987c10 */ /* 0x000fc6000a7fe4ff */
        /* <DEDUP_REMOVED lines=16> */
[----:B------:R2:W-:Y:S04]  /*ebd0*/  STL [R1+0x65c], R152 ;  /* 0x00065c9801007387 */ /* 0x0005e80000100800 */
        /* <DEDUP_REMOVED lines=9> */
[----:B------:R1:W-:Y:S01]  /*ec70*/  STL [R1+0x63c], R164 ;  /* 0x00063ca401007387 */ /* 0x0003e20000100800 */
[----:B0-----:R-:W-:Y:S05]  /*ec80*/  @!P1 BRA `(.L_x_8) ;  /* 0x000000f0007c9947 */ /* 0x001fea0003800000 */
.L_x_16:
        /* <DEDUP_REMOVED lines=134> */
[----:B0-----:R-:W2:Y:S01]  /*f4f0*/  LDL.LU R78, [R1+0x5b8] ;  /* 0x0005b800014e7983 */ /* 0x001ea20000300800 */
[----:B------:R-:W-:-:S03]  /*f500*/  PRMT R153, RZ, 0x7610, R153 ;  /* 0x00007610ff997816 */ /* 0x000fc60000000099 */
        /* <DEDUP_REMOVED lines=8> */
[----:B------:R3:W-:Y:S04]  /*f590*/  STL [R1+0x1070], R66 ;  /* 0x0010704201007387 */ /* 0x0007e80000100800 */
[----:B------:R4:W-:Y:S01]  /*f5a0*/  STL [R1+0x106c], R57 ;  /* 0x00106c3901007387 */ /* 0x0009e20000100800 */
[----:B-1----:R-:W-:-:S02]  /*f5b0*/  PRMT R164, RZ, 0x7610, R164 ;  /* 0x00007610ffa47816 */ /* 0x002fc400000000a4 */
[----:B------:R-:W-:Y:S01]  /*f5c0*/  PRMT R162, RZ, 0x7610, R162 ;  /* 0x00007610ffa27816 */ /* 0x000fe200000000a2 */
[----:B------:R1:W-:Y:S01]  /*f5d0*/  STL [R1+0x1068], R61 ;  /* 0x0010683d01007387 */ /* 0x0003e20000100800 */
[----:B------:R-:W-:Y:S02]  /*f5e0*/  PRMT R163, RZ, 0x7610, R163 ;  /* 0x00007610ffa37816 */ /* 0x000fe400000000a3 */
[----:B------:R-:W-:Y:S01]  /*f5f0*/  PRMT R160, RZ, 0x7610, R160 ;  /* 0x00007610ffa07816 */ /* 0x000fe200000000a0 */
[----:B------:R0:W-:Y:S01]  /*f600*/  STL [R1+0x1064], R56 ;  /* 0x0010643801007387 */ /* 0x0001e20000100800 */
[----:B------:R-:W-:Y:S02]  /*f610*/  PRMT R161, RZ, 0x7610, R161 ;  /* 0x00007610ffa17816 */ /* 0x000fe400000000a1 */
[----:B------:R-:W-:Y:S01]  /*f620*/  PRMT R158, RZ, 0x7610, R158 ;  /* 0x00007610ff9e7816 */ /* 0x000fe2000000009e */
[----:B------:R0:W-:Y:S01]  /*f630*/  STL [R1+0x1060], R60 ;  /* 0x0010603c01007387 */ /* 0x0001e20000100800 */
[----:B------:R-:W-:-:S02]  /*f640*/  PRMT R159, RZ, 0x7610, R159 ;  /* 0x00007610ff9f7816 */ /* 0x000fc4000000009f */
        /* <DEDUP_REMOVED lines=55> */
[----:B------:R-:W-:Y:S01]  /*f9c0*/  STL [R1+0x1014], R46 ;  /* 0x0010142e01007387 */ /* 0x000fe20000100800 */
[----:B------:R-:W-:Y:S02]  /*f9d0*/  PRMT R116, RZ, 0x7610, R116 ;  /* 0x00007610ff747816 */ /* 0x000fe40000000074 */
[----:B------:R-:W-:Y:S01]  /*f9e0*/  PRMT R111, RZ, 0x7610, R111 ;  /* 0x00007610ff6f7816 */ /* 0x000fe2000000006f */
[----:B------:R-:W-:Y:S01]  /*f9f0*/  STL [R1+0x1010], R42 ;  /* 0x0010102a01007387 */ /* 0x000fe20000100800 */
[----:B------:R-:W-:Y:S02]  /*fa00*/  PRMT R115, RZ, 0x7610, R115 ;  /* 0x00007610ff737816 */ /* 0x000fe40000000073 */
[----:B------:R-:W-:Y:S01]  /*fa10*/  PRMT R118, RZ, 0x7610, R118 ;  /* 0x00007610ff767816 */ /* 0x000fe20000000076 */
[----:B------:R-:W-:Y:S01]  /*fa20*/  STL [R1+0x100c], R33 ;  /* 0x00100c2101007387 */ /* 0x000fe20000100800 */
        /* <DEDUP_REMOVED lines=58> */
[----:B0-----:R-:W-:Y:S01]  /*fdd0*/  PRMT R70, RZ, 0x7610, R70 ;  /* 0x00007610ff467816 */ /* 0x001fe20000000046 */
[----:B------:R-:W-:Y:S01]  /*fde0*/  STL [R1+0xfbc], R15 ;  /* 0x000fbc0f01007387 */ /* 0x000fe20000100800 */
[----:B---3--:R-:W-:Y:S02]  /*fdf0*/  PRMT R66, RZ, 0x7610, R66 ;  /* 0x00007610ff427816 */ /* 0x008fe40000000042 */
[----:B----4-:R-:W-:Y:S01]  /*fe00*/  PRMT R57, RZ, 0x7610, R57 ;  /* 0x00007610ff397816 */ /* 0x010fe20000000039 */
[----:B------:R-:W-:Y:S01]  /*fe10*/  STL [R1+0xfb8], R19 ;  /* 0x000fb81301007387 */ /* 0x000fe20000100800 */
[----:B-1----:R-:W-:Y:S01]  /*fe20*/  PRMT R61, RZ, 0x7610, R61 ;  /* 0x00007610ff3d7816 */ /* 0x002fe2000000003d */
[----:B--2---:R-:W-:-:S02]  /*fe30*/  VIADD R78, R78, 0x1 ;  /* 0x000000014e4e7836 */ /* 0x004fc40000000000 */
[----:B------:R-:W-:Y:S01]  /*fe40*/  STL [R1+0xfb4], R22 ;  /* 0x000fb41601007387 */ /* 0x000fe20000100800 */
[----:B------:R-:W-:Y:S02]  /*fe50*/  PRMT R74, RZ, 0x7610, R74 ;  /* 0x00007610ff4a7816 */ /* 0x000fe4000000004a */
[----:B------:R-:W-:Y:S01]  /*fe60*/  PRMT R65, RZ, 0x7610, R65 ;  /* 0x00007610ff417816 */ /* 0x000fe20000000041 */
[----:B------:R-:W-:Y:S01]  /*fe70*/  STL [R1+0xfb0], R18 ;  /* 0x000fb01201007387 */ /* 0x000fe20000100800 */
[----:B------:R-:W-:Y:S02]  /*fe80*/  PRMT R69, RZ, 0x7610, R69 ;  /* 0x00007610ff457816 */ /* 0x000fe40000000045 */
[----:B------:R-:W-:Y:S01]  /*fe90*/  PRMT R64, RZ, 0x7610, R64 ;  /* 0x00007610ff407816 */ /* 0x000fe20000000040 */
[----:B-----5:R-:W-:Y:S01]  /*fea0*/  STL [R1+0xfac], R9 ;  /* 0x000fac0901007387 */ /* 0x020fe20000100800 */
        /* <DEDUP_REMOVED lines=42> */
[----:B------:R0:W-:Y:S04]  /*10150*/  STL.S16 [R1+0x92c], R153 ;  /* 0x00092c9901007387 */ /* 0x0001e80000100600 */
[----:B0-----:R-:W2:Y:S02]  /*10160*/  LDL.LU R153, [R1+0x12a8] ;  /* 0x0012a80001997983 */ /* 0x001ea40000300800 */
[----:B--2---:R-:W-:-:S05]  /*10170*/  PRMT R153, RZ, 0x7610, R153 ;  /* 0x00007610ff997816 */ /* 0x004fca0000000099 */
[----:B------:R0:W-:Y:S04]  /*10180*/  STL.S16 [R1+0x928], R153 ;  /* 0x0009289901007387 */ /* 0x0001e80000100600 */
[----:B0-----:R-:W2:Y:S02]  /*10190*/  LDL.LU R153, [R1+0x12a4] ;  /* 0x0012a40001997983 */ /* 0x001ea40000300800 */
[----:B--2---:R-:W-:-:S05]  /*101a0*/  PRMT R153, RZ, 0x7610, R153 ;  /* 0x00007610ff997816 */ /* 0x004fca0000000099 */
[----:B------:R0:W-:Y:S04]  /*101b0*/  STL.S16 [R1+0x924], R153 ;  /* 0x0009249901007387 */ /* 0x0001e80000100600 */
[----:B0-----:R-:W2:Y:S02]  /*101c0*/  LDL.LU R153, [R1+0x12a0] ;  /* 0x0012a00001997983 */ /* 0x001ea40000300800 */
[----:B--2---:R-:W-:-:S05]  /*101d0*/  PRMT R153, RZ, 0x7610, R153 ;  /* 0x00007610ff997816 */ /* 0x004fca0000000099 */
[----:B------:R0:W-:Y:S04]  /*101e0*/  STL.S16 [R1+0x920], R153 ;  /* 0x0009209901007387 */ /* 0x0001e80000100600 */
[----:B0-----:R-:W2:Y:S01]  /*101f0*/  LDL.LU R153, [R1+0x129c] ;  /* 0x00129c0001997983 */ /* 0x001ea20000300800 */
        /* <DEDUP_REMOVED lines=169> */
[----:B0-----:R-:W2:Y:S04]  /*10c90*/  LDL.LU R153, [R1+0x11f4] ;  /* 0x0011f40001997983 */ /* 0x001ea80000300800 */
[----:B------:R0:W-:Y:S04]  /*10ca0*/  STL.S16 [R1+0x80c], R164 ;  /* 0x00080ca401007387 */ /* 0x0001e80000100600 */
[----:B0-----:R-:W3:Y:S04]  /*10cb0*/  LDL.LU R164, [R1+0x11f0] ;  /* 0x0011f00001a47983 */ /* 0x001ee80000300800 */
[----:B------:R0:W-:Y:S04]  /*10cc0*/  STL.S16 [R1+0x808], R162 ;  /* 0x000808a201007387 */ /* 0x0001e80000100600 */
[----:B0-----:R-:W4:Y:S04]  /*10cd0*/  LDL.LU R162, [R1+0x11ec] ;  /* 0x0011ec0001a27983 */ /* 0x001f280000300800 */
[----:B------:R0:W-:Y:S04]  /*10ce0*/  STL.S16 [R1+0x804], R163 ;  /* 0x000804a301007387 */ /* 0x0001e80000100600 */
[----:B0-----:R-:W4:Y:S04]  /*10cf0*/  LDL.LU R163, [R1+0x11e8] ;  /* 0x0011e80001a37983 */ /* 0x001f280000300800 */
[----:B------:R0:W-:Y:S04]  /*10d00*/  STL.S16 [R1+0x800], R160 ;  /* 0x000800a001007387 */ /* 0x0001e80000100600 */
[----:B0-----:R-:W2:Y:S04]  /*10d10*/  LDL.LU R160, [R1+0x11e4] ;  /* 0x0011e40001a07983 */ /* 0x001ea80000300800 */
        /* <DEDUP_REMOVED lines=31> */
[----:B0-----:R-:W3:Y:S04]  /*10f10*/  LDL.LU R136, [R1+0x11a4] ;  /* 0x0011a40001887983 */ /* 0x001ee80000300800 */
        /* <DEDUP_REMOVED lines=41> */
[----:B0-----:R-:W3:Y:S01]  /*111b0*/  LDL.LU R122, [R1+0x1150] ;  /* 0x00115000017a7983 */ /* 0x001ee20000300800 */
[----:B--2---:R-:W-:-:S03]  /*111c0*/  PRMT R153, RZ, 0x7610, R153 ;  /* 0x00007610ff997816 */ /* 0x004fc60000000099 */
        /* <DEDUP_REMOVED lines=78> */
[----:B------:R0:W-:Y:S01]  /*116b0*/  STL.S16 [R1+0x6e8], R82 ;  /* 0x0006e85201007387 */ /* 0x0001e20000100600 */
[----:B---3--:R-:W-:-:S03]  /*116c0*/  PRMT R164, RZ, 0x7610, R164 ;  /* 0x00007610ffa47816 */ /* 0x008fc600000000a4 */
[----:B0-----:R-:W3:Y:S04]  /*116d0*/  LDL.LU R82, [R1+0x10b0] ;  /* 0x0010b00001527983 */ /* 0x001ee80000300800 */
        /* <DEDUP_REMOVED lines=12> */
[----:B------:R0:W-:Y:S02]  /*117a0*/  STL.S16 [R1+0x6cc], R164 ;  /* 0x0006cca401007387 */ /* 0x0001e40000100600 */
[----:B0-----:R-:W0:Y:S02]  /*117b0*/  LDC R164, c[0x0][0x3a0] ;  /* 0x0000e800ffa47b82 */ /* 0x001e240000000800 */
[----:B0-----:R-:W-:-:S02]  /*117c0*/  IMAD R164, R78, -0x40, R164 ;  /* 0xffffffc04ea47824 */ /* 0x001fc400078e02a4 */
[----:B------:R-:W2:Y:S03]  /*117d0*/  LDL.LU R78, [R1+0x1094] ;  /* 0x00109400014e7983 */ /* 0x000ea60000300800 */
[----:B------:R-:W-:Y:S01]  /*117e0*/  ISETP.GT.AND P1, PT, R164, RZ, PT ;  /* 0x000000ffa400720c */ /* 0x000fe20003f24270 */
[----:B------:R0:W-:Y:S04]  /*117f0*/  STL.S16 [R1+0x6c8], R74 ;  /* 0x0006c84a01007387 */ /* 0x0001e80000100600 */
[----:B0-----:R-:W2:Y:S08]  /*11800*/  LDL.LU R74, [R1+0x1090] ;  /* 0x00109000014a7983 */ /* 0x001eb00000300800 */
[----:B------:R-:W2:Y:S04]  /*11810*/  @P1 LDG.E.U16 R70, desc[UR16][R156.64] ;  /* 0x000000109c461981 */ /* 0x000ea8000c1e1500 */
[----:B------:R-:W3:Y:S04]  /*11820*/  @P1 LDG.E.U16 R66, desc[UR16][R158.64] ;  /* 0x000000109e421981 */ /* 0x000ee8000c1e1500 */
[----:B------:R-:W3:Y:S04]  /*11830*/  @P1 LDG.E.U16 R57, desc[UR16][R160.64] ;  /* 0x00000010a0391981 */ /* 0x000ee8000c1e1500 */
[----:B----4-:R-:W4:Y:S04]  /*11840*/  @P1 LDG.E.U16 R61, desc[UR16][R162.64] ;  /* 0x00000010a23d1981 */ /* 0x010f28000c1e1500 */
[----:B------:R0:W-:Y:S04]  /*11850*/  STL.S16 [R1+0x6c4], R65 ;  /* 0x0006c44101007387 */ /* 0x0001e80000100600 */
[----:B0-----:R-:W3:Y:S04]  /*11860*/  LDL.LU R65, [R1+0x108c] ;  /* 0x00108c0001417983 */ /* 0x001ee80000300800 */
[----:B------:R0:W-:Y:S04]  /*11870*/  STL.S16 [R1+0x6c0], R69 ;  /* 0x0006c04501007387 */ /* 0x0001e80000100600 */
[----:B0-----:R-:W4:Y:S04]  /*11880*/  LDL.LU R69, [R1+0x1088] ;  /* 0x0010880001457983 */ /* 0x001f280000300800 */
[----:B------:R0:W-:Y:S04]  /*11890*/  STL.S16 [R1+0x6bc], R64 ;  /* 0x0006bc4001007387 */ /* 0x0001e80000100600 */
[----:B0-----:R-:W4:Y:S04]  /*118a0*/  LDL.LU R64, [R1+0x1084] ;  /* 0x0010840001407983 */ /* 0x001f280000300800 */
[----:B------:R0:W-:Y:S04]  /*118b0*/  STL.S16 [R1+0x5b4], R68 ;  /* 0x0005b44401007387 */ /* 0x0001e80000100600 */
[----:B0-----:R-:W4:Y:S01]  /*118c0*/  LDL.LU R68, [R1+0x1080] ;  /* 0x0010800001447983 */ /* 0x001f220000300800 */
[----:B------:R-:W-:-:S03]  /*118d0*/  PRMT R0, RZ, 0x7610, R0 ;  /* 0x00007610ff007816 */ /* 0x000fc60000000000 */
[----:B------:R0:W-:Y:S04]  /*118e0*/  STL.S16 [R1+0x5ac], R63 ;  /* 0x0005ac3f01007387 */ /* 0x0001e80000100600 */
[----:B0-----:R-:W4:Y:S04]  /*118f0*/  LDL.LU R63, [R1+0x107c] ;  /* 0x00107c00013f7983 */ /* 0x001f280000300800 */
[----:B------:R0:W-:Y:S04]  /*11900*/  STL.S16 [R1+0x5a8], R67 ;  /* 0x0005a84301007387 */ /* 0x0001e80000100600 */
[----:B0-----:R-:W4:Y:S01]  /*11910*/  LDL.LU R67, [R1+0x1078] ;  /* 0x0010780001437983 */ /* 0x001f220000300800 */
[----:B------:R-:W-:-:S02]  /*11920*/  ISETP.GT.AND P3, PT, R164, 0x1, PT ;  /* 0x00000001a400780c */ /* 0x000fc40003f64270 */
[C---:B------:R-:W-:Y:S02]  /*11930*/  ISETP.GT.AND P4, PT, R164.reuse, 0x2, PT ;  /* 0x00000002a400780c */ /* 0x040fe40003f84270 */
[C---:B------:R-:W-:Y:S02]  /*11940*/  ISETP.GT.AND P5, PT, R164.reuse, 0x3, PT ;  /* 0x00000003a400780c */ /* 0x040fe40003fa4270 */
[----:B------:R-:W-:Y:S01]  /*11950*/  ISETP.GT.AND P6, PT, R164, 0x4, PT ;  /* 0x00000004a400780c */ /* 0x000fe20003fc4270 */
[----:B--2---:R0:W-:Y:S04]  /*11960*/  STL [R1+0x98c], R70 ;  /* 0x00098c4601007387 */ /* 0x0041e80000100800 */
[----:B0-----:R-:W2:Y:S04]  /*11970*/  LDL.LU R70, [R1+0x1074] ;  /* 0x0010740001467983 */ /* 0x001ea80000300800 */
[----:B------:R-:W-:Y:S04]  /*11980*/  STL [R1+0xd6c], R156 ;  /* 0x000d6c9c01007387 */ /* 0x000fe80000100800 */
[----:B------:R-:W-:Y:S04]  /*11990*/  STL [R1+0xe64], R156 ;  /* 0x000e649c01007387 */ /* 0x000fe80000100800 */
[----:B------:R-:W-:Y:S04]  /*119a0*/  STL [R1+0xd68], R157 ;  /* 0x000d689d01007387 */ /* 0x000fe80000100800 */
[----:B------:R-:W-:Y:S04]  /*119b0*/  STL [R1+0xe68], R157 ;  /* 0x000e689d01007387 */ /* 0x000fe80000100800 */
[----:B---3--:R0:W-:Y:S04]  /*119c0*/  STL [R1+0x988], R66 ;  /* 0x0009884201007387 */ /* 0x0081e80000100800 */
[----:B0-----:R-:W3:Y:S04]  /*119d0*/  LDL.LU R66, [R1+0x1070] ;  /* 0x0010700001427983 */ /* 0x001ee80000300800 */
[----:B------:R-:W-:Y:S04]  /*119e0*/  STL [R1+0xd74], R158 ;  /* 0x000d749e01007387 */ /* 0x000fe80000100800 */
[----:B------:R-:W-:Y:S04]  /*119f0*/  STL [R1+0xe6c], R158 ;  /* 0x000e6c9e01007387 */ /* 0x000fe80000100800 */
[----:B------:R-:W-:Y:S04]  /*11a00*/  STL [R1+0xd70], R159 ;  /* 0x000d709f01007387 */ /* 0x000fe80000100800 */
[----:B------:R-:W-:Y:S04]  /*11a10*/  STL [R1+0xe70], R159 ;  /* 0x000e709f01007387 */ /* 0x000fe80000100800 */
[----:B------:R0:W-:Y:S04]  /*11a20*/  STL [R1+0x984], R57 ;  /* 0x0009843901007387 */ /* 0x0001e80000100800 */
[----:B0-----:R-:W2:Y:S04]  /*11a30*/  LDL.LU R57, [R1+0x106c] ;  /* 0x00106c0001397983 */ /* 0x001ea80000300800 */
[----:B------:R-:W-:Y:S04]  /*11a40*/  STL [R1+0xd7c], R160 ;  /* 0x000d7ca001007387 */ /* 0x000fe80000100800 */
[----:B------:R0:W-:Y:S04]  /*11a50*/  STL [R1+0xe74], R160 ;  /* 0x000e74a001007387 */ /* 0x0001e80000100800 */
[----:B------:R-:W-:Y:S04]  /*11a60*/  STL [R1+0xd78], R161 ;  /* 0x000d78a101007387 */ /* 0x000fe80000100800 */
[----:B------:R-:W-:Y:S04]  /*11a70*/  STL [R1+0xe78], R161 ;  /* 0x000e78a101007387 */ /* 0x000fe80000100800 */
[----:B----4-:R1:W-:Y:S01]  /*11a80*/  STL [R1+0x980], R61 ;  /* 0x0009803d01007387 */ /* 0x0103e20000100800 */
[----:B0-----:R-:W-:-:S03]  /*11a90*/  IMAD.MOV.U32 R160, RZ, RZ, R143 ;  /* 0x000000ffffa07224 */ /* 0x001fc600078e008f */
[----:B-1----:R-:W4:Y:S04]  /*11aa0*/  LDL.LU R61, [R1+0x1068] ;  /* 0x00106800013d7983 */ /* 0x002f280000300800 */
[----:B------:R-:W-:Y:S04]  /*11ab0*/  STL [R1+0xd84], R162 ;  /* 0x000d84a201007387 */ /* 0x000fe80000100800 */
[----:B------:R0:W-:Y:S04]  /*11ac0*/  STL [R1+0xe7c], R162 ;  /* 0x000e7ca201007387 */ /* 0x0001e80000100800 */
[----:B------:R-:W-:Y:S01]  /*11ad0*/  STL [R1+0xd80], R163 ;  /* 0x000d80a301007387 */ /* 0x000fe20000100800 */
[----:B------:R-:W-:-:S03]  /*11ae0*/  IMAD.MOV.U32 R161, RZ, RZ, R147 ;  /* 0x000000ffffa17224 */ /* 0x000fc600078e0093 */
[----:B------:R1:W-:Y:S01]  /*11af0*/  STL [R1+0xe80], R163 ;  /* 0x000e80a301007387 */ /* 0x0003e20000100800 */
[----:B0-----:R-:W-:Y:S02]  /*11b00*/  IMAD.MOV.U32 R162, RZ, RZ, R146 ;  /* 0x000000ffffa27224 */ /* 0x001fe400078e0092 */
[----:B------:R-:W-:Y:S01]  /*11b10*/  IMAD.MOV.U32 R158, RZ, RZ, R144 ;  /* 0x000000ffff9e7224 */ /* 0x000fe200078e0090 */
[----:B------:R-:W2:Y:S01]  /*11b20*/  @P3 LDG.E.U16 R60, desc[UR16][R160.64] ;  /* 0x00000010a03c3981 */ /* 0x000ea2000c1e1500 */
[----:B------:R-:W-:Y:S02]  /*11b30*/  IMAD.MOV.U32 R159, RZ, RZ, R148 ;  /* 0x000000ffff9f7224 */ /* 0x000fe400078e0094 */
[----:B-1----:R-:W-:-:S03]  /*11b40*/  IMAD.MOV.U32 R163, RZ, RZ, R150 ;  /* 0x000000ffffa37224 */ /* 0x002fc600078e0096 */
[----:B------:R-:W2:Y:S01]  /*11b50*/  @P3 LDG.E.U16 R55, desc[UR16][R158.64] ;  /* 0x000000109e373981 */ /* 0x000ea2000c1e1500 */
[----:B------:R-:W-:Y:S02]  /*11b60*/  IMAD.MOV.U32 R156, RZ, RZ, R145 ;  /* 0x000000ffff9c7224 */ /* 0x000fe400078e0091 */
[----:B------:R-:W-:Y:S01]  /*11b70*/  IMAD.MOV.U32 R157, RZ, RZ, R149 ;  /* 0x000000ffff9d7224 */ /* 0x000fe200078e0095 */
[----:B------:R-:W2:Y:S01]  /*11b80*/  @P3 LDG.E.U16 R56, desc[UR16][R162.64] ;  /* 0x00000010a2383981 */ /* 0x000ea2000c1e1500 */
[----:B------:R-:W-:Y:S02]  /*11b90*/  IMAD.MOV.U32 R143, RZ, RZ, R142 ;  /* 0x000000ffff8f7224 */ /* 0x000fe400078e008e */
[----:B------:R-:W-:Y:S01]  /*11ba0*/  IMAD.MOV.U32 R142, RZ, RZ, R138 ;  /* 0x000000ffff8e7224 */ /* 0x000fe200078e008a */
[----:B------:R-:W3:Y:S01]  /*11bb0*/  @P3 LDG.E.U16 R59, desc[UR16][R156.64] ;  /* 0x000000109c3b3981 */ /* 0x000ee2000c1e1500 */
[----:B------:R-:W-:Y:S02]  /*11bc0*/  IMAD.MOV.U32 R148, RZ, RZ, R135 ;  /* 0x000000ffff947224 */ /* 0x000fe400078e0087 */
[----:B------:R-:W-:Y:S01]  /*11bd0*/  IMAD.MOV.U32 R149, RZ, RZ, R139 ;  /* 0x000000ffff957224 */ /* 0x000fe200078e008b */
[----:B------:R-:W3:Y:S01]  /*11be0*/  @P4 LDG.E.U16 R62, desc[UR16][R142.64] ;  /* 0x000000108e3e4981 */ /* 0x000ee2000c1e1500 */
[----:B------:R-:W-:-:S02]  /*11bf0*/  IMAD.MOV.U32 R146, RZ, RZ, R136 ;  /* 0x000000ffff927224 */ /* 0x000fc400078e0088 */
[----:B------:R-:W-:Y:S01]  /*11c00*/  IMAD.MOV.U32 R147, RZ, RZ, R140 ;  /* 0x000000ffff937224 */ /* 0x000fe200078e008c */
[----:B------:R-:W3:Y:S01]  /*11c10*/  @P4 LDG.E.U16 R58, desc[UR16][R148.64] ;  /* 0x00000010943a4981 */ /* 0x000ee2000c1e1500 */
[----:B------:R-:W-:Y:S02]  /*11c20*/  IMAD.MOV.U32 R144, RZ, RZ, R137 ;  /* 0x000000ffff907224 */ /* 0x000fe400078e0089 */
[----:B------:R-:W-:Y:S01]  /*11c30*/  IMAD.MOV.U32 R145, RZ, RZ, R141 ;  /* 0x000000ffff917224 */ /* 0x000fe200078e008d */
[----:B------:R-:W3:Y:S04]  /*11c40*/  @P4 LDG.E.U16 R49, desc[UR16][R146.64] ;  /* 0x0000001092314981 */ /* 0x000ee8000c1e1500 */
[----:B------:R-:W3:Y:S04]  /*11c50*/  @P4 LDG.E.U16 R53, desc[UR16][R144.64] ;  /* 0x0000001090354981 */ /* 0x000ee8000c1e1500 */
[----:B------:R-:W-:Y:S04]  /*11c60*/  STL.64 [R1+0x558], R156 ;  /* 0x0005589c01007387 */ /* 0x000fe80000100a00 */
[----:B------:R-:W-:Y:S04]  /*11c70*/  STL.64 [R1+0x560], R158 ;  /* 0x0005609e01007387 */ /* 0x000fe80000100a00 */
[----:B------:R-:W-:Y:S04]  /*11c80*/  STL.64 [R1+0x568], R160 ;  /* 0x000568a001007387 */ /* 0x000fe80000100a00 */
[----:B------:R-:W-:Y:S04]  /*11c90*/  STL.64 [R1+0x570], R162 ;  /* 0x000570a201007387 */ /* 0x000fe80000100a00 */
[----:B--2---:R0:W-:Y:S04]  /*11ca0*/  STL [R1+0x97c], R56 ;  /* 0x00097c3801007387 */ /* 0x0041e80000100800 */
[----:B0-----:R-:W2:Y:S04]  /*11cb0*/  LDL.LU R56, [R1+0x1064] ;  /* 0x0010640001387983 */ /* 0x001ea80000300800 */
[----:B------:R0:W-:Y:S04]  /*11cc0*/  STL [R1+0x978], R60 ;  /* 0x0009783c01007387 */ /* 0x0001e80000100800 */
[----:B0-----:R-:W2:Y:S04]  /*11cd0*/  LDL.LU R60, [R1+0x1060] ;  /* 0x00106000013c7983 */ /* 0x001ea80000300800 */
[----:B------:R0:W-:Y:S04]  /*11ce0*/  STL [R1+0x974], R55 ;  /* 0x0009743701007387 */ /* 0x0001e80000100800 */
[----:B0-----:R-:W2:Y:S04]  /*11cf0*/  LDL.LU R55, [R1+0x105c] ;  /* 0x00105c0001377983 */ /* 0x001ea80000300800 */
[----:B---3--:R0:W-:Y:S04]  /*11d00*/  STL [R1+0x970], R59 ;  /* 0x0009703b01007387 */ /* 0x0081e80000100800 */
[----:B0-----:R-:W3:Y:S04]  /*11d10*/  LDL.LU R59, [R1+0x1058] ;  /* 0x00105800013b7983 */ /* 0x001ee80000300800 */
[----:B------:R-:W-:Y:S04]  /*11d20*/  STL.64 [R1+0x538], R144 ;  /* 0x0005389001007387 */ /* 0x000fe80000100a00 */
[----:B------:R-:W-:Y:S04]  /*11d30*/  STL.64 [R1+0x540], R146 ;  /* 0x0005409201007387 */ /* 0x000fe80000100a00 */
[----:B------:R-:W-:Y:S04]  /*11d40*/  STL.64 [R1+0x548], R148 ;  /* 0x0005489401007387 */ /* 0x000fe80000100a00 */
[----:B------:R-:W-:Y:S04]  /*11d50*/  STL.64 [R1+0x550], R142 ;  /* 0x0005508e01007387 */ /* 0x000fe80000100a00 */
[----:B------:R0:W-:Y:S04]  /*11d60*/  STL [R1+0x96c], R62 ;  /* 0x00096c3e01007387 */ /* 0x0001e80000100800 */
[----:B0-----:R-:W2:Y:S04]  /*11d70*/  LDL.LU R62, [R1+0x1054] ;  /* 0x00105400013e7983 */ /* 0x001ea80000300800 */
[----:B------:R0:W-:Y:S04]  /*11d80*/  STL [R1+0x968], R58 ;  /* 0x0009683a01007387 */ /* 0x0001e80000100800 */
[----:B0-----:R-:W2:Y:S04]  /*11d90*/  LDL.LU R58, [R1+0x1050] ;  /* 0x00105000013a7983 */ /* 0x001ea80000300800 */
[----:B------:R0:W-:Y:S04]  /*11da0*/  STL [R1+0x964], R49 ;  /* 0x0009643101007387 */ /* 0x0001e80000100800 */
[----:B0-----:R-:W2:Y:S04]  /*11db0*/  LDL.LU R49, [R1+0x104c] ;  /* 0x00104c0001317983 */ /* 0x001ea80000300800 */
[----:B------:R0:W-:Y:S04]  /*11dc0*/  STL [R1+0x960], R53 ;  /* 0x0009603501007387 */ /* 0x0001e80000100800 */
[----:B0-----:R-:W2:Y:S04]  /*11dd0*/  LDL.LU R53, [R1+0x1048] ;  /* 0x0010480001357983 */ /* 0x001ea80000300800 */
[----:B------:R-:W2:Y:S04]  /*11de0*/  LDL.LU R163, [R1+0x92c] ;  /* 0x00092c0001a37983 */ /* 0x000ea80000300800 */
[----:B------:R-:W3:Y:S04]  /*11df0*/  LDL.LU R162, [R1+0x928] ;  /* 0x0009280001a27983 */ /* 0x000ee80000300800 */
[----:B------:R-:W4:Y:S04]  /*11e00*/  LDL.LU R161, [R1+0x924] ;  /* 0x0009240001a17983 */ /* 0x000f280000300800 */
[----:B------:R-:W4:Y:S01]  /*11e10*/  LDL.LU R160, [R1+0x920] ;  /* 0x0009200001a07983 */ /* 0x000f220000300800 */
[----:B------:R-:W-:-:S02]  /*11e20*/  IMAD.MOV.U32 R135, RZ, RZ, R134 ;  /* 0x000000ffff877224 */ /* 0x000fc400078e0086 */
[----:B------:R-:W-:Y:S02]  /*11e30*/  IMAD.MOV.U32 R134, RZ, RZ, R130 ;  /* 0x000000ffff867224 */ /* 0x000fe400078e0082 */
[----:B------:R-:W-:Y:S02]  /*11e40*/  IMAD.MOV.U32 R140, RZ, RZ, R127 ;  /* 0x000000ffff8c7224 */ /* 0x000fe400078e007f */
[----:B------:R-:W-:Y:S01]  /*11e50*/  IMAD.MOV.U32 R141, RZ, RZ, R131 ;  /* 0x000000ffff8d7224 */ /* 0x000fe200078e0083 */
[----:B------:R-:W4:Y:S01]  /*11e60*/  @P5 LDG.E.U16 R48, desc[UR16][R134.64] ;  /* 0x0000001086305981 */ /* 0x000f22000c1e1500 */
[----:B------:R-:W-:Y:S02]  /*11e70*/  IMAD.MOV.U32 R138, RZ, RZ, R128 ;  /* 0x000000ffff8a7224 */ /* 0x000fe400078e0080 */
[----:B------:R-:W-:Y:S01]  /*11e80*/  IMAD.MOV.U32 R139, RZ, RZ, R132 ;  /* 0x000000ffff8b7224 */ /* 0x000fe200078e0084 */
[----:B------:R-:W4:Y:S01]  /*11e90*/  @P5 LDG.E.U16 R52, desc[UR16][R140.64] ;  /* 0x000000108c345981 */ /* 0x000f22000c1e1500 */
[----:B------:R-:W-:-:S02]  /*11ea0*/  IMAD.MOV.U32 R136, RZ, RZ, R129 ;  /* 0x000000ffff887224 */ /* 0x000fc400078e0081 */
[----:B------:R-:W-:Y:S01]  /*11eb0*/  IMAD.MOV.U32 R137, RZ, RZ, R133 ;  /* 0x000000ffff897224 */ /* 0x000fe200078e0085 */
[----:B------:R-:W4:Y:S01]  /*11ec0*/  @P5 LDG.E.U16 R47, desc[UR16][R138.64] ;  /* 0x000000108a2f5981 */ /* 0x000f22000c1e1500 */
[----:B------:R-:W-:Y:S02]  /*11ed0*/  IMAD.MOV.U32 R127, RZ, RZ, R126 ;  /* 0x000000ffff7f7224 */ /* 0x000fe400078e007e */
[----:B------:R-:W-:Y:S01]  /*11ee0*/  IMAD.MOV.U32 R126, RZ, RZ, R122 ;  /* 0x000000ffff7e7224 */ /* 0x000fe200078e007a */
[----:B------:R-:W4:Y:S01]  /*11ef0*/  @P5 LDG.E.U16 R51, desc[UR16][R136.64] ;  /* 0x0000001088335981 */ /* 0x000f22000c1e1500 */
[----:B------:R-:W-:Y:S02]  /*11f00*/  IMAD.MOV.U32 R132, RZ, RZ, R119 ;  /* 0x000000ffff847224 */ /* 0x000fe400078e0077 */
[----:B------:R-:W-:Y:S01]  /*11f10*/  IMAD.MOV.U32 R133, RZ, RZ, R123 ;  /* 0x000000ffff857224 */ /* 0x000fe200078e007b */
[----:B------:R-:W-:Y:S01]  /*11f20*/  ISETP.GT.AND P1, PT, R164, 0x5, PT ;  /* 0x00000005a400780c */ /* 0x000fe20003f24270 */
[----:B------:R-:W-:Y:S01]  /*11f30*/  IMAD.MOV.U32 R130, RZ, RZ, R120 ;  /* 0x000000ffff827224 */ /* 0x000fe200078e0078 */
[----:B------:R-:W4:Y:S01]  /*11f40*/  @P6 LDG.E.U16 R54, desc[UR16][R126.64] ;  /* 0x000000107e366981 */ /* 0x000f22000c1e1500 */
[----:B------:R-:W-:-:S02]  /*11f50*/  IMAD.MOV.U32 R131, RZ, RZ, R124 ;  /* 0x000000ffff837224 */ /* 0x000fc400078e007c */
[----:B------:R-:W-:Y:S01]  /*11f60*/  IMAD.MOV.U32 R128, RZ, RZ, R121 ;  /* 0x000000ffff807224 */ /* 0x000fe200078e0079 */
[----:B------:R-:W4:Y:S01]  /*11f70*/  @P6 LDG.E.U16 R50, desc[UR16][R132.64] ;  /* 0x0000001084326981 */ /* 0x000f22000c1e1500 */
[----:B------:R-:W-:-:S03]  /*11f80*/  IMAD.MOV.U32 R129, RZ, RZ, R125 ;  /* 0x000000ffff817224 */ /* 0x000fc600078e007d */
        /* <DEDUP_REMOVED lines=14> */
[----:B------:R-:W-:Y:S01]  /*12070*/  IMAD.MOV.U32 R111, RZ, RZ, R110 ;  /* 0x000000ffff6f7224 */ /* 0x000fe200078e006e */
[----:B------:R-:W-:Y:S01]  /*12080*/  ISETP.GT.AND P4, PT, R164, 0x7, PT ;  /* 0x00000007a400780c */ /* 0x000fe20003f84270 */
[----:B------:R-:W-:Y:S01]  /*12090*/  IMAD.MOV.U32 R110, RZ, RZ, R106 ;  /* 0x000000ffff6e7224 */ /* 0x000fe200078e006a */
[----:B------:R-:W4:Y:S01]  /*120a0*/  @P1 LDG.E.U16 R43, desc[UR16][R120.64] ;  /* 0x00000010782b1981 */ /* 0x000f22000c1e1500 */
[----:B------:R-:W-:Y:S02]  /*120b0*/  IMAD.MOV.U32 R116, RZ, RZ, R103 ;  /* 0x000000ffff747224 */ /* 0x000fe400078e0067 */
[----:B------:R-:W-:Y:S02]  /*120c0*/  IMAD.MOV.U32 R117, RZ, RZ, R107 ;  /* 0x000000ffff757224 */ /* 0x000fe400078e006b */
[----:B------:R-:W-:Y:S02]  /*120d0*/  IMAD.MOV.U32 R114, RZ, RZ, R104 ;  /* 0x000000ffff727224 */ /* 0x000fe400078e0068 */
[----:B------:R-:W-:-:S02]  /*120e0*/  IMAD.MOV.U32 R115, RZ, RZ, R108 ;  /* 0x000000ffff737224 */ /* 0x000fc400078e006c */
[----:B------:R-:W-:Y:S02]  /*120f0*/  IMAD.MOV.U32 R112, RZ, RZ, R105 ;  /* 0x000000ffff707224 */ /* 0x000fe400078e0069 */
[----:B------:R-:W-:Y:S02]  /*12100*/  IMAD.MOV.U32 R113, RZ, RZ, R109 ;  /* 0x000000ffff717224 */ /* 0x000fe400078e006d */
[----:B------:R-:W-:Y:S02]  /*12110*/  IMAD.MOV.U32 R103, RZ, RZ, R102 ;  /* 0x000000ffff677224 */ /* 0x000fe400078e0066 */
[----:B------:R-:W-:Y:S02]  /*12120*/  IMAD.MOV.U32 R102, RZ, RZ, R98 ;  /* 0x000000ffff667224 */ /* 0x000fe400078e0062 */
        /* <DEDUP_REMOVED lines=47> */
[----:B------:R-:W4:Y:S04]  /*12420*/  @P1 LDG.E.U16 R23, desc[UR16][R82.64] ;  /* 0x0000001052171981 */ /* 0x000f28000c1e1500 */
[----:B------:R-:W4:Y:S01]  /*12430*/  @P1 LDG.E.U16 R27, desc[UR16][R80.64] ;  /* 0x00000010501b1981 */ /* 0x000f22000c1e1500 */
[----:B------:R-:W-:Y:S02]  /*12440*/  IMAD.MOV.U32 R71, RZ, RZ, R70 ;  /* 0x000000ffff477224 */ /* 0x000fe400078e0046 */
[----:B------:R-:W-:Y:S02]  /*12450*/  IMAD.MOV.U32 R70, RZ, RZ, R66 ;  /* 0x000000ffff467224 */ /* 0x000fe400078e0042 */
[----:B------:R-:W-:-:S02]  /*12460*/  IMAD.MOV.U32 R76, RZ, RZ, R63 ;  /* 0x000000ffff4c7224 */ /* 0x000fc400078e003f */
[----:B------:R-:W-:Y:S01]  /*12470*/  IMAD.MOV.U32 R77, RZ, RZ, R67 ;  /* 0x000000ffff4d7224 */ /* 0x000fe200078e0043 */
[----:B--2---:R-:W2:Y:S04]  /*12480*/  @P3 LDG.E.U16 R163, desc[UR16][R110.64] ;  /* 0x000000106ea33981 */ /* 0x004ea8000c1e1500 */
[----:B---3--:R-:W3:Y:S04]  /*12490*/  @P3 LDG.E.U16 R162, desc[UR16][R116.64] ;  /* 0x0000001074a23981 */ /* 0x008ee8000c1e1500 */
[----:B----4-:R-:W4:Y:S04]  /*124a0*/  @P3 LDG.E.U16 R161, desc[UR16][R114.64] ;  /* 0x0000001072a13981 */ /* 0x010f28000c1e1500 */
[----:B------:R-:W4:Y:S01]  /*124b0*/  @P3 LDG.E.U16 R160, desc[UR16][R112.64] ;  /* 0x0000001070a03981 */ /* 0x000f22000c1e1500 */
[----:B------:R-:W-:-:S13]  /*124c0*/  ISETP.GT.AND P3, PT, R164, 0xb, PT ;  /* 0x0000000ba400780c */ /* 0x000fda0003f64270 */
[----:B------:R-:W4:Y:S04]  /*124d0*/  @P3 LDG.E.U16 R30, desc[UR16][R70.64] ;  /* 0x00000010461e3981 */ /* 0x000f28000c1e1500 */
[----:B------:R-:W4:Y:S04]  /*124e0*/  @P3 LDG.E.U16 R26, desc[UR16][R76.64] ;  /* 0x000000104c1a3981 */ /* 0x000f28000c1e1500 */
[----:B------:R-:W-:Y:S04]  /*124f0*/  STL.64 [R1+0x518], R136 ;  /* 0x0005188801007387 */ /* 0x000fe80000100a00 */
[----:B------:R-:W-:Y:S04]  /*12500*/  STL.64 [R1+0x520], R138 ;  /* 0x0005208a01007387 */ /* 0x000fe80000100a00 */
[----:B------:R-:W-:Y:S04]  /*12510*/  STL.64 [R1+0x528], R140 ;  /* 0x0005288c01007387 */ /* 0x000fe80000100a00 */
[----:B------:R-:W-:Y:S04]  /*12520*/  STL.64 [R1+0x530], R134 ;  /* 0x0005308601007387 */ /* 0x000fe80000100a00 */
[----:B------:R0:W-:Y:S04]  /*12530*/  STL [R1+0x95c], R48 ;  /* 0x00095c3001007387 */ /* 0x0001e80000100800 */
[----:B0-----:R-:W4:Y:S04]  /*12540*/  LDL.LU R48, [R1+0x1044] ;  /* 0x0010440001307983 */ /* 0x001f280000300800 */
[----:B------:R0:W-:Y:S04]  /*12550*/  STL [R1+0x958], R52 ;  /* 0x0009583401007387 */ /* 0x0001e80000100800 */
[----:B0-----:R-:W4:Y:S04]  /*12560*/  LDL.LU R52, [R1+0x1040] ;  /* 0x0010400001347983 */ /* 0x001f280000300800 */
[----:B------:R0:W-:Y:S04]  /*12570*/  STL [R1+0x954], R47 ;  /* 0x0009542f01007387 */ /* 0x0001e80000100800 */
[----:B0-----:R-:W4:Y:S04]  /*12580*/  LDL.LU R47, [R1+0x103c] ;  /* 0x00103c00012f7983 */ /* 0x001f280000300800 */
[----:B------:R0:W-:Y:S04]  /*12590*/  STL [R1+0x950], R51 ;  /* 0x0009503301007387 */ /* 0x0001e80000100800 */
[----:B0-----:R-:W4:Y:S04]  /*125a0*/  LDL.LU R51, [R1+0x1038] ;  /* 0x0010380001337983 */ /* 0x001f280000300800 */
        /* <DEDUP_REMOVED lines=28> */
[----:B--2---:R-:W-:Y:S04]  /*12770*/  STL [R1+0xe84], R163 ;  /* 0x000e84a301007387 */ /* 0x004fe80000100800 */
[----:B---3--:R-:W-:Y:S04]  /*12780*/  STL [R1+0xe88], R162 ;  /* 0x000e88a201007387 */ /* 0x008fe80000100800 */
[----:B----4-:R-:W-:Y:S04]  /*12790*/  STL [R1+0xe8c], R161 ;  /* 0x000e8ca101007387 */ /* 0x010fe80000100800 */
[----:B------:R-:W-:Y:S04]  /*127a0*/  STL [R1+0xe90], R160 ;  /* 0x000e90a001007387 */ /* 0x000fe80000100800 */
[----:B------:R-:W-:Y:S04]  /*127b0*/  STL.64 [R1+0x498], R104 ;  /* 0x0004986801007387 */ /* 0x000fe80000100a00 */
[----:B------:R-:W-:Y:S04]  /*127c0*/  STL.64 [R1+0x4a0], R106 ;  /* 0x0004a06a01007387 */ /* 0x000fe80000100a00 */
[----:B------:R-:W-:Y:S04]  /*127d0*/  STL.64 [R1+0x4a8], R108 ;  /* 0x0004a86c01007387 */ /* 0x000fe80000100a00 */
[----:B------:R-:W-:Y:S04]  /*127e0*/  STL.64 [R1+0x4b0], R102 ;  /* 0x0004b06601007387 */ /* 0x000fe80000100a00 */
[----:B------:R0:W-:Y:S04]  /*127f0*/  STL [R1+0x9f8], R46 ;  /* 0x0009f82e01007387 */ /* 0x0001e80000100800 */
[----:B0-----:R-:W2:Y:S04]  /*12800*/  LDL.LU R46, [R1+0x1014] ;  /* 0x00101400012e7983 */ /* 0x001ea80000300800 */
[----:B------:R0:W-:Y:S04]  /*12810*/  STL [R1+0x9f4], R42 ;  /* 0x0009f42a01007387 */ /* 0x0001e80000100800 */
[----:B0-----:R-:W3:Y:S04]  /*12820*/  LDL.LU R42, [R1+0x1010] ;  /* 0x00101000012a7983 */ /* 0x001ee80000300800 */
[----:B------:R0:W-:Y:S04]  /*12830*/  STL [R1+0x9f0], R33 ;  /* 0x0009f02101007387 */ /* 0x0001e80000100800 */
[----:B0-----:R-:W4:Y:S04]  /*12840*/  LDL.LU R33, [R1+0x100c] ;  /* 0x00100c0001217983 */ /* 0x001f280000300800 */
[----:B------:R0:W-:Y:S04]  /*12850*/  STL [R1+0x9ec], R37 ;  /* 0x0009ec2501007387 */ /* 0x0001e80000100800 */
[----:B0-----:R-:W2:Y:S04]  /*12860*/  LDL.LU R37, [R1+0x1008] ;  /* 0x0010080001257983 */ /* 0x001ea80000300800 */
        /* <DEDUP_REMOVED lines=30> */
[----:B------:R0:W-:Y:S01]  /*12a50*/  STL [R1+0x8f8], R28 ;  /* 0x0008f81c01007387 */ /* 0x0001e20000100800 */
[----:B------:R-:W-:-:S03]  /*12a60*/  IMAD.MOV.U32 R72, RZ, RZ, R65 ;  /* 0x000000ffff487224 */ /* 0x000fc600078e0041 */
[----:B0-----:R-:W4:Y:S04]  /*12a70*/  LDL.LU R28, [R1+0xfe0] ;  /* 0x000fe000011c7983 */ /* 0x001f280000300800 */
[----:B------:R0:W-:Y:S01]  /*12a80*/  STL [R1+0x8f4], R23 ;  /* 0x0008f41701007387 */ /* 0x0001e20000100800 */
[----:B------:R-:W-:Y:S02]  /*12a90*/  IMAD.MOV.U32 R73, RZ, RZ, R69 ;  /* 0x000000ffff497224 */ /* 0x000fe400078e0045 */
[----:B------:R-:W-:Y:S02]  /*12aa0*/  IMAD.MOV.U32 R74, RZ, RZ, R64 ;  /* 0x000000ffff4a7224 */ /* 0x000fe400078e0040 */
[----:B------:R-:W-:Y:S01]  /*12ab0*/  IMAD.MOV.U32 R75, RZ, RZ, R68 ;  /* 0x000000ffff4b7224 */ /* 0x000fe200078e0044 */
[----:B------:R-:W-:Y:S01]  /*12ac0*/  ISETP.GT.AND P4, PT, R164, 0xc, PT ;  /* 0x0000000ca400780c */ /* 0x000fe20003f84270 */
[----:B------:R-:W4:Y:S04]  /*12ad0*/  @P3 LDG.E.U16 R21, desc[UR16][R72.64] ;  /* 0x0000001048153981 */ /* 0x000f28000c1e1500 */
[----:B0-----:R-:W4:Y:S04]  /*12ae0*/  LDL.LU R23, [R1+0xfdc] ;  /* 0x000fdc0001177983 */ /* 0x001f280000300800 */
[----:B------:R0:W-:Y:S01]  /*12af0*/  STL [R1+0x8f0], R27 ;  /* 0x0008f01b01007387 */ /* 0x0001e20000100800 */
[----:B------:R-:W-:-:S03]  /*12b00*/  IMAD.MOV.U32 R63, RZ, RZ, R62 ;  /* 0x000000ffff3f7224 */ /* 0x000fc600078e003e */
[----:B------:R-:W4:Y:S04]  /*12b10*/  @P3 LDG.E.U16 R17, desc[UR16][R74.64] ;  /* 0x000000104a113981 */ /* 0x000f28000c1e1500 */
[----:B0-----:R-:W4:Y:S04]  /*12b20*/  LDL.LU R27, [R1+0xfd8] ;  /* 0x000fd800011b7983 */ /* 0x001f280000300800 */
[----:B------:R-:W4:Y:S04]  /*12b30*/  LDL.LU R159, [R1+0x8bc] ;  /* 0x0008bc00019f7983 */ /* 0x000f280000300800 */
[----:B------:R-:W4:Y:S04]  /*12b40*/  LDL.LU R158, [R1+0x8b8] ;  /* 0x0008b800019e7983 */ /* 0x000f280000300800 */
[----:B------:R-:W4:Y:S04]  /*12b50*/  LDL.LU R157, [R1+0x994] ;  /* 0x00099400019d7983 */ /* 0x000f280000300800 */
[----:B------:R-:W4:Y:S04]  /*12b60*/  LDL.LU R156, [R1+0x990] ;  /* 0x00099000019c7983 */ /* 0x000f280000300800 */
[----:B------:R-:W-:Y:S04]  /*12b70*/  STL.64 [R1+0x418], R72 ;  /* 0x0004184801007387 */ /* 0x000fe80000100a00 */
[----:B------:R-:W-:Y:S04]  /*12b80*/  STL.64 [R1+0x420], R74 ;  /* 0x0004204a01007387 */ /* 0x000fe80000100a00 */
[----:B------:R-:W-:Y:S04]  /*12b90*/  STL.64 [R1+0x428], R76 ;  /* 0x0004284c01007387 */ /* 0x000fe80000100a00 */
[----:B------:R-:W-:Y:S04]  /*12ba0*/  STL.64 [R1+0x430], R70 ;  /* 0x0004304601007387 */ /* 0x000fe80000100a00 */
[----:B------:R0:W-:Y:S04]  /*12bb0*/  STL [R1+0x8ec], R30 ;  /* 0x0008ec1e01007387 */ /* 0x0001e80000100800 */
[----:B0-----:R-:W4:Y:S04]  /*12bc0*/  LDL.LU R30, [R1+0xfd4] ;  /* 0x000fd400011e7983 */ /* 0x001f280000300800 */
[----:B------:R0:W-:Y:S04]  /*12bd0*/  STL [R1+0x8e8], R26 ;  /* 0x0008e81a01007387 */ /* 0x0001e80000100800 */
[----:B0-----:R-:W4:Y:S01]  /*12be0*/  LDL.LU R26, [R1+0xfd0] ;  /* 0x000fd000011a7983 */ /* 0x001f220000300800 */
[----:B------:R-:W-:-:S02]  /*12bf0*/  IMAD.MOV.U32 R62, RZ, RZ, R58 ;  /* 0x000000ffff3e7224 */ /* 0x000fc400078e003a */
[----:B------:R-:W-:Y:S02]  /*12c00*/  IMAD.MOV.U32 R68, RZ, RZ, R55 ;  /* 0x000000ffff447224 */ /* 0x000fe400078e0037 */
[----:B------:R-:W-:Y:S01]  /*12c10*/  IMAD.MOV.U32 R69, RZ, RZ, R59 ;  /* 0x000000ffff457224 */ /* 0x000fe200078e003b */
[----:B------:R-:W-:Y:S01]  /*12c20*/  ISETP.GT.AND P5, PT, R164, 0xd, PT ;  /* 0x0000000da400780c */ /* 0x000fe20003fa4270 */
[----:B------:R-:W-:Y:S01]  /*12c30*/  IMAD.MOV.U32 R66, RZ, RZ, R56 ;  /* 0x000000ffff427224 */ /* 0x000fe200078e0038 */
[----:B------:R-:W4:Y:S01]  /*12c40*/  @P4 LDG.E.U16 R16, desc[UR16][R62.64] ;  /* 0x000000103e104981 */ /* 0x000f22000c1e1500 */
[----:B------:R-:W-:Y:S02]  /*12c50*/  IMAD.MOV.U32 R67, RZ, RZ, R60 ;  /* 0x000000ffff437224 */ /* 0x000fe400078e003c */
        /* <DEDUP_REMOVED lines=17> */
[----:B--2---:R-:W-:Y:S01]  /*12d70*/  IMAD.MOV.U32 R47, RZ, RZ, R46 ;  /* 0x000000ffff2f7224 */ /* 0x004fe200078e002e */
[----:B------:R-:W-:Y:S01]  /*12d80*/  ISETP.GT.AND P1, PT, R164, 0xf, PT ;  /* 0x0000000fa400780c */ /* 0x000fe20003f24270 */
[----:B---3--:R-:W-:Y:S01]  /*12d90*/  IMAD.MOV.U32 R46, RZ, RZ, R42 ;  /* 0x000000ffff2e7224 */ /* 0x008fe200078e002a */
[----:B------:R-:W2:Y:S01]  /*12da0*/  @P5 LDG.E.U16 R13, desc[UR16][R56.64] ;  /* 0x00000010380d5981 */ /* 0x000ea2000c1e1500 */
[----:B------:R-:W-:Y:S02]  /*12db0*/  IMAD.MOV.U32 R52, RZ, RZ, R39 ;  /* 0x000000ffff347224 */ /* 0x000fe400078e0027 */
[----:B------:R-:W-:Y:S02]  /*12dc0*/  IMAD.MOV.U32 R53, RZ, RZ, R43 ;  /* 0x000000ffff357224 */ /* 0x000fe400078e002b */
[----:B------:R-:W-:Y:S02]  /*12dd0*/  IMAD.MOV.U32 R50, RZ, RZ, R40 ;  /* 0x000000ffff327224 */ /* 0x000fe400078e0028 */
[----:B------:R-:W-:-:S02]  /*12de0*/  IMAD.MOV.U32 R51, RZ, RZ, R44 ;  /* 0x000000ffff337224 */ /* 0x000fc400078e002c */
[----:B------:R-:W-:Y:S02]  /*12df0*/  IMAD.MOV.U32 R48, RZ, RZ, R41 ;  /* 0x000000ffff307224 */ /* 0x000fe400078e0029 */
[----:B------:R-:W-:Y:S01]  /*12e00*/  IMAD.MOV.U32 R49, RZ, RZ, R45 ;  /* 0x000000ffff317224 */ /* 0x000fe200078e002d */
[----:B------:R-:W-:Y:S01]  /*12e10*/  ISETP.GT.AND P3, PT, R164, 0x10, PT ;  /* 0x00000010a400780c */ /* 0x000fe20003f64270 */
[----:B----4-:R-:W-:Y:S02]  /*12e20*/  IMAD.MOV.U32 R40, RZ, RZ, R33 ;  /* 0x000000ffff287224 */ /* 0x010fe400078e0021 */
[----:B------:R-:W-:Y:S02]  /*12e30*/  IMAD.MOV.U32 R42, RZ, RZ, R32 ;  /* 0x000000ffff2a7224 */ /* 0x000fe400078e0020 */
[----:B------:R-:W-:-:S05]  /*12e40*/  IMAD.MOV.U32 R41, RZ, RZ, R37 ;  /* 0x000000ffff297224 */ /* 0x000fca00078e0025 */
[----:B------:R-:W3:Y:S01]  /*12e50*/  @P1 LDG.E.U16 R11, desc[UR16][R40.64] ;  /* 0x00000010280b1981 */ /* 0x000ee2000c1e1500 */
[----:B------:R-:W-:-:S05]  /*12e60*/  IMAD.MOV.U32 R43, RZ, RZ, R36 ;  /* 0x000000ffff2b7224 */ /* 0x000fca00078e0024 */
[----:B------:R-:W4:Y:S01]  /*12e70*/  @P1 LDG.E.U16 R7, desc[UR16][R42.64] ;  /* 0x000000102a071981 */ /* 0x000f22000c1e1500 */
[----:B------:R-:W-:Y:S02]  /*12e80*/  IMAD.MOV.U32 R44, RZ, RZ, R31 ;  /* 0x000000ffff2c7224 */ /* 0x000fe400078e001f */
[----:B------:R-:W-:-:S05]  /*12e90*/  IMAD.MOV.U32 R45, RZ, RZ, R35 ;  /* 0x000000ffff2d7224 */ /* 0x000fca00078e0023 */
[----:B------:R-:W2:Y:S01]  /*12ea0*/  @P1 LDG.E.U16 R12, desc[UR16][R44.64] ;  /* 0x000000102c0c1981 */ /* 0x000ea2000c1e1500 */
[----:B------:R-:W-:Y:S02]  /*12eb0*/  IMAD.MOV.U32 R39, RZ, RZ, R38 ;  /* 0x000000ffff277224 */ /* 0x000fe400078e0026 */
[----:B------:R-:W-:-:S05]  /*12ec0*/  IMAD.MOV.U32 R38, RZ, RZ, R34 ;  /* 0x000000ffff267224 */ /* 0x000fca00078e0022 */
[----:B------:R-:W2:Y:S01]  /*12ed0*/  @P1 LDG.E.U16 R8, desc[UR16][R38.64] ;  /* 0x0000001026081981 */ /* 0x000ea2000c1e1500 */
[----:B------:R-:W-:-:S03]  /*12ee0*/  IMAD.MOV.U32 R36, RZ, RZ, R23 ;  /* 0x000000ffff247224 */ /* 0x000fc600078e0017 */
[----:B------:R-:W3:Y:S04]  /*12ef0*/  @P6 LDG.E.U16 R159, desc[UR16][R46.64] ;  /* 0x000000102e9f6981 */ /* 0x000ee8000c1e1500 */
[----:B------:R-:W4:Y:S04]  /*12f00*/  @P6 LDG.E.U16 R158, desc[UR16][R52.64] ;  /* 0x00000010349e6981 */ /* 0x000f28000c1e1500 */
[----:B------:R-:W4:Y:S04]  /*12f10*/  @P6 LDG.E.U16 R157, desc[UR16][R50.64] ;  /* 0x00000010329d6981 */ /* 0x000f28000c1e1500 */
[----:B------:R-:W4:Y:S01]  /*12f20*/  @P6 LDG.E.U16 R156, desc[UR16][R48.64] ;  /* 0x00000010309c6981 */ /* 0x000f22000c1e1500 */
[----:B------:R-:W-:-:S05]  /*12f30*/  IMAD.MOV.U32 R37, RZ, RZ, R27 ;  /* 0x000000ffff257224 */ /* 0x000fca00078e001b */
[----:B------:R-:W4:Y:S01]  /*12f40*/  @P3 LDG.E.U16 R10, desc[UR16][R36.64] ;  /* 0x00000010240a3981 */ /* 0x000f22000c1e1500 */
[----:B------:R-:W-:Y:S02]  /*12f50*/  IMAD.MOV.U32 R31, RZ, RZ, R30 ;  /* 0x000000ffff1f7224 */ /* 0x000fe400078e001e */
[----:B------:R-:W-:-:S05]  /*12f60*/  IMAD.MOV.U32 R30, RZ, RZ, R26 ;  /* 0x000000ffff1e7224 */ /* 0x000fca00078e001a */
[----:B------:R-:W4:Y:S04]  /*12f70*/  @P3 LDG.E.U16 R14, desc[UR16][R30.64] ;  /* 0x000000101e0e3981 */ /* 0x000f28000c1e1500 */
        /* <DEDUP_REMOVED lines=26> */
[----:B--2---:R0:W-:Y:S04]  /*13120*/  STL [R1+0x8c0], R13 ;  /* 0x0008c00d01007387 */ /* 0x0041e80000100800 */
[----:B0-----:R-:W2:Y:S04]  /*13130*/  LDL.LU R13, [R1+0xfa8] ;  /* 0x000fa800010d7983 */ /* 0x001ea80000300800 */
[----:B------:R-:W-:Y:S04]  /*13140*/  STL.64 [R1+0x3b8], R48 ;  /* 0x0003b83001007387 */ /* 0x000fe80000100a00 */
[----:B------:R-:W-:Y:S04]  /*13150*/  STL.64 [R1+0x3c0], R50 ;  /* 0x0003c03201007387 */ /* 0x000fe80000100a00 */
[----:B------:R-:W-:Y:S04]  /*13160*/  STL.64 [R1+0x3c8], R52 ;  /* 0x0003c83401007387 */ /* 0x000fe80000100a00 */
[----:B------:R-:W-:Y:S01]  /*13170*/  STL.64 [R1+0x3d0], R46 ;  /* 0x0003d02e01007387 */ /* 0x000fe20000100a00 */
[----:B------:R-:W-:-:S02]  /*13180*/  IMAD.MOV.U32 R32, RZ, RZ, R25 ;  /* 0x000000ffff207224 */ /* 0x000fc400078e0019 */
[----:B------:R-:W-:Y:S02]  /*13190*/  IMAD.MOV.U32 R33, RZ, RZ, R29 ;  /* 0x000000ffff217224 */ /* 0x000fe400078e001d */
[----:B------:R-:W-:Y:S02]  /*131a0*/  IMAD.MOV.U32 R34, RZ, RZ, R24 ;  /* 0x000000ffff227224 */ /* 0x000fe400078e0018 */
[----:B------:R-:W-:Y:S01]  /*131b0*/  IMAD.MOV.U32 R35, RZ, RZ, R28 ;  /* 0x000000ffff237224 */ /* 0x000fe200078e001c */
[C---:B------:R-:W-:Y:S01]  /*131c0*/  ISETP.GT.AND P4, PT, R164.reuse, 0x11, PT ;  /* 0x00000011a400780c */ /* 0x040fe20003f84270 */
[----:B------:R-:W2:Y:S04]  /*131d0*/  @P3 LDG.E.U16 R5, desc[UR16][R32.64] ;  /* 0x0000001020053981 */ /* 0x000ea8000c1e1500 */
[----:B------:R-:W2:Y:S04]  /*131e0*/  @P3 LDG.E.U16 R151, desc[UR16][R34.64] ;  /* 0x0000001022973981 */ /* 0x000ea8000c1e1500 */
[----:B---3--:R-:W-:Y:S04]  /*131f0*/  STL [R1+0xe94], R159 ;  /* 0x000e949f01007387 */ /* 0x008fe80000100800 */
[----:B----4-:R-:W-:Y:S04]  /*13200*/  STL [R1+0xe98], R158 ;  /* 0x000e989e01007387 */ /* 0x010fe80000100800 */
[----:B------:R-:W-:Y:S04]  /*13210*/  STL [R1+0xe9c], R157 ;  /* 0x000e9c9d01007387 */ /* 0x000fe80000100800 */
[----:B------:R-:W-:Y:S04]  /*13220*/  STL [R1+0xea0], R156 ;  /* 0x000ea09c01007387 */ /* 0x000fe80000100800 */
[----:B------:R-:W-:Y:S04]  /*13230*/  STL.64 [R1+0x398], R40 ;  /* 0x0003982801007387 */ /* 0x000fe80000100a00 */
[----:B------:R-:W-:Y:S04]  /*13240*/  STL.64 [R1+0x3a0], R42 ;  /* 0x0003a02a01007387 */ /* 0x000fe80000100a00 */
[----:B------:R-:W-:Y:S04]  /*13250*/  STL.64 [R1+0x3a8], R44 ;  /* 0x0003a82c01007387 */ /* 0x000fe80000100a00 */
[----:B------:R-:W-:Y:S04]  /*13260*/  STL.64 [R1+0x3b0], R38 ;  /* 0x0003b02601007387 */ /* 0x000fe80000100a00 */
[----:B------:R0:W-:Y:S04]  /*13270*/  STL [R1+0x9e8], R8 ;  /* 0x0009e80801007387 */ /* 0x0001e80000100800 */
[----:B0-----:R-:W3:Y:S04]  /*13280*/  LDL.LU R8, [R1+0xfa4] ;  /* 0x000fa40001087983 */ /* 0x001ee80000300800 */
        /* <DEDUP_REMOVED lines=14> */
[----:B------:R-:W-:Y:S01]  /*13370*/  ISETP.GT.AND P5, PT, R164, 0x12, PT ;  /* 0x00000012a400780c */ /* 0x000fe20003fa4270 */
[----:B------:R-:W-:-:S02]  /*13380*/  IMAD.MOV.U32 R26, RZ, RZ, R16 ;  /* 0x000000ffff1a7224 */ /* 0x000fc400078e0010 */
[----:B------:R-:W-:Y:S02]  /*13390*/  IMAD.MOV.U32 R27, RZ, RZ, R20 ;  /* 0x000000ffff1b7224 */ /* 0x000fe400078e0014 */
[----:B------:R-:W-:Y:S02]  /*133a0*/  IMAD.MOV.U32 R24, RZ, RZ, R17 ;  /* 0x000000ffff187224 */ /* 0x000fe400078e0011 */
[----:B------:R-:W-:Y:S01]  /*133b0*/  IMAD.MOV.U32 R25, RZ, RZ, R21 ;  /* 0x000000ffff197224 */ /* 0x000fe200078e0015 */
[----:B------:R-:W4:Y:S04]  /*133c0*/  @P4 LDG.E.U16 R154, desc[UR16][R26.64] ;  /* 0x000000101a9a4981 */ /* 0x000f28000c1e1500 */
[----:B------:R-:W4:Y:S01]  /*133d0*/  @P4 LDG.E.U16 R3, desc[UR16][R24.64] ;  /* 0x0000001018034981 */ /* 0x000f22000c1e1500 */
[----:B------:R-:W-:-:S02]  /*133e0*/  IMAD.MOV.U32 R28, RZ, RZ, R15 ;  /* 0x000000ffff1c7224 */ /* 0x000fc400078e000f */
[----:B------:R-:W-:-:S05]  /*133f0*/  IMAD.MOV.U32 R29, RZ, RZ, R19 ;  /* 0x000000ffff1d7224 */ /* 0x000fca00078e0013 */
[----:B------:R-:W4:Y:S01]  /*13400*/  @P4 LDG.E.U16 R4, desc[UR16][R28.64] ;  /* 0x000000101c044981 */ /* 0x000f22000c1e1500 */
[----:B------:R-:W-:Y:S02]  /*13410*/  IMAD.MOV.U32 R23, RZ, RZ, R22 ;  /* 0x000000ffff177224 */ /* 0x000fe400078e0016 */
[----:B------:R-:W-:-:S05]  /*13420*/  IMAD.MOV.U32 R22, RZ, RZ, R18 ;  /* 0x000000ffff167224 */ /* 0x000fca00078e0012 */
[----:B------:R-:W4:Y:S01]  /*13430*/  @P4 LDG.E.U16 R152, desc[UR16][R22.64] ;  /* 0x0000001016984981 */ /* 0x000f22000c1e1500 */
[----:B------:R-:W-:Y:S02]  /*13440*/  IMAD.MOV.U32 R16, RZ, RZ, R9 ;  /* 0x000000ffff107224 */ /* 0x000fe400078e0009 */
[----:B--2---:R-:W-:-:S05]  /*13450*/  IMAD.MOV.U32 R17, RZ, RZ, R13 ;  /* 0x000000ffff117224 */ /* 0x004fca00078e000d */
[----:B------:R-:W2:Y:S01]  /*13460*/  @P5 LDG.E.U16 R165, desc[UR16][R16.64] ;  /* 0x0000001010a55981 */ /* 0x000ea2000c1e1500 */
[----:B---3--:R-:W-:Y:S02]  /*13470*/  IMAD.MOV.U32 R18, RZ, RZ, R8 ;  /* 0x000000ffff127224 */ /* 0x008fe400078e0008 */
[----:B----4-:R-:W-:-:S05]  /*13480*/  IMAD.MOV.U32 R19, RZ, RZ, R12 ;  /* 0x000000ffff137224 */ /* 0x010fca00078e000c */
[----:B------:R-:W3:Y:S01]  /*13490*/  @P5 LDG.E.U16 R155, desc[UR16][R18.64] ;  /* 0x00000010129b5981 */ /* 0x000ee2000c1e1500 */
[----:B------:R-:W-:Y:S02]  /*134a0*/  IMAD.MOV.U32 R20, RZ, RZ, R7 ;  /* 0x000000ffff147224 */ /* 0x000fe400078e0007 */
[----:B------:R-:W-:-:S05]  /*134b0*/  IMAD.MOV.U32 R21, RZ, RZ, R11 ;  /* 0x000000ffff157224 */ /* 0x000fca00078e000b */
[----:B------:R-:W4:Y:S01]  /*134c0*/  @P5 LDG.E.U16 R6, desc[UR16][R20.64] ;  /* 0x0000001014065981 */ /* 0x000f22000c1e1500 */
[----:B------:R-:W-:Y:S02]  /*134d0*/  IMAD.MOV.U32 R15, RZ, RZ, R14 ;  /* 0x000000ffff0f7224 */ /* 0x000fe400078e000e */
[----:B------:R-:W-:-:S05]  /*134e0*/  IMAD.MOV.U32 R14, RZ, RZ, R10 ;  /* 0x000000ffff0e7224 */ /* 0x000fca00078e000a */
[----:B------:R-:W2:Y:S04]  /*134f0*/  @P5 LDG.E.U16 R2, desc[UR16][R14.64] ;  /* 0x000000100e025981 */ /* 0x000ea8000c1e1500 */
[----:B------:R0:W-:Y:S04]  /*13500*/  STL [R1+0x8ac], R151 ;  /* 0x0008ac9701007387 */ /* 0x0001e80000100800 */
[----:B0-----:R-:W3:Y:S04]  /*13510*/  LDL.LU R151, [R1+0xf8c] ;  /* 0x000f8c0001977983 */ /* 0x001ee80000300800 */
[----:B------:R0:W-:Y:S04]  /*13520*/  STL [R1+0x8a8], R5 ;  /* 0x0008a80501007387 */ /* 0x0001e80000100800 */
[----:B0-----:R-:W3:Y:S04]  /*13530*/  LDL.LU R5, [R1+0xf88] ;  /* 0x000f880001057983 */ /* 0x001ee80000300800 */
[----:B------:R-:W-:Y:S04]  /*13540*/  STL.64 [R1+0x358], R24 ;  /* 0x0003581801007387 */ /* 0x000fe80000100a00 */
[----:B------:R-:W-:Y:S04]  /*13550*/  STL.64 [R1+0x360], R26 ;  /* 0x0003601a01007387 */ /* 0x000fe80000100a00 */
[----:B------:R-:W-:Y:S04]  /*13560*/  STL.64 [R1+0x368], R28 ;  /* 0x0003681c01007387 */ /* 0x000fe80000100a00 */
[----:B------:R-:W-:Y:S04]  /*13570*/  STL.64 [R1+0x370], R22 ;  /* 0x0003701601007387 */ /* 0x000fe80000100a00 */
[----:B------:R0:W-:Y:S04]  /*13580*/  STL [R1+0x8a4], R152 ;  /* 0x0008a49801007387 */ /* 0x0001e80000100800 */
[----:B0-----:R-:W3:Y:S04]  /*13590*/  LDL.LU R152, [R1+0xf84] ;  /* 0x000f840001987983 */ /* 0x001ee80000300800 */
[----:B------:R0:W-:Y:S04]  /*135a0*/  STL [R1+0x8a0], R4 ;  /* 0x0008a00401007387 */ /* 0x0001e80000100800 */
[----:B0-----:R-:W3:Y:S04]  /*135b0*/  LDL.LU R4, [R1+0xf80] ;  /* 0x000f800001047983 */ /* 0x001ee80000300800 */
        /* <DEDUP_REMOVED lines=8> */
[----:B--2---:R0:W-:Y:S04]  /*13640*/  STL [R1+0x894], R2 ;  /* 0x0008940201007387 */ /* 0x0041e80000100800 */
[----:B0-----:R-:W2:Y:S04]  /*13650*/  LDL.LU R2, [R1+0xf74] ;  /* 0x000f740001027983 */ /* 0x001ea80000300800 */
[----:B----4-:R0:W-:Y:S04]  /*13660*/  STL [R1+0x890], R6 ;  /* 0x0008900601007387 */ /* 0x0101e80000100800 */
[----:B0-----:R-:W4:Y:S04]  /*13670*/  LDL.LU R6, [R1+0xf70] ;  /* 0x000f700001067983 */ /* 0x001f280000300800 */
[----:B---3--:R0:W-:Y:S04]  /*13680*/  STL [R1+0x88c], R155 ;  /* 0x00088c9b01007387 */ /* 0x0081e80000100800 */
[----:B0-----:R-:W3:Y:S04]  /*13690*/  LDL.LU R155, [R1+0xf6c] ;  /* 0x000f6c00019b7983 */ /* 0x001ee80000300800 */
[----:B------:R0:W-:Y:S04]  /*136a0*/  STL [R1+0x888], R165 ;  /* 0x000888a501007387 */ /* 0x0001e80000100800 */
[----:B0-----:R-:W3:Y:S04]  /*136b0*/  LDL.LU R165, [R1+0xf68] ;  /* 0x000f680001a57983 */ /* 0x001ee80000300800 */
[----:B------:R-:W3:Y:S04]  /*136c0*/  LDL R141, [R1+0x878] ;  /* 0x00087800018d7983 */ /* 0x000ee80000100800 */
[----:B------:R-:W3:Y:S04]  /*136d0*/  LDL R137, [R1+0x87c] ;  /* 0x00087c0001897983 */ /* 0x000ee80000100800 */
[----:B------:R-:W3:Y:S04]  /*136e0*/  LDL R140, [R1+0x880] ;  /* 0x00088000018c7983 */ /* 0x000ee80000100800 */
[----:B------:R-:W3:Y:S01]  /*136f0*/  LDL R136, [R1+0x884] ;  /* 0x0008840001887983 */ /* 0x000ee20000100800 */
[----:B------:R-:W-:Y:S01]  /*13700*/  ISETP.GT.AND P6, PT, R164, 0x13, PT ;  /* 0x00000013a400780c */ /* 0x000fe20003fc4270 */
[----:B------:R-:W-:-:S02]  /*13710*/  IMAD.MOV.U32 R30, RZ, RZ, R151 ;  /* 0x000000ffff1e7224 */ /* 0x000fc400078e0097 */
[----:B------:R-:W3:Y:S01]  /*13720*/  LDL.LU R28, [R1+0xc] ;  /* 0x00000c00011c7983 */ /* 0x000ee20000300800 */
[----:B------:R-:W-:-:S03]  /*13730*/  IMAD.MOV.U32 R31, RZ, RZ, R5 ;  /* 0x000000ffff1f7224 */ /* 0x000fc600078e0005 */
[----:B------:R-:W3:Y:S04]  /*13740*/  LDL.LU R27, [R1+0x10] ;  /* 0x00001000011b7983 */ /* 0x000ee80000300800 */
[----:B------:R-:W3:Y:S04]  /*13750*/  LDL.LU R25, [R1] ;  /* 0x0000000001197983 */ /* 0x000ee80000300800 */
[----:B------:R-:W3:Y:S01]  /*13760*/  LDL.LU R24, [R1+0x14] ;  /* 0x0000140001187983 */ /* 0x000ee20000300800 */
[----:B------:R-:W-:-:S03]  /*13770*/  IMAD.MOV.U32 R32, RZ, RZ, R152 ;  /* 0x000000ffff207224 */ /* 0x000fc600078e0098 */
[----:B------:R-:W3:Y:S04]  /*13780*/  LDL.LU R26, [R1+0x4] ;  /* 0x00000400011a7983 */ /* 0x000ee80000300800 */
[----:B------:R-:W3:Y:S04]  /*13790*/  LDL.LU R23, [R1+0x8] ;  /* 0x0000080001177983 */ /* 0x000ee80000300800 */
[----:B------:R-:W3:Y:S04]  /*137a0*/  LDL R146, [R1+0x874] ;  /* 0x0008740001927983 */ /* 0x000ee80000100800 */
[----:B------:R-:W3:Y:S01]  /*137b0*/  LDL R150, [R1+0x870] ;  /* 0x0008700001967983 */ /* 0x000ee20000100800 */
[----:B------:R-:W-:-:S03]  /*137c0*/  IMAD.MOV.U32 R33, RZ, RZ, R4 ;  /* 0x000000ffff217224 */ /* 0x000fc600078e0004 */
[----:B------:R-:W3:Y:S04]  /*137d0*/  LDL R143, [R1+0x86c] ;  /* 0x00086c00018f7983 */ /* 0x000ee80000100800 */
[----:B------:R-:W3:Y:S04]  /*137e0*/  LDL R147, [R1+0x868] ;  /* 0x0008680001937983 */ /* 0x000ee80000100800 */
[----:B------:R-:W3:Y:S01]  /*137f0*/  LDL.LU R22, [R1+0x18] ;  /* 0x0000180001167983 */ /* 0x000ee20000300800 */
[----:B------:R-:W-:-:S03]  /*13800*/  IMAD.MOV.U32 R34, RZ, RZ, R154 ;  /* 0x000000ffff227224 */ /* 0x000fc600078e009a */
[----:B------:R-:W3:Y:S04]  /*13810*/  LDL.LU R21, [R1+0x2c] ;  /* 0x00002c0001157983 */ /* 0x000ee80000300800 */
[----:B------:R-:W3:Y:S04]  /*13820*/  LDL.LU R20, [R1+0x1c] ;  /* 0x00001c0001147983 */ /* 0x000ee80000300800 */
[----:B------:R-:W3:Y:S04]  /*13830*/  LDL.LU R19, [R1+0x30] ;  /* 0x0000300001137983 */ /* 0x000ee80000300800 */
[----:B------:R-:W3:Y:S01]  /*13840*/  LDL.LU R17, [R1+0x20] ;  /* 0x0000200001117983 */ /* 0x000ee20000300800 */
[----:B------:R-:W-:-:S03]  /*13850*/  IMAD.MOV.U32 R35, RZ, RZ, R3 ;  /* 0x000000ffff237224 */ /* 0x000fc600078e0003 */
[----:B------:R-:W3:Y:S04]  /*13860*/  LDL.LU R16, [R1+0x34] ;  /* 0x0000340001107983 */ /* 0x000ee80000300800 */
[----:B------:R-:W3:Y:S04]  /*13870*/  LDL.LU R18, [R1+0x24] ;  /* 0x0000240001127983 */ /* 0x000ee80000300800 */
[----:B------:R-:W3:Y:S04]  /*13880*/  LDL.LU R15, [R1+0x28] ;  /* 0x00002800010f7983 */ /* 0x000ee80000300800 */
[----:B------:R-:W3:Y:S04]  /*13890*/  LDL R149, [R1+0x858] ;  /* 0x0008580001957983 */ /* 0x000ee80000100800 */
[----:B------:R-:W3:Y:S04]  /*138a0*/  LDL R145, [R1+0x85c] ;  /* 0x00085c0001917983 */ /* 0x000ee80000100800 */
[----:B------:R-:W3:Y:S04]  /*138b0*/  LDL R148, [R1+0x860] ;  /* 0x0008600001947983 */ /* 0x000ee80000100800 */
[----:B------:R-:W3:Y:S01]  /*138c0*/  LDL R144, [R1+0x864] ;  /* 0x0008640001907983 */ /* 0x000ee20000100800 */
[----:B------:R-:W-:-:S03]  /*138d0*/  ISETP.GT.AND P1, PT, R164, 0x14, PT ;  /* 0x00000014a400780c */ /* 0x000fc60003f24270 */
[----:B------:R-:W3:Y:S04]  /*138e0*/  LDL.LU R14, [R1+0x38] ;  /* 0x00003800010e7983 */ /* 0x000ee80000300800 */
[----:B------:R-:W3:Y:S04]  /*138f0*/  LDL.LU R13, [R1+0x4c] ;  /* 0x00004c00010d7983 */ /* 0x000ee80000300800 */
[----:B------:R-:W3:Y:S04]  /*13900*/  LDL.LU R12, [R1+0x3c] ;  /* 0x00003c00010c7983 */ /* 0x000ee80000300800 */
[----:B------:R-:W3:Y:S04]  /*13910*/  LDL.LU R11, [R1+0x50] ;  /* 0x00005000010b7983 */ /* 0x000ee80000300800 */
[----:B------:R-:W3:Y:S04]  /*13920*/  LDL.LU R10, [R1+0x40] ;  /* 0x00004000010a7983 */ /* 0x000ee80000300800 */
[----:B------:R-:W3:Y:S01]  /*13930*/  LDL.LU R9, [R1+0x54] ;  /* 0x0000540001097983 */ /* 0x000ee20000300800 */
[----:B------:R-:W-:-:S03]  /*13940*/  ISETP.GT.AND P3, PT, R164, 0x15, PT ;  /* 0x00000015a400780c */ /* 0x000fc60003f64270 */
[----:B------:R-:W3:Y:S04]  /*13950*/  LDL.LU R8, [R1+0x44] ;  /* 0x0000440001087983 */ /* 0x000ee80000300800 */
[----:B------:R-:W3:Y:S01]  /*13960*/  LDL.LU R7, [R1+0x48] ;  /* 0x0000480001077983 */ /* 0x000ee20000300800 */
[----:B--2---:R-:W-:Y:S02]  /*13970*/  IMAD.MOV.U32 R36, RZ, RZ, R2 ;  /* 0x000000ffff247224 */ /* 0x004fe400078e0002 */
[----:B----4-:R-:W-:Y:S01]  /*13980*/  IMAD.MOV.U32 R37, RZ, RZ, R6 ;  /* 0x000000ffff257224 */ /* 0x010fe200078e0006 */
[----:B---3--:R-:W2:Y:S04]  /*13990*/  @P6 LDG.E.U16 R141, desc[UR16][R30.64] ;  /* 0x000000101e8d6981 */ /* 0x008ea8000c1e1500 */
[----:B------:R-:W3:Y:S04]  /*139a0*/  @P6 LDG.E.U16 R137, desc[UR16][R32.64] ;  /* 0x0000001020896981 */ /* 0x000ee8000c1e1500 */
[----:B------:R-:W4:Y:S04]  /*139b0*/  @P6 LDG.E.U16 R140, desc[UR16][R34.64] ;  /* 0x00000010228c6981 */ /* 0x000f28000c1e1500 */
[----:B------:R-:W4:Y:S01]  /*139c0*/  @P6 LDG.E.U16 R136, desc[UR16][R36.64] ;  /* 0x0000001024886981 */ /* 0x000f22000c1e1500 */
[----:B------:R-:W-:-:S03]  /*139d0*/  IMAD.MOV.U32 R3, RZ, RZ, R155 ;  /* 0x000000ffff037224 */ /* 0x000fc600078e009b */
[----:B------:R-:W-:Y:S01]  /*139e0*/  STL.64 [R1+0x318], R30 ;  /* 0x0003181e01007387 */ /* 0x000fe20000100a00 */
[----:B------:R-:W-:Y:S02]  /*139f0*/  IMAD.MOV.U32 R2, RZ, RZ, R28 ;  /* 0x000000ffff027224 */ /* 0x000fe400078e001c */
[----:B------:R-:W-:Y:S01]  /*13a00*/  IMAD.MOV.U32 R5, RZ, RZ, R165 ;  /* 0x000000ffff057224 */ /* 0x000fe200078e00a5 */
[----:B------:R-:W-:Y:S01]  /*13a10*/  STL.64 [R1+0x320], R32 ;  /* 0x0003202001007387 */ /* 0x000fe20000100a00 */
[----:B------:R-:W-:-:S03]  /*13a20*/  IMAD.MOV.U32 R4, RZ, RZ, R27 ;  /* 0x000000ffff047224 */ /* 0x000fc600078e001b */
[----:B------:R-:W-:Y:S04]  /*13a30*/  STL.64 [R1+0x328], R34 ;  /* 0x0003282201007387 */ /* 0x000fe80000100a00 */
[----:B------:R-:W-:Y:S01]  /*13a40*/  STL.64 [R1+0x330], R36 ;  /* 0x0003302401007387 */ /* 0x000fe20000100a00 */
[----:B------:R-:W-:Y:S02]  /*13a50*/  IMAD.MOV.U32 R27, RZ, RZ, R26 ;  /* 0x000000ffff1b7224 */ /* 0x000fe400078e001a */
[----:B------:R-:W-:-:S05]  /*13a60*/  IMAD.MOV.U32 R26, RZ, RZ, R23 ;  /* 0x000000ffff1a7224 */ /* 0x000fca00078e0017 */
[----:B------:R-:W4:Y:S04]  /*13a70*/  @P1 LDG.E.U16 R146, desc[UR16][R26.64] ;  /* 0x000000101a921981 */ /* 0x000f28000c1e1500 */
[----:B------:R-:W4:Y:S04]  /*13a80*/  @P1 LDG.E.U16 R150, desc[UR16][R24.64] ;  /* 0x0000001018961981 */ /* 0x000f28000c1e1500 */
[----:B------:R-:W4:Y:S04]  /*13a90*/  @P1 LDG.E.U16 R143, desc[UR16][R4.64] ;  /* 0x00000010048f1981 */ /* 0x000f28000c1e1500 */
[----:B------:R0:W4:Y:S04]  /*13aa0*/  @P1 LDG.E.U16 R147, desc[UR16][R2.64] ;  /* 0x0000001002931981 */ /* 0x000128000c1e1500 */
[----:B------:R-:W4:Y:S04]  /*13ab0*/  @P3 LDG.E.U16 R148, desc[UR16][R16.64] ;  /* 0x0000001010943981 */ /* 0x000f28000c1e1500 */
[----:B--2---:R-:W-:Y:S04]  /*13ac0*/  @P6 STL [R1+0x878], R141 ;  /* 0x0008788d01006387 */ /* 0x004fe80000100800 */
[----:B---3--:R-:W-:Y:S04]  /*13ad0*/  @P6 STL [R1+0x87c], R137 ;  /* 0x00087c8901006387 */ /* 0x008fe80000100800 */
[----:B----4-:R-:W-:Y:S04]  /*13ae0*/  @P6 STL [R1+0x880], R140 ;  /* 0x0008808c01006387 */ /* 0x010fe80000100800 */
[----:B------:R-:W-:Y:S04]  /*13af0*/  @P6 STL [R1+0x884], R136 ;  /* 0x0008848801006387 */ /* 0x000fe80000100800 */
[----:B------:R0:W-:Y:S04]  /*13b00*/  STL.64 [R1+0x2f8], R2 ;  /* 0x0002f80201007387 */ /* 0x0001e80000100a00 */
[----:B------:R1:W-:Y:S01]  /*13b10*/  STL.64 [R1+0x300], R4 ;  /* 0x0003000401007387 */ /* 0x0003e20000100a00 */
[----:B0-----:R-:W-:-:S02]  /*13b20*/  IMAD.MOV.U32 R2, RZ, RZ, R21 ;  /* 0x000000ffff027224 */ /* 0x001fc400078e0015 */
[----:B------:R-:W-:Y:S02]  /*13b30*/  IMAD.MOV.U32 R3, RZ, RZ, R22 ;  /* 0x000000ffff037224 */ /* 0x000fe400078e0016 */
[----:B-1----:R-:W-:Y:S02]  /*13b40*/  IMAD.MOV.U32 R4, RZ, RZ, R19 ;  /* 0x000000ffff047224 */ /* 0x002fe400078e0013 */
[----:B------:R-:W-:Y:S01]  /*13b50*/  IMAD.MOV.U32 R5, RZ, RZ, R20 ;  /* 0x000000ffff057224 */ /* 0x000fe200078e0014 */
[----:B------:R-:W2:Y:S01]  /*13b60*/  @P3 LDG.E.U16 R149, desc[UR16][R2.64] ;  /* 0x0000001002953981 */ /* 0x000ea2000c1e1500 */
[----:B------:R-:W-:Y:S02]  /*13b70*/  IMAD.MOV.U32 R19, RZ, RZ, R18 ;  /* 0x000000ffff137224 */ /* 0x000fe400078e0012 */
[----:B------:R-:W-:Y:S01]  /*13b80*/  IMAD.MOV.U32 R18, RZ, RZ, R15 ;  /* 0x000000ffff127224 */ /* 0x000fe200078e000f */
[----:B------:R-:W3:Y:S04]  /*13b90*/  @P3 LDG.E.U16 R145, desc[UR16][R4.64] ;  /* 0x0000001004913981 */ /* 0x000ee8000c1e1500 */
[----:B------:R-:W4:Y:S04]  /*13ba0*/  @P3 LDG.E.U16 R144, desc[UR16][R18.64] ;  /* 0x0000001012903981 */ /* 0x000f28000c1e1500 */
[----:B------:R-:W-:Y:S04]  /*13bb0*/  STL.64 [R1+0x308], R24 ;  /* 0x0003081801007387 */ /* 0x000fe80000100a00 */
[----:B------:R0:W-:Y:S04]  /*13bc0*/  STL.64 [R1+0x310], R26 ;  /* 0x0003101a01007387 */ /* 0x0001e80000100a00 */
[----:B------:R-:W-:Y:S04]  /*13bd0*/  @P1 STL [R1+0x868], R147 ;  /* 0x0008689301001387 */ /* 0x000fe80000100800 */
[----:B------:R-:W-:Y:S04]  /*13be0*/  @P1 STL [R1+0x86c], R143 ;  /* 0x00086c8f01001387 */ /* 0x000fe80000100800 */
[----:B------:R-:W-:Y:S04]  /*13bf0*/  @P1 STL [R1+0x870], R150 ;  /* 0x0008709601001387 */ /* 0x000fe80000100800 */
[----:B------:R-:W-:Y:S04]  /*13c00*/  @P1 STL [R1+0x874], R146 ;  /* 0x0008749201001387 */ /* 0x000fe80000100800 */
[----:B------:R-:W-:Y:S01]  /*13c10*/  STL.64 [R1+0x2d8], R2 ;  /* 0x0002d80201007387 */ /* 0x000fe20000100a00 */
[----:B------:R-:W-:-:S03]  /*13c20*/  IMAD.MOV.U32 R32, RZ, RZ, R7 ;  /* 0x000000ffff207224 */ /* 0x000fc600078e0007 */
[----:B------:R-:W-:Y:S01]  /*13c30*/  STL.64 [R1+0x2e0], R4 ;  /* 0x0002e00401007387 */ /* 0x000fe20000100a00 */
[----:B------:R-:W-:-:S03]  /*13c40*/  IMAD.MOV.U32 R33, RZ, RZ, R8 ;  /* 0x000000ffff217224 */ /* 0x000fc600078e0008 */
[----:B------:R-:W-:Y:S01]  /*13c50*/  STL.64 [R1+0x2e8], R16 ;  /* 0x0002e81001007387 */ /* 0x000fe20000100a00 */
[----:B------:R-:W-:-:S03]  /*13c60*/  IMAD.MOV.U32 R30, RZ, RZ, R9 ;  /* 0x000000ffff1e7224 */ /* 0x000fc600078e0009 */
[----:B------:R1:W-:Y:S01]  /*13c70*/  STL.64 [R1+0x2f0], R18 ;  /* 0x0002f01201007387 */ /* 0x0003e20000100a00 */
[----:B------:R-:W-:Y:S02]  /*13c80*/  IMAD.MOV.U32 R31, RZ, RZ, R10 ;  /* 0x000000ffff1f7224 */ /* 0x000fe400078e000a */
[----:B------:R-:W-:Y:S02]  /*13c90*/  IMAD.MOV.U32 R28, RZ, RZ, R11 ;  /* 0x000000ffff1c7224 */ /* 0x000fe400078e000b */
[----:B------:R-:W-:Y:S02]  /*13ca0*/  IMAD.MOV.U32 R29, RZ, RZ, R12 ;  /* 0x000000ffff1d7224 */ /* 0x000fe400078e000c */
[----:B0-----:R-:W-:Y:S02]  /*13cb0*/  IMAD.MOV.U32 R26, RZ, RZ, R13 ;  /* 0x000000ffff1a7224 */ /* 0x001fe400078e000d */
[----:B------:R-:W-:Y:S01]  /*13cc0*/  IMAD.MOV.U32 R27, RZ, RZ, R14 ;  /* 0x000000ffff1b7224 */ /* 0x000fe200078e000e */
[----:B--2---:R-:W-:Y:S04]  /*13cd0*/  @P3 STL [R1+0x858], R149 ;  /* 0x0008589501003387 */ /* 0x004fe80000100800 */
[----:B---3--:R-:W-:Y:S04]  /*13ce0*/  @P3 STL [R1+0x85c], R145 ;  /* 0x00085c9101003387 */ /* 0x008fe80000100800 */
[----:B------:R-:W-:Y:S04]  /*13cf0*/  @P3 STL [R1+0x860], R148 ;  /* 0x0008609401003387 */ /* 0x000fe80000100800 */
[----:B----4-:R0:W-:Y:S04]  /*13d00*/  @P3 STL [R1+0x864], R144 ;  /* 0x0008649001003387 */ /* 0x0101e80000100800 */
[----:B------:R-:W2:Y:S04]  /*13d10*/  LDL R138, [R1+0x9d8] ;  /* 0x0009d800018a7983 */ /* 0x000ea80000100800 */
[----:B------:R-:W3:Y:S04]  /*13d20*/  LDL R142, [R1+0x9d4] ;  /* 0x0009d400018e7983 */ /* 0x000ee80000100800 */
[----:B------:R-:W4:Y:S04]  /*13d30*/  LDL R135, [R1+0x9d0] ;  /* 0x0009d00001877983 */ /* 0x000f280000100800 */
[----:B------:R-:W-:Y:S04]  /*13d40*/  STL.64 [R1+0x2d0], R32 ;  /* 0x0002d02001007387 */ /* 0x000fe80000100a00 */
[----:B------:R-:W-:Y:S04]  /*13d50*/  STL.64 [R1+0x2c8], R30 ;  /* 0x0002c81e01007387 */ /* 0x000fe80000100a00 */
[----:B------:R-:W-:Y:S04]  /*13d60*/  STL.64 [R1+0x2c0], R28 ;  /* 0x0002c01c01007387 */ /* 0x000fe80000100a00 */
[----:B------:R-:W-:Y:S04]  /*13d70*/  STL.64 [R1+0x2b8], R26 ;  /* 0x0002b81a01007387 */ /* 0x000fe80000100a00 */
[----:B------:R-:W4:Y:S04]  /*13d80*/  LDL R139, [R1+0x9cc] ;  /* 0x0009cc00018b7983 */ /* 0x000f280000100800 */
[----:B-1----:R-:W4:Y:S04]  /*13d90*/  LDL.LU R19, [R1+0x58] ;  /* 0x0000580001137983 */ /* 0x002f280000300800 */
[----:B------:R-:W4:Y:S04]  /*13da0*/  LDL.LU R18, [R1+0x6c] ;  /* 0x00006c0001127983 */ /* 0x000f280000300800 */
[----:B------:R-:W4:Y:S04]  /*13db0*/  LDL.LU R21, [R1+0x5c] ;  /* 0x00005c0001157983 */ /* 0x000f280000300800 */
[----:B------:R-:W4:Y:S04]  /*13dc0*/  LDL.LU R20, [R1+0x70] ;  /* 0x0000700001147983 */ /* 0x000f280000300800 */
[----:B------:R-:W4:Y:S04]  /*13dd0*/  LDL.LU R23, [R1+0x60] ;  /* 0x0000600001177983 */ /* 0x000f280000300800 */
[----:B------:R-:W4:Y:S04]  /*13de0*/  LDL.LU R22, [R1+0x74] ;  /* 0x0000740001167983 */ /* 0x000f280000300800 */
[----:B------:R-:W4:Y:S04]  /*13df0*/  LDL.LU R25, [R1+0x64] ;  /* 0x0000640001197983 */ /* 0x000f280000300800 */
[----:B------:R-:W4:Y:S04]  /*13e00*/  LDL.LU R24, [R1+0x68] ;  /* 0x0000680001187983 */ /* 0x000f280000300800 */
[----:B------:R-:W4:Y:S04]  /*13e10*/  LDL R136, [R1+0x9c8] ;  /* 0x0009c80001887983 */ /* 0x000f280000100800 */
[----:B------:R-:W4:Y:S04]  /*13e20*/  LDL R140, [R1+0x9c4] ;  /* 0x0009c400018c7983 */ /* 0x000f280000100800 */
[----:B------:R-:W4:Y:S04]  /*13e30*/  LDL R137, [R1+0x9c0] ;  /* 0x0009c00001897983 */ /* 0x000f280000100800 */
[----:B------:R-:W4:Y:S04]  /*13e40*/  LDL R141, [R1+0x9bc] ;  /* 0x0009bc00018d7983 */ /* 0x000f280000100800 */
        /* <DEDUP_REMOVED lines=11> */
[----:B------:R-:W4:Y:S01]  /*13f00*/  LDL R146, [R1+0x854] ;  /* 0x0008540001927983 */ /* 0x000f220000100800 */
[----:B------:R-:W-:-:S02]  /*13f10*/  ISETP.GT.AND P4, PT, R164, 0x16, PT ;  /* 0x00000016a400780c */ /* 0x000fc40003f84270 */
[C---:B------:R-:W-:Y:S01]  /*13f20*/  ISETP.GT.AND P5, PT, R164.reuse, 0x17, PT ;  /* 0x00000017a400780c */ /* 0x040fe20003fa4270 */
[----:B------:R-:W4:Y:S01]  /*13f30*/  LDL.LU R3, [R1+0x98] ;  /* 0x0000980001037983 */ /* 0x000f220000300800 */
[----:B------:R-:W-:-:S03]  /*13f40*/  ISETP.GT.AND P6, PT, R164, 0x18, PT ;  /* 0x00000018a400780c */ /* 0x000fc60003fc4270 */
[----:B------:R-:W4:Y:S04]  /*13f50*/  LDL.LU R2, [R1+0xac] ;  /* 0x0000ac0001027983 */ /* 0x000f280000300800 */
[----:B------:R-:W4:Y:S04]  /*13f60*/  LDL.LU R5, [R1+0x9c] ;  /* 0x00009c0001057983 */ /* 0x000f280000300800 */
[----:B------:R-:W4:Y:S04]  /*13f70*/  LDL.LU R4, [R1+0xb0] ;  /* 0x0000b00001047983 */ /* 0x000f280000300800 */
[----:B------:R-:W4:Y:S04]  /*13f80*/  LDL.LU R7, [R1+0xa0] ;  /* 0x0000a00001077983 */ /* 0x000f280000300800 */
[----:B------:R-:W4:Y:S04]  /*13f90*/  LDL.LU R6, [R1+0xb4] ;  /* 0x0000b40001067983 */ /* 0x000f280000300800 */
[----:B------:R-:W4:Y:S04]  /*13fa0*/  LDL.LU R9, [R1+0xa4] ;  /* 0x0000a40001097983 */ /* 0x000f280000300800 */
[----:B------:R-:W4:Y:S04]  /*13fb0*/  LDL.LU R8, [R1+0xa8] ;  /* 0x0000a80001087983 */ /* 0x000f280000300800 */
[----:B0-----:R-:W4:Y:S04]  /*13fc0*/  LDL R144, [R1+0x844] ;  /* 0x0008440001907983 */ /* 0x001f280000100800 */
[----:B------:R-:W4:Y:S04]  /*13fd0*/  LDL R148, [R1+0x840] ;  /* 0x0008400001947983 */ /* 0x000f280000100800 */
[----:B------:R-:W4:Y:S04]  /*13fe0*/  LDL R145, [R1+0x83c] ;  /* 0x00083c0001917983 */ /* 0x000f280000100800 */
[----:B------:R-:W4:Y:S04]  /*13ff0*/  LDL R149, [R1+0x838] ;  /* 0x0008380001957983 */ /* 0x000f280000100800 */
[----:B--2---:R-:W2:Y:S04]  /*14000*/  @P4 LDG.E.U16 R138, desc[UR16][R32.64] ;  /* 0x00000010208a4981 */ /* 0x004ea8000c1e1500 */
[----:B---3--:R-:W3:Y:S04]  /*14010*/  @P4 LDG.E.U16 R142, desc[UR16][R30.64] ;  /* 0x000000101e8e4981 */ /* 0x008ee8000c1e1500 */
[----:B----4-:R-:W4:Y:S04]  /*14020*/  @P4 LDG.E.U16 R135, desc[UR16][R28.64] ;  /* 0x000000101c874981 */ /* 0x010f28000c1e1500 */
[----:B------:R-:W2:Y:S04]  /*14030*/  @P4 LDG.E.U16 R139, desc[UR16][R26.64] ;  /* 0x000000101a8b4981 */ /* 0x000ea8000c1e1500 */
[----:B------:R-:W3:Y:S04]  /*14040*/  @P5 LDG.E.U16 R136, desc[UR16][R24.64] ;  /* 0x0000001018885981 */ /* 0x000ee8000c1e1500 */
[----:B------:R-:W3:Y:S04]  /*14050*/  @P5 LDG.E.U16 R140, desc[UR16][R22.64] ;  /* 0x00000010168c5981 */ /* 0x000ee8000c1e1500 */
[----:B------:R-:W3:Y:S04]  /*14060*/  @P5 LDG.E.U16 R137, desc[UR16][R20.64] ;  /* 0x0000001014895981 */ /* 0x000ee8000c1e1500 */
[----:B------:R-:W3:Y:S04]  /*14070*/  @P5 LDG.E.U16 R141, desc[UR16][R18.64] ;  /* 0x00000010128d5981 */ /* 0x000ee8000c1e1500 */
[----:B------:R-:W3:Y:S04]  /*14080*/  @P6 LDG.E.U16 R147, desc[UR16][R10.64] ;  /* 0x000000100a936981 */ /* 0x000ee8000c1e1500 */
[----:B------:R-:W3:Y:S04]  /*14090*/  @P6 LDG.E.U16 R143, desc[UR16][R12.64] ;  /* 0x000000100c8f6981 */ /* 0x000ee8000c1e1500 */
[----:B------:R-:W3:Y:S04]  /*140a0*/  @P6 LDG.E.U16 R150, desc[UR16][R14.64] ;  /* 0x000000100e966981 */ /* 0x000ee8000c1e1500 */
[----:B------:R-:W3:Y:S01]  /*140b0*/  @P6 LDG.E.U16 R146, desc[UR16][R16.64] ;  /* 0x0000001010926981 */ /* 0x000ee2000c1e1500 */
[----:B------:R-:W-:-:S13]  /*140c0*/  ISETP.GT.AND P1, PT, R164, 0x19, PT ;  /* 0x00000019a400780c */ /* 0x000fda0003f24270 */
[----:B------:R-:W3:Y:S04]  /*140d0*/  @P1 LDG.E.U16 R144, desc[UR16][R8.64] ;  /* 0x0000001008901981 */ /* 0x000ee8000c1e1500 */
[----:B------:R-:W3:Y:S04]  /*140e0*/  @P1 LDG.E.U16 R148, desc[UR16][R6.64] ;  /* 0x0000001006941981 */ /* 0x000ee8000c1e1500 */
[----:B------:R-:W3:Y:S04]  /*140f0*/  @P1 LDG.E.U16 R145, desc[UR16][R4.64] ;  /* 0x0000001004911981 */ /* 0x000ee8000c1e1500 */
[----:B------:R-:W3:Y:S04]  /*14100*/  @P1 LDG.E.U16 R149, desc[UR16][R2.64] ;  /* 0x0000001002951981 */ /* 0x000ee8000c1e1500 */
[----:B--2---:R-:W-:Y:S04]  /*14110*/  @P4 STL [R1+0x9cc], R139 ;  /* 0x0009cc8b01004387 */ /* 0x004fe80000100800 */
[----:B----4-:R-:W-:Y:S04]  /*14120*/  @P4 STL [R1+0x9d0], R135 ;  /* 0x0009d08701004387 */ /* 0x010fe80000100800 */
[----:B---3--:R-:W-:Y:S04]  /*14130*/  @P4 STL [R1+0x9d4], R142 ;  /* 0x0009d48e01004387 */ /* 0x008fe80000100800 */
[----:B------:R-:W-:Y:S04]  /*14140*/  @P4 STL [R1+0x9d8], R138 ;  /* 0x0009d88a01004387 */ /* 0x000fe80000100800 */
[----:B------:R0:W-:Y:S04]  /*14150*/  STL.64 [R1+0x298], R18 ;  /* 0x0002981201007387 */ /* 0x0001e80000100a00 */
[----:B------:R1:W-:Y:S04]  /*14160*/  STL.64 [R1+0x2a0], R20 ;  /* 0x0002a01401007387 */ /* 0x0003e80000100a00 */
[----:B------:R2:W-:Y:S04]  /*14170*/  STL.64 [R1+0x2a8], R22 ;  /* 0x0002a81601007387 */ /* 0x0005e80000100a00 */
[----:B------:R3:W-:Y:S04]  /*14180*/  STL.64 [R1+0x2b0], R24 ;  /* 0x0002b01801007387 */ /* 0x0007e80000100a00 */
[----:B------:R-:W-:Y:S04]  /*14190*/  @P5 STL [R1+0x9bc], R141 ;  /* 0x0009bc8d01005387 */ /* 0x000fe80000100800 */
[----:B------:R-:W-:Y:S04]  /*141a0*/  @P5 STL [R1+0x9c0], R137 ;  /* 0x0009c08901005387 */ /* 0x000fe80000100800 */
[----:B------:R-:W-:Y:S04]  /*141b0*/  @P5 STL [R1+0x9c4], R140 ;  /* 0x0009c48c01005387 */ /* 0x000fe80000100800 */
[----:B------:R4:W-:Y:S04]  /*141c0*/  @P5 STL [R1+0x9c8], R136 ;  /* 0x0009c88801005387 */ /* 0x0009e80000100800 */
[----:B------:R0:W-:Y:S04]  /*141d0*/  STL.64 [R1+0x278], R10 ;  /* 0x0002780a01007387 */ /* 0x0001e80000100a00 */
[----:B------:R0:W-:Y:S04]  /*141e0*/  STL.64 [R1+0x280], R12 ;  /* 0x0002800c01007387 */ /* 0x0001e80000100a00 */
[----:B------:R0:W-:Y:S04]  /*141f0*/  STL.64 [R1+0x288], R14 ;  /* 0x0002880e01007387 */ /* 0x0001e80000100a00 */
[----:B------:R0:W-:Y:S04]  /*14200*/  STL.64 [R1+0x290], R16 ;  /* 0x0002901001007387 */ /* 0x0001e80000100a00 */
[----:B------:R0:W-:Y:S04]  /*14210*/  @P6 STL [R1+0x848], R147 ;  /* 0x0008489301006387 */ /* 0x0001e80000100800 */
[----:B------:R0:W-:Y:S04]  /*14220*/  @P6 STL [R1+0x84c], R143 ;  /* 0x00084c8f01006387 */ /* 0x0001e80000100800 */
[----:B------:R0:W-:Y:S04]  /*14230*/  @P6 STL [R1+0x850], R150 ;  /* 0x0008509601006387 */ /* 0x0001e80000100800 */
[----:B------:R0:W-:Y:S04]  /*14240*/  @P6 STL [R1+0x854], R146 ;  /* 0x0008549201006387 */ /* 0x0001e80000100800 */
[----:B------:R0:W-:Y:S04]  /*14250*/  STL.64 [R1+0x258], R2 ;  /* 0x0002580201007387 */ /* 0x0001e80000100a00 */
[----:B------:R0:W-:Y:S04]  /*14260*/  STL.64 [R1+0x260], R4 ;  /* 0x0002600401007387 */ /* 0x0001e80000100a00 */
[----:B------:R1:W-:Y:S04]  /*14270*/  STL.64 [R1+0x268], R6 ;  /* 0x0002680601007387 */ /* 0x0003e80000100a00 */
[----:B------:R1:W-:Y:S04]  /*14280*/  STL.64 [R1+0x270], R8 ;  /* 0x0002700801007387 */ /* 0x0003e80000100a00 */
[----:B0-----:R-:W4:Y:S04]  /*14290*/  LDL.LU R19, [R1+0xb8] ;  /* 0x0000b80001137983 */ /* 0x001f280000300800 */
[----:B------:R-:W4:Y:S04]  /*142a0*/  LDL.LU R18, [R1+0xcc] ;  /* 0x0000cc0001127983 */ /* 0x000f280000300800 */
[----:B-1----:R-:W4:Y:S04]  /*142b0*/  LDL.LU R21, [R1+0xbc] ;  /* 0x0000bc0001157983 */ /* 0x002f280000300800 */
[----:B------:R-:W4:Y:S04]  /*142c0*/  LDL.LU R20, [R1+0xd0] ;  /* 0x0000d00001147983 */ /* 0x000f280000300800 */
[----:B--2---:R-:W2:Y:S04]  /*142d0*/  LDL.LU R23, [R1+0xc0] ;  /* 0x0000c00001177983 */ /* 0x004ea80000300800 */
[----:B------:R-:W2:Y:S04]  /*142e0*/  LDL.LU R22, [R1+0xd4] ;  /* 0x0000d40001167983 */ /* 0x000ea80000300800 */
[----:B---3--:R-:W3:Y:S04]  /*142f0*/  LDL.LU R25, [R1+0xc4] ;  /* 0x0000c40001197983 */ /* 0x008ee80000300800 */
[----:B------:R-:W3:Y:S04]  /*14300*/  LDL.LU R24, [R1+0xc8] ;  /* 0x0000c80001187983 */ /* 0x000ee80000300800 */
[----:B----4-:R-:W4:Y:S04]  /*14310*/  LDL R136, [R1+0x834] ;  /* 0x0008340001887983 */ /* 0x010f280000100800 */
        /* <DEDUP_REMOVED lines=19> */
[----:B------:R0:W-:Y:S04]  /*14450*/  @P1 STL [R1+0x844], R144 ;  /* 0x0008449001001387 */ /* 0x0001e80000100800 */
[----:B------:R-:W4:Y:S04]  /*14460*/  LDL.LU R7, [R1+0x100] ;  /* 0x0001000001077983 */ /* 0x000f280000300800 */
[----:B------:R1:W-:Y:S04]  /*14470*/  @P1 STL [R1+0x840], R148 ;  /* 0x0008409401001387 */ /* 0x0003e80000100800 */
[----:B------:R-:W4:Y:S04]  /*14480*/  LDL.LU R6, [R1+0x114] ;  /* 0x0001140001067983 */ /* 0x000f280000300800 */
[----:B------:R0:W-:Y:S04]  /*14490*/  @P1 STL [R1+0x83c], R145 ;  /* 0x00083c9101001387 */ /* 0x0001e80000100800 */
[----:B------:R-:W4:Y:S04]  /*144a0*/  LDL.LU R9, [R1+0x104] ;  /* 0x0001040001097983 */ /* 0x000f280000300800 */
[----:B------:R1:W-:Y:S04]  /*144b0*/  @P1 STL [R1+0x838], R149 ;  /* 0x0008389501001387 */ /* 0x0003e80000100800 */
[----:B------:R-:W4:Y:S04]  /*144c0*/  LDL.LU R8, [R1+0x108] ;  /* 0x0001080001087983 */ /* 0x000f280000300800 */
[----:B0-----:R-:W4:Y:S04]  /*144d0*/  LDL R144, [R1+0x814] ;  /* 0x0008140001907983 */ /* 0x001f280000100800 */
[----:B-1----:R-:W4:Y:S04]  /*144e0*/  LDL R148, [R1+0x810] ;  /* 0x0008100001947983 */ /* 0x002f280000100800 */
[----:B------:R0:W-:Y:S04]  /*144f0*/  STL.64 [R1+0x238], R18 ;  /* 0x0002381201007387 */ /* 0x0001e80000100a00 */
[----:B------:R1:W-:Y:S04]  /*14500*/  STL.64 [R1+0x240], R20 ;  /* 0x0002401401007387 */ /* 0x0003e80000100a00 */
[----:B------:R-:W4:Y:S04]  /*14510*/  LDL R145, [R1+0x80c] ;  /* 0x00080c0001917983 */ /* 0x000f280000100800 */
[----:B--2---:R2:W-:Y:S04]  /*14520*/  STL.64 [R1+0x248], R22 ;  /* 0x0002481601007387 */ /* 0x0045e80000100a00 */
[----:B---3--:R3:W-:Y:S04]  /*14530*/  STL.64 [R1+0x250], R24 ;  /* 0x0002501801007387 */ /* 0x0087e80000100a00 */
[----:B------:R-:W2:Y:S01]  /*14540*/  LDL R149, [R1+0x808] ;  /* 0x0008080001957983 */ /* 0x000ea20000100800 */
[----:B------:R-:W-:-:S02]  /*14550*/  ISETP.GT.AND P3, PT, R164, 0x1a, PT ;  /* 0x0000001aa400780c */ /* 0x000fc40003f64270 */
[C---:B------:R-:W-:Y:S01]  /*14560*/  ISETP.GT.AND P4, PT, R164.reuse, 0x1b, PT ;  /* 0x0000001ba400780c */ /* 0x040fe20003f84270 */
[----:B------:R-:W3:Y:S01]  /*14570*/  LDL.LU R156, [R1+0x804] ;  /* 0x00080400019c7983 */ /* 0x000ee20000300800 */
[----:B------:R-:W-:-:S03]  /*14580*/  ISETP.GT.AND P5, PT, R164, 0x1c, PT ;  /* 0x0000001ca400780c */ /* 0x000fc60003fa4270 */
[----:B------:R-:W3:Y:S04]  /*14590*/  LDL.LU R157, [R1+0x800] ;  /* 0x00080000019d7983 */ /* 0x000ee80000300800 */
[----:B------:R-:W3:Y:S04]  /*145a0*/  LDL.LU R158, [R1+0x7fc] ;  /* 0x0007fc00019e7983 */ /* 0x000ee80000300800 */
[----:B----4-:R-:W4:Y:S04]  /*145b0*/  @P3 LDG.E.U16 R141, desc[UR16][R18.64] ;  /* 0x00000010128d3981 */ /* 0x010f28000c1e1500 */
[----:B------:R-:W3:Y:S04]  /*145c0*/  @P3 LDG.E.U16 R137, desc[UR16][R20.64] ;  /* 0x0000001014893981 */ /* 0x000ee8000c1e1500 */
[----:B------:R-:W3:Y:S04]  /*145d0*/  @P3 LDG.E.U16 R140, desc[UR16][R22.64] ;  /* 0x00000010168c3981 */ /* 0x000ee8000c1e1500 */
[----:B------:R-:W3:Y:S04]  /*145e0*/  @P3 LDG.E.U16 R136, desc[UR16][R24.64] ;  /* 0x0000001018883981 */ /* 0x000ee8000c1e1500 */
[----:B------:R-:W3:Y:S04]  /*145f0*/  LDL.LU R159, [R1+0x7f8] ;  /* 0x0007f800019f7983 */ /* 0x000ee80000300800 */
[----:B------:R-:W3:Y:S04]  /*14600*/  @P4 LDG.E.U16 R147, desc[UR16][R10.64] ;  /* 0x000000100a934981 */ /* 0x000ee8000c1e1500 */
[----:B------:R-:W3:Y:S04]  /*14610*/  @P4 LDG.E.U16 R143, desc[UR16][R12.64] ;  /* 0x000000100c8f4981 */ /* 0x000ee8000c1e1500 */
[----:B------:R-:W3:Y:S04]  /*14620*/  @P4 LDG.E.U16 R150, desc[UR16][R14.64] ;  /* 0x000000100e964981 */ /* 0x000ee8000c1e1500 */
[----:B------:R-:W3:Y:S04]  /*14630*/  @P4 LDG.E.U16 R146, desc[UR16][R16.64] ;  /* 0x0000001010924981 */ /* 0x000ee8000c1e1500 */
[----:B------:R-:W3:Y:S04]  /*14640*/  @P5 LDG.E.U16 R144, desc[UR16][R8.64] ;  /* 0x0000001008905981 */ /* 0x000ee8000c1e1500 */
[----:B------:R-:W3:Y:S04]  /*14650*/  @P5 LDG.E.U16 R148, desc[UR16][R6.64] ;  /* 0x0000001006945981 */ /* 0x000ee8000c1e1500 */
[----:B------:R-:W3:Y:S04]  /*14660*/  @P5 LDG.E.U16 R145, desc[UR16][R4.64] ;  /* 0x0000001004915981 */ /* 0x000ee8000c1e1500 */
[----:B--2---:R-:W2:Y:S04]  /*14670*/  @P5 LDG.E.U16 R149, desc[UR16][R2.64] ;  /* 0x0000001002955981 */ /* 0x004ea8000c1e1500 */
[----:B----4-:R-:W-:Y:S04]  /*14680*/  @P3 STL [R1+0x828], R141 ;  /* 0x0008288d01003387 */ /* 0x010fe80000100800 */
[----:B---3--:R-:W-:Y:S04]  /*14690*/  @P3 STL [R1+0x82c], R137 ;  /* 0x00082c8901003387 */ /* 0x008fe80000100800 */
[----:B------:R-:W-:Y:S04]  /*146a0*/  @P3 STL [R1+0x830], R140 ;  /* 0x0008308c01003387 */ /* 0x000fe80000100800 */
[----:B------:R-:W-:Y:S04]  /*146b0*/  @P3 STL [R1+0x834], R136 ;  /* 0x0008348801003387 */ /* 0x000fe80000100800 */
        /* <DEDUP_REMOVED lines=12> */
[----:B0-----:R-:W2:Y:S04]  /*14780*/  LDL.LU R19, [R1+0x118] ;  /* 0x0001180001137983 */ /* 0x001ea80000300800 */
[----:B------:R-:W2:Y:S04]  /*14790*/  LDL.LU R18, [R1+0x12c] ;  /* 0x00012c0001127983 */ /* 0x000ea80000300800 */
[----:B-1----:R-:W2:Y:S04]  /*147a0*/  LDL.LU R21, [R1+0x11c] ;  /* 0x00011c0001157983 */ /* 0x002ea80000300800 */
[----:B------:R-:W2:Y:S04]  /*147b0*/  LDL.LU R20, [R1+0x130] ;  /* 0x0001300001147983 */ /* 0x000ea80000300800 */
[----:B------:R-:W2:Y:S04]  /*147c0*/  LDL.LU R23, [R1+0x120] ;  /* 0x0001200001177983 */ /* 0x000ea80000300800 */
[----:B------:R-:W2:Y:S04]  /*147d0*/  LDL.LU R22, [R1+0x134] ;  /* 0x0001340001167983 */ /* 0x000ea80000300800 */
[----:B------:R-:W2:Y:S04]  /*147e0*/  LDL.LU R25, [R1+0x124] ;  /* 0x0001240001197983 */ /* 0x000ea80000300800 */
[----:B------:R-:W2:Y:S04]  /*147f0*/  LDL.LU R24, [R1+0x128] ;  /* 0x0001280001187983 */ /* 0x000ea80000300800 */
[----:B---3--:R-:W3:Y:S04]  /*14800*/  LDL.LU R11, [R1+0x138] ;  /* 0x00013800010b7983 */ /* 0x008ee80000300800 */
[----:B------:R-:W3:Y:S04]  /*14810*/  LDL.LU R10, [R1+0x14c] ;  /* 0x00014c00010a7983 */ /* 0x000ee80000300800 */
[----:B----4-:R-:W4:Y:S04]  /*14820*/  LDL.LU R13, [R1+0x13c] ;  /* 0x00013c00010d7983 */ /* 0x010f280000300800 */
[----:B------:R-:W4:Y:S04]  /*14830*/  LDL.LU R12, [R1+0x150] ;  /* 0x00015000010c7983 */ /* 0x000f280000300800 */
[----:B------:R-:W3:Y:S04]  /*14840*/  LDL.LU R15, [R1+0x140] ;  /* 0x00014000010f7983 */ /* 0x000ee80000300800 */
[----:B------:R-:W3:Y:S04]  /*14850*/  LDL.LU R14, [R1+0x154] ;  /* 0x00015400010e7983 */ /* 0x000ee80000300800 */
[----:B------:R-:W3:Y:S04]  /*14860*/  LDL.LU R17, [R1+0x144] ;  /* 0x0001440001117983 */ /* 0x000ee80000300800 */
[----:B------:R-:W3:Y:S04]  /*14870*/  LDL.LU R16, [R1+0x148] ;  /* 0x0001480001107983 */ /* 0x000ee80000300800 */
[----:B------:R-:W3:Y:S04]  /*14880*/  LDL R147, [R1+0x9ac] ;  /* 0x0009ac0001937983 */ /* 0x000ee80000100800 */
        /* <DEDUP_REMOVED lines=11> */
[----:B------:R0:W-:Y:S04]  /*14940*/  @P5 STL [R1+0x814], R144 ;  /* 0x0008149001005387 */ /* 0x0001e80000100800 */
[----:B0-----:R-:W4:Y:S04]  /*14950*/  LDL R144, [R1+0x9a8] ;  /* 0x0009a80001907983 */ /* 0x001f280000100800 */
[----:B------:R0:W-:Y:S04]  /*14960*/  @P5 STL [R1+0x810], R148 ;  /* 0x0008109401005387 */ /* 0x0001e80000100800 */
[----:B0-----:R-:W4:Y:S04]  /*14970*/  LDL R148, [R1+0x9a4] ;  /* 0x0009a40001947983 */ /* 0x001f280000100800 */
[----:B------:R0:W-:Y:S04]  /*14980*/  @P5 STL [R1+0x80c], R145 ;  /* 0x00080c9101005387 */ /* 0x0001e80000100800 */
[----:B0-----:R-:W4:Y:S04]  /*14990*/  LDL R145, [R1+0x9a0] ;  /* 0x0009a00001917983 */ /* 0x001f280000100800 */
[----:B--2---:R0:W-:Y:S04]  /*149a0*/  @P5 STL [R1+0x808], R149 ;  /* 0x0008089501005387 */ /* 0x0041e80000100800 */
[----:B0-----:R-:W2:Y:S01]  /*149b0*/  LDL R149, [R1+0x99c] ;  /* 0x00099c0001957983 */ /* 0x001ea20000100800 */
[----:B------:R-:W-:-:S02]  /*149c0*/  ISETP.GT.AND P6, PT, R164, 0x1d, PT ;  /* 0x0000001da400780c */ /* 0x000fc40003fc4270 */
[C---:B------:R-:W-:Y:S02]  /*149d0*/  ISETP.GT.AND P1, PT, R164.reuse, 0x1e, PT ;  /* 0x0000001ea400780c */ /* 0x040fe40003f24270 */
[----:B------:R-:W-:-:S09]  /*149e0*/  ISETP.GT.AND P3, PT, R164, 0x1f, PT ;  /* 0x0000001fa400780c */ /* 0x000fd20003f64270 */
[----:B------:R-:W2:Y:S04]  /*149f0*/  @P6 LDG.E.U16 R159, desc[UR16][R18.64] ;  /* 0x00000010129f6981 */ /* 0x000ea8000c1e1500 */
[----:B------:R-:W2:Y:S04]  /*14a00*/  @P6 LDG.E.U16 R158, desc[UR16][R20.64] ;  /* 0x00000010149e6981 */ /* 0x000ea8000c1e1500 */
[----:B------:R-:W2:Y:S04]  /*14a10*/  @P6 LDG.E.U16 R157, desc[UR16][R22.64] ;  /* 0x00000010169d6981 */ /* 0x000ea8000c1e1500 */
[----:B------:R-:W2:Y:S04]  /*14a20*/  @P6 LDG.E.U16 R156, desc[UR16][R24.64] ;  /* 0x00000010189c6981 */ /* 0x000ea8000c1e1500 */
[----:B---3--:R-:W3:Y:S04]  /*14a30*/  @P1 LDG.E.U16 R147, desc[UR16][R10.64] ;  /* 0x000000100a931981 */ /* 0x008ee8000c1e1500 */
[----:B----4-:R-:W4:Y:S04]  /*14a40*/  @P1 LDG.E.U16 R143, desc[UR16][R12.64] ;  /* 0x000000100c8f1981 */ /* 0x010f28000c1e1500 */
[----:B------:R-:W4:Y:S04]  /*14a50*/  @P1 LDG.E.U16 R150, desc[UR16][R14.64] ;  /* 0x000000100e961981 */ /* 0x000f28000c1e1500 */
[----:B------:R-:W4:Y:S04]  /*14a60*/  @P1 LDG.E.U16 R146, desc[UR16][R16.64] ;  /* 0x0000001010921981 */ /* 0x000f28000c1e1500 */
[----:B------:R-:W4:Y:S04]  /*14a70*/  @P3 LDG.E.U16 R144, desc[UR16][R8.64] ;  /* 0x0000001008903981 */ /* 0x000f28000c1e1500 */
[----:B------:R-:W4:Y:S04]  /*14a80*/  @P3 LDG.E.U16 R148, desc[UR16][R6.64] ;  /* 0x0000001006943981 */ /* 0x000f28000c1e1500 */
[----:B------:R-:W4:Y:S04]  /*14a90*/  @P3 LDG.E.U16 R145, desc[UR16][R4.64] ;  /* 0x0000001004913981 */ /* 0x000f28000c1e1500 */
[----:B--2---:R-:W2:Y:S04]  /*14aa0*/  @P3 LDG.E.U16 R149, desc[UR16][R2.64] ;  /* 0x0000001002953981 */ /* 0x004ea8000c1e1500 */
[----:B------:R-:W-:Y:S04]  /*14ab0*/  STL.64 [R1+0x1d8], R18 ;  /* 0x0001d81201007387 */ /* 0x000fe80000100a00 */
[----:B------:R-:W-:Y:S04]  /*14ac0*/  STL.64 [R1+0x1e0], R20 ;  /* 0x0001e01401007387 */ /* 0x000fe80000100a00 */
[----:B------:R-:W-:Y:S04]  /*14ad0*/  STL.64 [R1+0x1e8], R22 ;  /* 0x0001e81601007387 */ /* 0x000fe80000100a00 */
[----:B------:R0:W-:Y:S04]  /*14ae0*/  STL.64 [R1+0x1f0], R24 ;  /* 0x0001f01801007387 */ /* 0x0001e80000100a00 */
[----:B------:R-:W-:Y:S04]  /*14af0*/  STL [R1+0xea4], R156 ;  /* 0x000ea49c01007387 */ /* 0x000fe80000100800 */
[----:B------:R-:W-:Y:S04]  /*14b00*/  STL [R1+0xea8], R157 ;  /* 0x000ea89d01007387 */ /* 0x000fe80000100800 */
[----:B------:R-:W-:Y:S04]  /*14b10*/  STL [R1+0xeac], R158 ;  /* 0x000eac9e01007387 */ /* 0x000fe80000100800 */
[----:B------:R-:W-:Y:S04]  /*14b20*/  STL [R1+0xeb0], R159 ;  /* 0x000eb09f01007387 */ /* 0x000fe80000100800 */
[----:B------:R-:W-:Y:S04]  /*14b30*/  STL.64 [R1+0x1b8], R10 ;  /* 0x0001b80a01007387 */ /* 0x000fe80000100a00 */
[----:B------:R-:W-:Y:S04]  /*14b40*/  STL.64 [R1+0x1c0], R12 ;  /* 0x0001c00c01007387 */ /* 0x000fe80000100a00 */
[----:B------:R-:W-:Y:S04]  /*14b50*/  STL.64 [R1+0x1c8], R14 ;  /* 0x0001c80e01007387 */ /* 0x000fe80000100a00 */
[----:B------:R1:W-:Y:S04]  /*14b60*/  STL.64 [R1+0x1d0], R16 ;  /* 0x0001d01001007387 */ /* 0x0003e80000100a00 */
[----:B---3--:R-:W-:Y:S04]  /*14b70*/  @P1 STL [R1+0x9ac], R147 ;  /* 0x0009ac9301001387 */ /* 0x008fe80000100800 */
[----:B----4-:R-:W-:Y:S04]  /*14b80*/  @P1 STL [R1+0x9b0], R143 ;  /* 0x0009b08f01001387 */ /* 0x010fe80000100800 */
[----:B------:R-:W-:Y:S04]  /*14b90*/  @P1 STL [R1+0x9b4], R150 ;  /* 0x0009b49601001387 */ /* 0x000fe80000100800 */
[----:B------:R3:W-:Y:S04]  /*14ba0*/  @P1 STL [R1+0x9b8], R146 ;  /* 0x0009b89201001387 */ /* 0x0007e80000100800 */
[----:B------:R-:W-:Y:S04]  /*14bb0*/  STL.64 [R1+0x198], R2 ;  /* 0x0001980201007387 */ /* 0x000fe80000100a00 */
[----:B------:R-:W-:Y:S04]  /*14bc0*/  STL.64 [R1+0x1a0], R4 ;  /* 0x0001a00401007387 */ /* 0x000fe80000100a00 */
[----:B------:R-:W-:Y:S04]  /*14bd0*/  STL.64 [R1+0x1a8], R6 ;  /* 0x0001a80601007387 */ /* 0x000fe80000100a00 */
[----:B------:R4:W-:Y:S04]  /*14be0*/  STL.64 [R1+0x1b0], R8 ;  /* 0x0001b00801007387 */ /* 0x0009e80000100a00 */
[----:B0-----:R-:W2:Y:S04]  /*14bf0*/  LDL.LU R25, [R1+0x178] ;  /* 0x0001780001197983 */ /* 0x001ea80000300800 */
[----:B------:R-:W2:Y:S04]  /*14c00*/  LDL.LU R24, [R1+0x57c] ;  /* 0x00057c0001187983 */ /* 0x000ea80000300800 */
[----:B------:R-:W2:Y:S04]  /*14c10*/  LDL.LU R27, [R1+0x180] ;  /* 0x00018000011b7983 */ /* 0x000ea80000300800 */
[----:B------:R-:W2:Y:S04]  /*14c20*/  LDL.LU R26, [R1+0x580] ;  /* 0x00058000011a7983 */ /* 0x000ea80000300800 */
[----:B------:R-:W2:Y:S04]  /*14c30*/  LDL.LU R29, [R1+0x188] ;  /* 0x00018800011d7983 */ /* 0x000ea80000300800 */
[----:B------:R-:W2:Y:S04]  /*14c40*/  LDL.LU R28, [R1+0x584] ;  /* 0x00058400011c7983 */ /* 0x000ea80000300800 */
[----:B------:R-:W2:Y:S04]  /*14c50*/  LDL.LU R31, [R1+0x190] ;  /* 0x00019000011f7983 */ /* 0x000ea80000300800 */
[----:B------:R-:W2:Y:S04]  /*14c60*/  LDL.LU R30, [R1+0x578] ;  /* 0x00057800011e7983 */ /* 0x000ea80000300800 */
[----:B------:R-:W2:Y:S04]  /*14c70*/  LDL R136, [R1+0x7f4] ;  /* 0x0007f40001887983 */ /* 0x000ea80000100800 */
[----:B------:R-:W2:Y:S04]  /*14c80*/  LDL R140, [R1+0x7f0] ;  /* 0x0007f000018c7983 */ /* 0x000ea80000100800 */
[----:B------:R-:W2:Y:S04]  /*14c90*/  LDL R137, [R1+0x7ec] ;  /* 0x0007ec0001897983 */ /* 0x000ea80000100800 */
[----:B------:R-:W2:Y:S04]  /*14ca0*/  LDL R141, [R1+0x7e8] ;  /* 0x0007e800018d7983 */ /* 0x000ea80000100800 */
[----:B-1----:R-:W2:Y:S04]  /*14cb0*/  LDL.LU R17, [R1+0x588] ;  /* 0x0005880001117983 */ /* 0x002ea80000300800 */
[----:B------:R-:W2:Y:S04]  /*14cc0*/  LDL.LU R16, [R1+0x59c] ;  /* 0x00059c0001107983 */ /* 0x000ea80000300800 */
[----:B------:R-:W2:Y:S04]  /*14cd0*/  LDL.LU R19, [R1+0x58c] ;  /* 0x00058c0001137983 */ /* 0x000ea80000300800 */
[----:B------:R-:W2:Y:S04]  /*14ce0*/  LDL.LU R18, [R1+0x5a0] ;  /* 0x0005a00001127983 */ /* 0x000ea80000300800 */
[----:B------:R-:W2:Y:S04]  /*14cf0*/  LDL.LU R21, [R1+0x590] ;  /* 0x0005900001157983 */ /* 0x000ea80000300800 */
[----:B------:R-:W2:Y:S04]  /*14d00*/  LDL.LU R20, [R1+0x5a4] ;  /* 0x0005a40001147983 */ /* 0x000ea80000300800 */
[----:B------:R-:W2:Y:S04]  /*14d10*/  LDL.LU R23, [R1+0x594] ;  /* 0x0005940001177983 */ /* 0x000ea80000300800 */
[----:B------:R-:W2:Y:S04]  /*14d20*/  LDL.LU R22, [R1+0x598] ;  /* 0x0005980001167983 */ /* 0x000ea80000300800 */
[----:B---3--:R-:W3:Y:S04]  /*14d30*/  LDL R146, [R1+0x7e4] ;  /* 0x0007e40001927983 */ /* 0x008ee80000100800 */
[----:B------:R-:W3:Y:S04]  /*14d40*/  LDL R150, [R1+0x7e0] ;  /* 0x0007e00001967983 */ /* 0x000ee80000100800 */
[----:B------:R-:W3:Y:S04]  /*14d50*/  LDL R143, [R1+0x7dc] ;  /* 0x0007dc00018f7983 */ /* 0x000ee80000100800 */
[----:B------:R-:W3:Y:S04]  /*14d60*/  LDL R147, [R1+0x7d8] ;  /* 0x0007d80001937983 */ /* 0x000ee80000100800 */
[----:B----4-:R-:W4:Y:S04]  /*14d70*/  LDL.LU R9, [R1+0x5bc] ;  /* 0x0005bc0001097983 */ /* 0x010f280000300800 */
[----:B------:R-:W4:Y:S04]  /*14d80*/  LDL.LU R8, [R1+0x5d0] ;  /* 0x0005d00001087983 */ /* 0x000f280000300800 */
[----:B------:R-:W4:Y:S04]  /*14d90*/  LDL.LU R11, [R1+0x5c0] ;  /* 0x0005c000010b7983 */ /* 0x000f280000300800 */
[----:B------:R-:W4:Y:S04]  /*14da0*/  LDL.LU R10, [R1+0x5d4] ;  /* 0x0005d400010a7983 */ /* 0x000f280000300800 */
[----:B------:R-:W-:Y:S04]  /*14db0*/  @P3 STL [R1+0x9a8], R144 ;  /* 0x0009a89001003387 */ /* 0x000fe80000100800 */
[----:B------:R-:W4:Y:S04]  /*14dc0*/  LDL.LU R13, [R1+0x5c4] ;  /* 0x0005c400010d7983 */ /* 0x000f280000300800 */
[----:B------:R-:W-:Y:S04]  /*14dd0*/  @P3 STL [R1+0x9a4], R148 ;  /* 0x0009a49401003387 */ /* 0x000fe80000100800 */
[----:B------:R-:W4:Y:S04]  /*14de0*/  LDL.LU R12, [R1+0x5d8] ;  /* 0x0005d800010c7983 */ /* 0x000f280000300800 */
[----:B------:R0:W-:Y:S04]  /*14df0*/  @P3 STL [R1+0x9a0], R145 ;  /* 0x0009a09101003387 */ /* 0x0001e80000100800 */
[----:B------:R-:W4:Y:S04]  /*14e00*/  LDL.LU R15, [R1+0x5c8] ;  /* 0x0005c800010f7983 */ /* 0x000f280000300800 */
[----:B--2---:R1:W-:Y:S04]  /*14e10*/  @P3 STL [R1+0x99c], R149 ;  /* 0x00099c9501003387 */ /* 0x0043e80000100800 */
[----:B------:R-:W2:Y:S04]  /*14e20*/  LDL.LU R14, [R1+0x5cc] ;  /* 0x0005cc00010e7983 */ /* 0x000ea80000300800 */
[----:B0-----:R-:W4:Y:S04]  /*14e30*/  LDL R145, [R1+0x7cc] ;  /* 0x0007cc0001917983 */ /* 0x001f280000100800 */
[----:B-1----:R-:W2:Y:S04]  /*14e40*/  LDL R149, [R1+0x7c8] ;  /* 0x0007c80001957983 */ /* 0x002ea80000100800 */
[----:B------:R-:W2:Y:S04]  /*14e50*/  LDL R148, [R1+0x7d0] ;  /* 0x0007d00001947983 */ /* 0x000ea80000100800 */
[----:B------:R-:W2:Y:S01]  /*14e60*/  LDL R144, [R1+0x7d4] ;  /* 0x0007d40001907983 */ /* 0x000ea20000100800 */
[----:B------:R-:W-:-:S02]  /*14e70*/  ISETP.GT.AND P4, PT, R164, 0x20, PT ;  /* 0x00000020a400780c */ /* 0x000fc40003f84270 */
[C---:B------:R-:W-:Y:S01]  /*14e80*/  ISETP.GT.AND P5, PT, R164.reuse, 0x21, PT ;  /* 0x00000021a400780c */ /* 0x040fe20003fa4270 */
[----:B------:R-:W2:Y:S01]  /*14e90*/  LDL.LU R7, [R1+0x5dc] ;  /* 0x0005dc0001077983 */ /* 0x000ea20000300800 */
[----:B------:R-:W-:-:S03]  /*14ea0*/  ISETP.GT.AND P6, PT, R164, 0x22, PT ;  /* 0x00000022a400780c */ /* 0x000fc60003fc4270 */
[----:B------:R-:W2:Y:S04]  /*14eb0*/  LDL.LU R6, [R1+0x5f0] ;  /* 0x0005f00001067983 */ /* 0x000ea80000300800 */
[----:B------:R-:W2:Y:S04]  /*14ec0*/  LDL.LU R5, [R1+0x5e0] ;  /* 0x0005e00001057983 */ /* 0x000ea80000300800 */
[----:B------:R-:W2:Y:S04]  /*14ed0*/  LDL.LU R4, [R1+0x5f4] ;  /* 0x0005f40001047983 */ /* 0x000ea80000300800 */
[----:B------:R-:W2:Y:S04]  /*14ee0*/  LDL.LU R3, [R1+0x5e4] ;  /* 0x0005e40001037983 */ /* 0x000ea80000300800 */
[----:B------:R-:W2:Y:S04]  /*14ef0*/  LDL.LU R2, [R1+0x5f8] ;  /* 0x0005f80001027983 */ /* 0x000ea80000300800 */
[----:B------:R-:W2:Y:S04]  /*14f00*/  @P4 LDG.E.U16 R136, desc[UR16][R30.64] ;  /* 0x000000101e884981 */ /* 0x000ea8000c1e1500 */
[----:B------:R-:W2:Y:S04]  /*14f10*/  @P4 LDG.E.U16 R140, desc[UR16][R28.64] ;  /* 0x000000101c8c4981 */ /* 0x000ea8000c1e1500 */
[----:B------:R-:W2:Y:S04]  /*14f20*/  @P4 LDG.E.U16 R137, desc[UR16][R26.64] ;  /* 0x000000101a894981 */ /* 0x000ea8000c1e1500 */
[----:B------:R-:W2:Y:S04]  /*14f30*/  @P4 LDG.E.U16 R141, desc[UR16][R24.64] ;  /* 0x00000010188d4981 */ /* 0x000ea8000c1e1500 */
[----:B---3--:R-:W3:Y:S04]  /*14f40*/  @P5 LDG.E.U16 R146, desc[UR16][R22.64] ;  /* 0x0000001016925981 */ /* 0x008ee8000c1e1500 */
[----:B------:R-:W3:Y:S04]  /*14f50*/  @P5 LDG.E.U16 R150, desc[UR16][R20.64] ;  /* 0x0000001014965981 */ /* 0x000ee8000c1e1500 */
[----:B------:R-:W3:Y:S04]  /*14f60*/  @P5 LDG.E.U16 R143, desc[UR16][R18.64] ;  /* 0x00000010128f5981 */ /* 0x000ee8000c1e1500 */
[----:B------:R-:W3:Y:S04]  /*14f70*/  @P5 LDG.E.U16 R147, desc[UR16][R16.64] ;  /* 0x0000001010935981 */ /* 0x000ee8000c1e1500 */
[----:B----4-:R-:W4:Y:S04]  /*14f80*/  @P6 LDG.E.U16 R145, desc[UR16][R10.64] ;  /* 0x000000100a916981 */ /* 0x010f28000c1e1500 */
[----:B--2---:R-:W2:Y:S04]  /*14f90*/  @P6 LDG.E.U16 R149, desc[UR16][R8.64] ;  /* 0x0000001008956981 */ /* 0x004ea8000c1e1500 */
[----:B------:R-:W4:Y:S04]  /*14fa0*/  @P6 LDG.E.U16 R148, desc[UR16][R12.64] ;  /* 0x000000100c946981 */ /* 0x000f28000c1e1500 */
[----:B------:R-:W4:Y:S04]  /*14fb0*/  @P6 LDG.E.U16 R144, desc[UR16][R14.64] ;  /* 0x000000100e906981 */ /* 0x000f28000c1e1500 */
[----:B------:R-:W-:Y:S04]  /*14fc0*/  STL.64 [R1+0x178], R24 ;  /* 0x0001781801007387 */ /* 0x000fe80000100a00 */
[----:B------:R-:W-:Y:S04]  /*14fd0*/  STL.64 [R1+0x180], R26 ;  /* 0x0001801a01007387 */ /* 0x000fe80000100a00 */
[----:B------:R-:W-:Y:S04]  /*14fe0*/  STL.64 [R1+0x188], R28 ;  /* 0x0001881c01007387 */ /* 0x000fe80000100a00 */
[----:B------:R-:W-:Y:S04]  /*14ff0*/  STL.64 [R1+0x190], R30 ;  /* 0x0001901e01007387 */ /* 0x000fe80000100a00 */
[----:B------:R-:W-:Y:S04]  /*15000*/  @P4 STL [R1+0x7e8], R141 ;  /* 0x0007e88d01004387 */ /* 0x000fe80000100800 */
[----:B------:R-:W-:Y:S04]  /*15010*/  @P4 STL [R1+0x7ec], R137 ;  /* 0x0007ec8901004387 */ /* 0x000fe80000100800 */
[----:B------:R-:W-:Y:S04]  /*15020*/  @P4 STL [R1+0x7f0], R140 ;  /* 0x0007f08c01004387 */ /* 0x000fe80000100800 */
[----:B------:R-:W-:Y:S04]  /*15030*/  @P4 STL [R1+0x7f4], R136 ;  /* 0x0007f48801004387 */ /* 0x000fe80000100800 */
[----:B------:R-:W-:Y:S04]  /*15040*/  STL.64 [R1+0x158], R16 ;  /* 0x0001581001007387 */ /* 0x000fe80000100a00 */
[----:B------:R-:W-:Y:S04]  /*15050*/  STL.64 [R1+0x160], R18 ;  /* 0x0001601201007387 */ /* 0x000fe80000100a00 */
[----:B------:R-:W-:Y:S04]  /*15060*/  STL.64 [R1+0x168], R20 ;  /* 0x0001681401007387 */ /* 0x000fe80000100a00 */
[----:B------:R-:W-:Y:S04]  /*15070*/  STL.64 [R1+0x170], R22 ;  /* 0x0001701601007387 */ /* 0x000fe80000100a00 */
[----:B---3--:R-:W-:Y:S04]  /*15080*/  @P5 STL [R1+0x7d8], R147 ;  /* 0x0007d89301005387 */ /* 0x008fe80000100800 */
[----:B------:R0:W-:Y:S04]  /*15090*/  @P5 STL [R1+0x7dc], R143 ;  /* 0x0007dc8f01005387 */ /* 0x0001e80000100800 */
[----:B------:R-:W-:Y:S04]  /*150a0*/  @P5 STL [R1+0x7e0], R150 ;  /* 0x0007e09601005387 */ /* 0x000fe80000100800 */
[----:B------:R1:W-:Y:S04]  /*150b0*/  @P5 STL [R1+0x7e4], R146 ;  /* 0x0007e49201005387 */ /* 0x0003e80000100800 */
[----:B------:R-:W-:Y:S04]  /*150c0*/  STL.64 [R1+0x138], R8 ;  /* 0x0001380801007387 */ /* 0x000fe80000100a00 */
[----:B------:R-:W-:Y:S04]  /*150d0*/  STL.64 [R1+0x140], R10 ;  /* 0x0001400a01007387 */ /* 0x000fe80000100a00 */
[----:B------:R-:W-:Y:S04]  /*150e0*/  STL.64 [R1+0x148], R12 ;  /* 0x0001480c01007387 */ /* 0x000fe80000100a00 */
[----:B------:R-:W-:Y:S04]  /*150f0*/  STL.64 [R1+0x150], R14 ;  /* 0x0001500e01007387 */ /* 0x000fe80000100a00 */
[----:B--2---:R-:W-:Y:S04]  /*15100*/  @P6 STL [R1+0x7c8], R149 ;  /* 0x0007c89501006387 */ /* 0x004fe80000100800 */
[----:B----4-:R-:W-:Y:S04]  /*15110*/  @P6 STL [R1+0x7cc], R145 ;  /* 0x0007cc9101006387 */ /* 0x010fe80000100800 */
[----:B------:R-:W-:Y:S04]  /*15120*/  @P6 STL [R1+0x7d0], R148 ;  /* 0x0007d09401006387 */ /* 0x000fe80000100800 */
[----:B------:R2:W-:Y:S04]  /*15130*/  @P6 STL [R1+0x7d4], R144 ;  /* 0x0007d49001006387 */ /* 0x0005e80000100800 */
[----:B------:R-:W3:Y:S04]  /*15140*/  LDL.LU R33, [R1+0x5e8] ;  /* 0x0005e80001217983 */ /* 0x000ee80000300800 */
[----:B------:R-:W3:Y:S04]  /*15150*/  LDL.LU R32, [R1+0x5ec] ;  /* 0x0005ec0001207983 */ /* 0x000ee80000300800 */
[----:B0-----:R-:W4:Y:S04]  /*15160*/  LDL R143, [R1+0x7b8] ;  /* 0x0007b800018f7983 */ /* 0x001f280000100800 */
[----:B------:R-:W3:Y:S04]  /*15170*/  LDL R141, [R1+0x7bc] ;  /* 0x0007bc00018d7983 */ /* 0x000ee80000100800 */
[----:B------:R-:W3:Y:S04]  /*15180*/  LDL R137, [R1+0x7c0] ;  /* 0x0007c00001897983 */ /* 0x000ee80000100800 */
[----:B------:R-:W3:Y:S01]  /*15190*/  LDL R140, [R1+0x7c4] ;  /* 0x0007c400018c7983 */ /* 0x000ee20000100800 */
[----:B------:R-:W-:Y:S01]  /*151a0*/  ISETP.GT.AND P1, PT, R164, 0x23, PT ;  /* 0x00000023a400780c */ /* 0x000fe20003f24270 */
[----:B------:R-:W-:-:S02]  /*151b0*/  IMAD.MOV.U32 R30, RZ, RZ, R2 ;  /* 0x000000ffff1e7224 */ /* 0x000fc400078e0002 */
[----:B------:R-:W-:Y:S02]  /*151c0*/  IMAD.MOV.U32 R31, RZ, RZ, R3 ;  /* 0x000000ffff1f7224 */ /* 0x000fe400078e0003 */
[----:B------:R-:W-:Y:S02]  /*151d0*/  IMAD.MOV.U32 R28, RZ, RZ, R4 ;  /* 0x000000ffff1c7224 */ /* 0x000fe400078e0004 */
[----:B------:R-:W-:Y:S02]  /*151e0*/  IMAD.MOV.U32 R29, RZ, RZ, R5 ;  /* 0x000000ffff1d7224 */ /* 0x000fe400078e0005 */
[----:B------:R-:W-:Y:S02]  /*151f0*/  IMAD.MOV.U32 R26, RZ, RZ, R6 ;  /* 0x000000ffff1a7224 */ /* 0x000fe400078e0006 */
[----:B------:R-:W-:Y:S01]  /*15200*/  IMAD.MOV.U32 R27, RZ, RZ, R7 ;  /* 0x000000ffff1b7224 */ /* 0x000fe200078e0007 */
[----:B------:R-:W-:Y:S04]  /*15210*/  STL.64 [R1+0x128], R30 ;  /* 0x0001281e01007387 */ /* 0x000fe80000100a00 */
[----:B------:R-:W-:Y:S04]  /*15220*/  STL.64 [R1+0x120], R28 ;  /* 0x0001201c01007387 */ /* 0x000fe80000100a00 */
[----:B------:R-:W-:Y:S04]  /*15230*/  STL.64 [R1+0x118], R26 ;  /* 0x0001181a01007387 */ /* 0x000fe80000100a00 */
        /* <DEDUP_REMOVED lines=8> */
[----:B-1----:R-:W3:Y:S04]  /*152c0*/  LDL R146, [R1+0x7b4] ;  /* 0x0007b40001927983 */ /* 0x002ee80000100800 */
[----:B------:R-:W3:Y:S04]  /*152d0*/  LDL R150, [R1+0x7b0] ;  /* 0x0007b00001967983 */ /* 0x000ee80000100800 */
[----:B------:R-:W3:Y:S04]  /*152e0*/  LDL R147, [R1+0x7ac] ;  /* 0x0007ac0001937983 */ /* 0x000ee80000100800 */
[----:B--2---:R-:W2:Y:S04]  /*152f0*/  LDL R144, [R1+0x7a8] ;  /* 0x0007a80001907983 */ /* 0x004ea80000100800 */
[----:B------:R-:W2:Y:S04]  /*15300*/  LDL.LU R11, [R1+0x61c] ;  /* 0x00061c00010b7983 */ /* 0x000ea80000300800 */
        /* <DEDUP_REMOVED lines=10> */
[----:B------:R-:W2:Y:S04]  /*153b0*/  LDL.LU R9, [R1+0xa5c] ;  /* 0x000a5c0001097983 */ /* 0x000ea80000300800 */
[----:B------:R-:W2:Y:S01]  /*153c0*/  LDL.LU R8, [R1+0xa70] ;  /* 0x000a700001087983 */ /* 0x000ea20000300800 */
[----:B------:R-:W-:-:S03]  /*153d0*/  ISETP.GT.AND P3, PT, R164, 0x24, PT ;  /* 0x00000024a400780c */ /* 0x000fc60003f64270 */
[----:B------:R-:W2:Y:S04]  /*153e0*/  LDL.LU R7, [R1+0xa60] ;  /* 0x000a600001077983 */ /* 0x000ea80000300800 */
[----:B------:R-:W2:Y:S04]  /*153f0*/  LDL.LU R6, [R1+0xa74] ;  /* 0x000a740001067983 */ /* 0x000ea80000300800 */
[----:B------:R-:W2:Y:S04]  /*15400*/  LDL.LU R5, [R1+0xa64] ;  /* 0x000a640001057983 */ /* 0x000ea80000300800 */
[----:B------:R-:W2:Y:S04]  /*15410*/  LDL.LU R4, [R1+0xa78] ;  /* 0x000a780001047983 */ /* 0x000ea80000300800 */
[----:B------:R-:W2:Y:S04]  /*15420*/  LDL.LU R3, [R1+0xa68] ;  /* 0x000a680001037983 */ /* 0x000ea80000300800 */
[----:B------:R-:W2:Y:S04]  /*15430*/  LDL.LU R2, [R1+0xa6c] ;  /* 0x000a6c0001027983 */ /* 0x000ea80000300800 */
[----:B----4-:R-:W4:Y:S04]  /*15440*/  @P1 LDG.E.U16 R143, desc[UR16][R26.64] ;  /* 0x000000101a8f1981 */ /* 0x010f28000c1e1500 */
[----:B---3--:R-:W3:Y:S04]  /*15450*/  @P1 LDG.E.U16 R141, desc[UR16][R28.64] ;  /* 0x000000101c8d1981 */ /* 0x008ee8000c1e1500 */
[----:B------:R-:W3:Y:S04]  /*15460*/  @P1 LDG.E.U16 R137, desc[UR16][R30.64] ;  /* 0x000000101e891981 */ /* 0x000ee8000c1e1500 */
[----:B------:R-:W3:Y:S04]  /*15470*/  @P1 LDG.E.U16 R140, desc[UR16][R32.64] ;  /* 0x00000010208c1981 */ /* 0x000ee8000c1e1500 */
[----:B------:R-:W-:Y:S04]  /*15480*/  STL.64 [R1+0x130], R32 ;  /* 0x0001302001007387 */ /* 0x000fe80000100a00 */
[----:B------:R-:W3:Y:S04]  /*15490*/  @P3 LDG.E.U16 R146, desc[UR16][R24.64] ;  /* 0x0000001018923981 */ /* 0x000ee8000c1e1500 */
[----:B------:R-:W3:Y:S04]  /*154a0*/  @P3 LDG.E.U16 R150, desc[UR16][R22.64] ;  /* 0x0000001016963981 */ /* 0x000ee8000c1e1500 */
[----:B------:R-:W3:Y:S04]  /*154b0*/  @P3 LDG.E.U16 R147, desc[UR16][R20.64] ;  /* 0x0000001014933981 */ /* 0x000ee8000c1e1500 */
[----:B--2---:R-:W2:Y:S04]  /*154c0*/  @P3 LDG.E.U16 R144, desc[UR16][R18.64] ;  /* 0x0000001012903981 */ /* 0x004ea8000c1e1500 */
[----:B----4-:R0:W-:Y:S04]  /*154d0*/  @P1 STL [R1+0x7b8], R143 ;  /* 0x0007b88f01001387 */ /* 0x0101e80000100800 */
[----:B0-----:R-:W4:Y:S04]  /*154e0*/  LDL R143, [R1+0x734] ;  /* 0x00073400018f7983 */ /* 0x001f280000100800 */
[----:B---3--:R-:W-:Y:S04]  /*154f0*/  @P1 STL [R1+0x7bc], R141 ;  /* 0x0007bc8d01001387 */ /* 0x008fe80000100800 */
[----:B------:R-:W-:Y:S04]  /*15500*/  @P1 STL [R1+0x7c0], R137 ;  /* 0x0007c08901001387 */ /* 0x000fe80000100800 */
[----:B------:R-:W-:Y:S01]  /*15510*/  @P1 STL [R1+0x7c4], R140 ;  /* 0x0007c48c01001387 */ /* 0x000fe20000100800 */
[----:B------:R-:W-:-:S13]  /*15520*/  ISETP.GT.AND P1, PT, R164, 0x28, PT ;  /* 0x00000028a400780c */ /* 0x000fda0003f24270 */
[----:B------:R-:W3:Y:S04]  /*15530*/  @P1 LDG.E.U16 R149, desc[UR16][R12.64] ;  /* 0x000000100c951981 */ /* 0x000ee8000c1e1500 */
[----:B------:R-:W4:Y:S04]  /*15540*/  @P1 LDG.E.U16 R145, desc[UR16][R14.64] ;  /* 0x000000100e911981 */ /* 0x000f28000c1e1500 */
[----:B------:R-:W4:Y:S04]  /*15550*/  @P1 LDG.E.U16 R148, desc[UR16][R16.64] ;  /* 0x0000001010941981 */ /* 0x000f28000c1e1500 */
[----:B------:R-:W4:Y:S04]  /*15560*/  @P1 LDG.E.U16 R153, desc[UR16][R10.64] ;  /* 0x000000100a991981 */ /* 0x000f28000c1e1500 */
[----:B------:R-:W-:Y:S04]  /*15570*/  STL.64 [R1+0xf8], R18 ;  /* 0x0000f81201007387 */ /* 0x000fe80000100a00 */
[----:B------:R-:W-:Y:S04]  /*15580*/  STL.64 [R1+0x100], R20 ;  /* 0x0001001401007387 */ /* 0x000fe80000100a00 */
[----:B------:R-:W-:Y:S04]  /*15590*/  STL.64 [R1+0x108], R22 ;  /* 0x0001081601007387 */ /* 0x000fe80000100a00 */
[----:B------:R-:W-:Y:S04]  /*155a0*/  STL.64 [R1+0x110], R24 ;  /* 0x0001101801007387 */ /* 0x000fe80000100a00 */
[----:B--2---:R-:W-:Y:S04]  /*155b0*/  @P3 STL [R1+0x7a8], R144 ;  /* 0x0007a89001003387 */ /* 0x004fe80000100800 */
[----:B------:R0:W-:Y:S04]  /*155c0*/  @P3 STL [R1+0x7ac], R147 ;  /* 0x0007ac9301003387 */ /* 0x0001e80000100800 */
[----:B------:R-:W-:Y:S04]  /*155d0*/  @P3 STL [R1+0x7b0], R150 ;  /* 0x0007b09601003387 */ /* 0x000fe80000100800 */
[----:B------:R-:W-:Y:S04]  /*155e0*/  @P3 STL [R1+0x7b4], R146 ;  /* 0x0007b49201003387 */ /* 0x000fe80000100800 */
[----:B------:R-:W-:Y:S04]  /*155f0*/  STL.64 [R1+0x78], R10 ;  /* 0x0000780a01007387 */ /* 0x000fe80000100a00 */
[----:B------:R-:W-:Y:S04]  /*15600*/  STL.64 [R1+0x80], R12 ;  /* 0x0000800c01007387 */ /* 0x000fe80000100a00 */
[----:B------:R-:W-:Y:S04]  /*15610*/  STL.64 [R1+0x88], R14 ;  /* 0x0000880e01007387 */ /* 0x000fe80000100a00 */
[----:B------:R-:W-:Y:S04]  /*15620*/  STL.64 [R1+0x90], R16 ;  /* 0x0000901001007387 */ /* 0x000fe80000100a00 */
[----:B0-----:R-:W2:Y:S04]  /*15630*/  LDL R147, [R1+0x730] ;  /* 0x0007300001937983 */ /* 0x001ea80000100800 */
[----:B------:R-:W2:Y:S04]  /*15640*/  LDL R144, [R1+0x72c] ;  /* 0x00072c0001907983 */ /* 0x000ea80000100800 */
[----:B---3--:R-:W-:Y:S04]  /*15650*/  @P1 STL [R1+0x78c], R149 ;  /* 0x00078c9501001387 */ /* 0x008fe80000100800 */
[----:B----4-:R0:W-:Y:S04]  /*15660*/  @P1 STL [R1+0x790], R145 ;  /* 0x0007909101001387 */ /* 0x0101e80000100800 */
[----:B------:R1:W-:Y:S04]  /*15670*/  @P1 STL [R1+0x794], R148 ;  /* 0x0007949401001387 */ /* 0x0003e80000100800 */
[----:B------:R3:W-:Y:S04]  /*15680*/  STL [R1+0x788], R153 ;  /* 0x0007889901007387 */ /* 0x0007e80000100800 */
[----:B0-----:R-:W4:Y:S01]  /*15690*/  LDL R145, [R1+0x728] ;  /* 0x0007280001917983 */ /* 0x001f220000100800 */
[----:B------:R-:W-:Y:S01]  /*156a0*/  ISETP.GT.AND P3, PT, R164, 0x30, PT ;  /* 0x00000030a400780c */ /* 0x000fe20003f64270 */
[----:B-1----:R-:W-:-:S02]  /*156b0*/  IMAD.MOV.U32 R148, RZ, RZ, R2 ;  /* 0x000000ffff947224 */ /* 0x002fc400078e0002 */
[----:B------:R-:W-:Y:S01]  /*156c0*/  IMAD.MOV.U32 R149, RZ, RZ, R3 ;  /* 0x000000ffff957224 */ /* 0x000fe200078e0003 */
[----:B------:R-:W4:Y:S01]  /*156d0*/  LDL.LU R160, [R1+0x7a4] ;  /* 0x0007a40001a07983 */ /* 0x000f220000300800 */
[----:B------:R-:W-:-:S03]  /*156e0*/  IMAD.MOV.U32 R154, RZ, RZ, R8 ;  /* 0x000000ffff9a7224 */ /* 0x000fc600078e0008 */
[----:B------:R-:W4:Y:S01]  /*156f0*/  LDL.LU R161, [R1+0x7a0] ;  /* 0x0007a00001a17983 */ /* 0x000f220000300800 */
[----:B------:R-:W-:-:S03]  /*15700*/  IMAD.MOV.U32 R155, RZ, RZ, R9 ;  /* 0x000000ffff9b7224 */ /* 0x000fc600078e0009 */
[----:B------:R-:W4:Y:S01]  /*15710*/  LDL.LU R162, [R1+0x79c] ;  /* 0x00079c0001a27983 */ /* 0x000f220000300800 */
[----:B------:R-:W-:-:S03]  /*15720*/  IMAD.MOV.U32 R152, RZ, RZ, R6 ;  /* 0x000000ffff987224 */ /* 0x000fc600078e0006 */
[----:B------:R-:W4:Y:S01]  /*15730*/  LDL.LU R163, [R1+0x798] ;  /* 0x0007980001a37983 */ /* 0x000f220000300800 */
[----:B---3--:R-:W-:-:S03]  /*15740*/  IMAD.MOV.U32 R153, RZ, RZ, R7 ;  /* 0x000000ffff997224 */ /* 0x008fc600078e0007 */
[----:B------:R-:W3:Y:S01]  /*15750*/  LDL.LU R13, [R1+0xb40] ;  /* 0x000b4000010d7983 */ /* 0x000ee20000300800 */
[----:B------:R-:W-:Y:S02]  /*15760*/  IMAD.MOV.U32 R150, RZ, RZ, R4 ;  /* 0x000000ffff967224 */ /* 0x000fe400078e0004 */
[----:B------:R-:W-:Y:S01]  /*15770*/  IMAD.MOV.U32 R151, RZ, RZ, R5 ;  /* 0x000000ffff977224 */ /* 0x000fe200078e0005 */
[----:B------:R-:W3:Y:S04]  /*15780*/  @P3 LDG.E.U16 R143, desc[UR16][R148.64] ;  /* 0x00000010948f3981 */ /* 0x000ee8000c1e1500 */
        /* <DEDUP_REMOVED lines=8> */
[----:B--2---:R-:W2:Y:S04]  /*15810*/  @P3 LDG.E.U16 R147, desc[UR16][R150.64] ;  /* 0x0000001096933981 */ /* 0x004ea8000c1e1500 */
[----:B------:R-:W2:Y:S04]  /*15820*/  @P3 LDG.E.U16 R144, desc[UR16][R152.64] ;  /* 0x0000001098903981 */ /* 0x000ea8000c1e1500 */
[----:B------:R-:W2:Y:S04]  /*15830*/  LDL.LU R4, [R1+0xa10] ;  /* 0x000a100001047983 */ /* 0x000ea80000300800 */
[----:B------:R-:W2:Y:S04]  /*15840*/  LDL R135, [R1+0x6e8] ;  /* 0x0006e80001877983 */ /* 0x000ea80000100800 */
[----:B------:R-:W-:Y:S04]  /*15850*/  STL [R1+0xd8c], R148 ;  /* 0x000d8c9401007387 */ /* 0x000fe80000100800 */
[----:B------:R-:W-:Y:S04]  /*15860*/  STL [R1+0xd88], R149 ;  /* 0x000d889501007387 */ /* 0x000fe80000100800 */
[----:B------:R-:W-:Y:S04]  /*15870*/  STL [R1+0xeb4], R149 ;  /* 0x000eb49501007387 */ /* 0x000fe80000100800 */
[----:B------:R-:W2:Y:S04]  /*15880*/  LDL R139, [R1+0x6e4] ;  /* 0x0006e400018b7983 */ /* 0x000ea80000100800 */
[----:B------:R-:W-:Y:S04]  /*15890*/  STL [R1+0xd94], R150 ;  /* 0x000d949601007387 */ /* 0x000fe80000100800 */
[----:B------:R-:W-:Y:S04]  /*158a0*/  STL [R1+0xeb8], R150 ;  /* 0x000eb89601007387 */ /* 0x000fe80000100800 */
[----:B------:R-:W-:Y:S04]  /*158b0*/  STL [R1+0xd90], R151 ;  /* 0x000d909701007387 */ /* 0x000fe80000100800 */
[----:B------:R-:W-:Y:S04]  /*158c0*/  STL [R1+0xebc], R151 ;  /* 0x000ebc9701007387 */ /* 0x000fe80000100800 */
[----:B------:R-:W2:Y:S04]  /*158d0*/  LDL R136, [R1+0x6e0] ;  /* 0x0006e00001887983 */ /* 0x000ea80000100800 */
[----:B------:R-:W2:Y:S04]  /*158e0*/  LDL R137, [R1+0x6dc] ;  /* 0x0006dc0001897983 */ /* 0x000ea80000100800 */
[----:B------:R-:W2:Y:S04]  /*158f0*/  LDL.LU R3, [R1+0x630] ;  /* 0x0006300001037983 */ /* 0x000ea80000300800 */
[----:B------:R-:W2:Y:S04]  /*15900*/  LDL.LU R2, [R1+0xa14] ;  /* 0x000a140001027983 */ /* 0x000ea80000300800 */
[----:B----4-:R-:W4:Y:S04]  /*15910*/  @P3 LDG.E.U16 R145, desc[UR16][R154.64] ;  /* 0x000000109a913981 */ /* 0x010f28000c1e1500 */
[----:B------:R-:W-:Y:S04]  /*15920*/  STL [R1+0xd9c], R152 ;  /* 0x000d9c9801007387 */ /* 0x000fe80000100800 */
[----:B------:R-:W-:Y:S04]  /*15930*/  STL [R1+0xec0], R152 ;  /* 0x000ec09801007387 */ /* 0x000fe80000100800 */
[----:B------:R-:W-:Y:S01]  /*15940*/  STL [R1+0xd98], R153 ;  /* 0x000d989901007387 */ /* 0x000fe20000100800 */
[----:B------:R-:W-:-:S03]  /*15950*/  ISETP.GT.AND P1, PT, R164, 0x38, PT ;  /* 0x00000038a400780c */ /* 0x000fc60003f24270 */
[----:B------:R-:W-:Y:S04]  /*15960*/  STL [R1+0xec4], R153 ;  /* 0x000ec49901007387 */ /* 0x000fe80000100800 */
[----:B------:R-:W-:Y:S04]  /*15970*/  STL [R1+0xda4], R154 ;  /* 0x000da49a01007387 */ /* 0x000fe80000100800 */
[----:B---3--:R0:W-:Y:S04]  /*15980*/  @P3 STL [R1+0x734], R143 ;  /* 0x0007348f01003387 */ /* 0x0081e80000100800 */
[----:B------:R-:W-:Y:S04]  /*15990*/  STL [R1+0xec8], R154 ;  /* 0x000ec89a01007387 */ /* 0x000fe80000100800 */
[----:B------:R-:W-:Y:S04]  /*159a0*/  STL [R1+0xda0], R155 ;  /* 0x000da09b01007387 */ /* 0x000fe80000100800 */
[----:B------:R-:W-:Y:S01]  /*159b0*/  STL [R1+0xecc], R155 ;  /* 0x000ecc9b01007387 */ /* 0x000fe20000100800 */
[----:B0-----:R-:W-:-:S02]  /*159c0*/  IMAD.MOV.U32 R143, RZ, RZ, R9 ;  /* 0x000000ffff8f7224 */ /* 0x001fc400078e0009 */
[----:B------:R-:W-:Y:S02]  /*159d0*/  IMAD.MOV.U32 R142, RZ, RZ, R8 ;  /* 0x000000ffff8e7224 */ /* 0x000fe400078e0008 */
[----:B------:R-:W-:Y:S02]  /*159e0*/  IMAD.MOV.U32 R141, RZ, RZ, R7 ;  /* 0x000000ffff8d7224 */ /* 0x000fe400078e0007 */
[----:B------:R-:W-:Y:S02]  /*159f0*/  IMAD.MOV.U32 R140, RZ, RZ, R6 ;  /* 0x000000ffff8c7224 */ /* 0x000fe400078e0006 */
[----:B------:R-:W-:-:S03]  /*15a00*/  IMAD.MOV.U32 R146, RZ, RZ, R12 ;  /* 0x000000ffff927224 */ /* 0x000fc600078e000c */
[----:B--2---:R-:W2:Y:S04]  /*15a10*/  @P1 LDG.E.U16 R135, desc[UR16][R140.64] ;  /* 0x000000108c871981 */ /* 0x004ea8000c1e1500 */
[----:B------:R-:W3:Y:S04]  /*15a20*/  @P1 LDG.E.U16 R139, desc[UR16][R142.64] ;  /* 0x000000108e8b1981 */ /* 0x000ee8000c1e1500 */
[----:B----4-:R-:W-:Y:S04]  /*15a30*/  @P3 STL [R1+0x728], R145 ;  /* 0x0007289101003387 */ /* 0x010fe80000100800 */
[----:B------:R0:W-:Y:S04]  /*15a40*/  @P3 STL [R1+0x72c], R144 ;  /* 0x00072c9001003387 */ /* 0x0001e80000100800 */
[----:B------:R1:W-:Y:S04]  /*15a50*/  @P3 STL [R1+0x730], R147 ;  /* 0x0007309301003387 */ /* 0x0003e80000100800 */
[----:B------:R-:W4:Y:S04]  /*15a60*/  LDL.LU R15, [R1+0x634] ;  /* 0x00063400010f7983 */ /* 0x000f280000300800 */
[----:B------:R-:W4:Y:S04]  /*15a70*/  LDL.LU R14, [R1+0xa18] ;  /* 0x000a1800010e7983 */ /* 0x000f280000300800 */
[----:B------:R-:W4:Y:S01]  /*15a80*/  LDL.LU R17, [R1+0x638] ;  /* 0x0006380001117983 */ /* 0x000f220000300800 */
[----:B0-----:R-:W-:-:S03]  /*15a90*/  IMAD.MOV.U32 R144, RZ, RZ, R10 ;  /* 0x000000ffff907224 */ /* 0x001fc600078e000a */
[----:B------:R-:W4:Y:S01]  /*15aa0*/  LDL.LU R16, [R1+0xa00] ;  /* 0x000a000001107983 */ /* 0x000f220000300800 */
[----:B------:R-:W-:Y:S02]  /*15ab0*/  IMAD.MOV.U32 R145, RZ, RZ, R11 ;  /* 0x000000ffff917224 */ /* 0x000fe400078e000b */
[----:B-1----:R-:W-:-:S03]  /*15ac0*/  IMAD.MOV.U32 R147, RZ, RZ, R13 ;  /* 0x000000ffff937224 */ /* 0x002fc600078e000d */
[----:B------:R-:W4:Y:S04]  /*15ad0*/  @P1 LDG.E.U16 R136, desc[UR16][R144.64] ;  /* 0x0000001090881981 */ /* 0x000f28000c1e1500 */
[----:B------:R-:W4:Y:S01]  /*15ae0*/  @P1 LDG.E.U16 R137, desc[UR16][R146.64] ;  /* 0x0000001092891981 */ /* 0x000f22000c1e1500 */
[----:B------:R-:W-:Y:S02]  /*15af0*/  IMAD.MOV.U32 R12, RZ, RZ, R4 ;  /* 0x000000ffff0c7224 */ /* 0x000fe400078e0004 */
[----:B------:R-:W-:Y:S01]  /*15b00*/  IMAD.MOV.U32 R13, RZ, RZ, R5 ;  /* 0x000000ffff0d7224 */ /* 0x000fe200078e0005 */
[----:B------:R-:W-:Y:S01]  /*15b10*/  STL [R1+0xdac], R140 ;  /* 0x000dac8c01007387 */ /* 0x000fe20000100800 */
[----:B------:R-:W-:-:S03]  /*15b20*/  ISETP.GT.AND P4, PT, R164, 0x25, PT ;  /* 0x00000025a400780c */ /* 0x000fc60003f84270 */
[----:B------:R-:W-:Y:S04]  /*15b30*/  STL [R1+0xda8], R141 ;  /* 0x000da88d01007387 */ /* 0x000fe80000100800 */
        /* <DEDUP_REMOVED lines=8> */
[----:B------:R-:W4:Y:S04]  /*15bc0*/  LDL.LU R5, [R1+0xa1c] ;  /* 0x000a1c0001057983 */ /* 0x000f280000300800 */
[----:B------:R-:W4:Y:S04]  /*15bd0*/  LDL.LU R4, [R1+0xa30] ;  /* 0x000a300001047983 */ /* 0x000f280000300800 */
[----:B------:R-:W4:Y:S04]  /*15be0*/  LDL.LU R7, [R1+0xa20] ;  /* 0x000a200001077983 */ /* 0x000f280000300800 */
[----:B------:R-:W-:Y:S04]  /*15bf0*/  STL.64 [R1+0xe0], R2 ;  /* 0x0000e00201007387 */ /* 0x000fe80000100a00 */
[----:B------:R-:W4:Y:S04]  /*15c00*/  LDL.LU R6, [R1+0xa34] ;  /* 0x000a340001067983 */ /* 0x000f280000300800 */
[----:B------:R-:W4:Y:S04]  /*15c10*/  LDL.LU R9, [R1+0xa24] ;  /* 0x000a240001097983 */ /* 0x000f280000300800 */
[----:B------:R-:W4:Y:S04]  /*15c20*/  LDL.LU R8, [R1+0xa38] ;  /* 0x000a380001087983 */ /* 0x000f280000300800 */
[----:B------:R-:W4:Y:S04]  /*15c30*/  LDL.LU R11, [R1+0xa28] ;  /* 0x000a2800010b7983 */ /* 0x000f280000300800 */
[----:B------:R-:W4:Y:S04]  /*15c40*/  LDL.LU R10, [R1+0xa2c] ;  /* 0x000a2c00010a7983 */ /* 0x000f280000300800 */
[----:B--2---:R0:W-:Y:S04]  /*15c50*/  @P1 STL [R1+0x6e8], R135 ;  /* 0x0006e88701001387 */ /* 0x0041e80000100800 */
[----:B------:R-:W2:Y:S04]  /*15c60*/  @P4 LDG.E.U16 R162, desc[UR16][R2.64] ;  /* 0x0000001002a24981 */ /* 0x000ea8000c1e1500 */
[----:B------:R-:W2:Y:S04]  /*15c70*/  @P4 LDG.E.U16 R163, desc[UR16][R12.64] ;  /* 0x000000100ca34981 */ /* 0x000ea8000c1e1500 */
[----:B0-----:R-:W2:Y:S04]  /*15c80*/  LDL R135, [R1+0x784] ;  /* 0x0007840001877983 */ /* 0x001ea80000100800 */
[----:B---3--:R0:W-:Y:S04]  /*15c90*/  @P1 STL [R1+0x6e4], R139 ;  /* 0x0006e48b01001387 */ /* 0x0081e80000100800 */
[----:B0-----:R-:W3:Y:S04]  /*15ca0*/  LDL R139, [R1+0x780] ;  /* 0x00078000018b7983 */ /* 0x001ee80000100800 */
[----:B----4-:R-:W4:Y:S04]  /*15cb0*/  @P4 LDG.E.U16 R161, desc[UR16][R14.64] ;  /* 0x000000100ea14981 */ /* 0x010f28000c1e1500 */
[----:B------:R-:W4:Y:S04]  /*15cc0*/  @P4 LDG.E.U16 R160, desc[UR16][R16.64] ;  /* 0x0000001010a04981 */ /* 0x000f28000c1e1500 */
[----:B------:R0:W-:Y:S04]  /*15cd0*/  @P1 STL [R1+0x6e0], R136 ;  /* 0x0006e08801001387 */ /* 0x0001e80000100800 */
[----:B0-----:R-:W4:Y:S04]  /*15ce0*/  LDL R136, [R1+0x77c] ;  /* 0x00077c0001887983 */ /* 0x001f280000100800 */
[----:B------:R0:W-:Y:S04]  /*15cf0*/  @P1 STL [R1+0x6dc], R137 ;  /* 0x0006dc8901001387 */ /* 0x0001e80000100800 */
[----:B0-----:R-:W4:Y:S01]  /*15d00*/  LDL R137, [R1+0x778] ;  /* 0x0007780001897983 */ /* 0x001f220000100800 */
[----:B------:R-:W-:-:S03]  /*15d10*/  ISETP.GT.AND P3, PT, R164, 0x29, PT ;  /* 0x00000029a400780c */ /* 0x000fc60003f64270 */
[----:B------:R0:W-:Y:S10]  /*15d20*/  STL.64 [R1+0xf0], R16 ;  /* 0x0000f01001007387 */ /* 0x0001f40000100a00 */
[----:B--2---:R-:W2:Y:S04]  /*15d30*/  @P3 LDG.E.U16 R135, desc[UR16][R10.64] ;  /* 0x000000100a873981 */ /* 0x004ea8000c1e1500 */
[----:B---3--:R-:W3:Y:S04]  /*15d40*/  @P3 LDG.E.U16 R139, desc[UR16][R8.64] ;  /* 0x00000010088b3981 */ /* 0x008ee8000c1e1500 */
[----:B----4-:R-:W-:Y:S04]  /*15d50*/  STL [R1+0xed4], R160 ;  /* 0x000ed4a001007387 */ /* 0x010fe80000100800 */
[----:B------:R1:W-:Y:S04]  /*15d60*/  STL.64 [R1+0xe8], R14 ;  /* 0x0000e80e01007387 */ /* 0x0003e80000100a00 */
[----:B------:R-:W-:Y:S04]  /*15d70*/  STL [R1+0xed8], R161 ;  /* 0x000ed8a101007387 */ /* 0x000fe80000100800 */
[----:B------:R-:W4:Y:S04]  /*15d80*/  LDL.LU R19, [R1+0xa9c] ;  /* 0x000a9c0001137983 */ /* 0x000f280000300800 */
[----:B------:R-:W2:Y:S04]  /*15d90*/  LDL.LU R18, [R1+0xac4] ;  /* 0x000ac40001127983 */ /* 0x000ea80000300800 */
[----:B0-----:R-:W3:Y:S04]  /*15da0*/  LDL.LU R17, [R1+0xaa0] ;  /* 0x000aa00001117983 */ /* 0x001ee80000300800 */
[----:B------:R-:W3:Y:S04]  /*15db0*/  LDL.LU R16, [R1+0xac8] ;  /* 0x000ac80001107983 */ /* 0x000ee80000300800 */
[----:B-1----:R-:W3:Y:S04]  /*15dc0*/  LDL.LU R15, [R1+0xaa4] ;  /* 0x000aa400010f7983 */ /* 0x002ee80000300800 */
[----:B------:R-:W3:Y:S04]  /*15dd0*/  LDL.LU R14, [R1+0xacc] ;  /* 0x000acc00010e7983 */ /* 0x000ee80000300800 */
[----:B------:R-:W4:Y:S04]  /*15de0*/  LDL.LU R3, [R1+0xaa8] ;  /* 0x000aa80001037983 */ /* 0x000f280000300800 */
[----:B------:R-:W4:Y:S04]  /*15df0*/  LDL.LU R2, [R1+0xabc] ;  /* 0x000abc0001027983 */ /* 0x000f280000300800 */
[----:B------:R-:W-:Y:S04]  /*15e00*/  STL [R1+0xedc], R162 ;  /* 0x000edca201007387 */ /* 0x000fe80000100800 */
[----:B------:R-:W4:Y:S04]  /*15e10*/  @P3 LDG.E.U16 R137, desc[UR16][R4.64] ;  /* 0x0000001004893981 */ /* 0x000f28000c1e1500 */
[----:B------:R-:W4:Y:S04]  /*15e20*/  LDL R127, [R1+0x724] ;  /* 0x00072400017f7983 */ /* 0x000f280000100800 */
[----:B------:R-:W4:Y:S04]  /*15e30*/  LDL R131, [R1+0x720] ;  /* 0x0007200001837983 */ /* 0x000f280000100800 */
[----:B------:R-:W4:Y:S04]  /*15e40*/  @P3 LDG.E.U16 R136, desc[UR16][R6.64] ;  /* 0x0000001006883981 */ /* 0x000f28000c1e1500 */
[----:B------:R-:W-:Y:S04]  /*15e50*/  STL [R1+0xee0], R163 ;  /* 0x000ee0a301007387 */ /* 0x000fe80000100800 */
[----:B------:R-:W4:Y:S04]  /*15e60*/  LDL R128, [R1+0x71c] ;  /* 0x00071c0001807983 */ /* 0x000f280000100800 */
[----:B------:R-:W-:Y:S04]  /*15e70*/  STL.64 [R1+0x58], R4 ;  /* 0x0000580401007387 */ /* 0x000fe80000100a00 */
[----:B------:R-:W-:Y:S04]  /*15e80*/  STL.64 [R1+0x60], R6 ;  /* 0x0000600601007387 */ /* 0x000fe80000100a00 */
[----:B------:R-:W-:Y:S04]  /*15e90*/  STL.64 [R1+0x68], R8 ;  /* 0x0000680801007387 */ /* 0x000fe80000100a00 */
[----:B------:R0:W-:Y:S04]  /*15ea0*/  STL.64 [R1+0x70], R10 ;  /* 0x0000700a01007387 */ /* 0x0001e80000100a00 */
[----:B------:R-:W4:Y:S04]  /*15eb0*/  LDL R129, [R1+0x718] ;  /* 0x0007180001817983 */ /* 0x000f280000100800 */
[----:B------:R-:W4:Y:S04]  /*15ec0*/  LDL.LU R13, [R1+0xb80] ;  /* 0x000b8000010d7983 */ /* 0x000f280000300800 */
[----:B------:R-:W4:Y:S01]  /*15ed0*/  LDL.LU R12, [R1+0xba8] ;  /* 0x000ba800010c7983 */ /* 0x000f220000300800 */
[----:B------:R-:W-:-:S03]  /*15ee0*/  ISETP.GT.AND P1, PT, R164, 0x31, PT ;  /* 0x00000031a400780c */ /* 0x000fc60003f24270 */
[----:B0-----:R-:W4:Y:S04]  /*15ef0*/  LDL.LU R11, [R1+0xb84] ;  /* 0x000b8400010b7983 */ /* 0x001f280000300800 */
[----:B------:R-:W4:Y:S04]  /*15f00*/  LDL.LU R10, [R1+0xbac] ;  /* 0x000bac00010a7983 */ /* 0x000f280000300800 */
[----:B------:R-:W4:Y:S04]  /*15f10*/  LDL.LU R9, [R1+0xb88] ;  /* 0x000b880001097983 */ /* 0x000f280000300800 */
[----:B------:R-:W4:Y:S04]  /*15f20*/  LDL.LU R8, [R1+0xbb0] ;  /* 0x000bb00001087983 */ /* 0x000f280000300800 */
[----:B------:R-:W4:Y:S04]  /*15f30*/  LDL.LU R7, [R1+0xb8c] ;  /* 0x000b8c0001077983 */ /* 0x000f280000300800 */
[----:B------:R-:W4:Y:S04]  /*15f40*/  LDL.LU R6, [R1+0xba0] ;  /* 0x000ba00001067983 */ /* 0x000f280000300800 */
[----:B------:R-:W4:Y:S04]  /*15f50*/  LDL.LU R5, [R1+0xa3c] ;  /* 0x000a3c0001057983 */ /* 0x000f280000300800 */
[----:B------:R-:W4:Y:S01]  /*15f60*/  LDL.LU R4, [R1+0xa50] ;  /* 0x000a500001047983 */ /* 0x000f220000300800 */
[----:B--2---:R-:W-:-:S02]  /*15f70*/  IMAD.MOV.U32 R138, RZ, RZ, R18 ;  /* 0x000000ffff8a7224 */ /* 0x004fc400078e0012 */
[----:B---3--:R-:W-:Y:S02]  /*15f80*/  IMAD.MOV.U32 R134, RZ, RZ, R14 ;  /* 0x000000ffff867224 */ /* 0x008fe400078e000e */
[----:B----4-:R-:W-:Y:S02]  /*15f90*/  IMAD.MOV.U32 R133, RZ, RZ, R3 ;  /* 0x000000ffff857224 */ /* 0x010fe400078e0003 */
[----:B------:R-:W-:Y:S01]  /*15fa0*/  IMAD.MOV.U32 R132, RZ, RZ, R2 ;  /* 0x000000ffff847224 */ /* 0x000fe200078e0002 */
[----:B------:R0:W-:Y:S04]  /*15fb0*/  @P3 STL [R1+0x778], R137 ;  /* 0x0007788901003387 */ /* 0x0001e80000100800 */
[----:B------:R-:W2:Y:S04]  /*15fc0*/  @P1 LDG.E.U16 R127, desc[UR16][R132.64] ;  /* 0x00000010847f1981 */ /* 0x000ea8000c1e1500 */
[----:B------:R1:W-:Y:S01]  /*15fd0*/  @P3 STL [R1+0x77c], R136 ;  /* 0x00077c8801003387 */ /* 0x0003e20000100800 */
[----:B0-----:R-:W-:-:S03]  /*15fe0*/  IMAD.MOV.U32 R137, RZ, RZ, R17 ;  /* 0x000000ffff897224 */ /* 0x001fc600078e0011 */
[----:B------:R0:W-:Y:S04]  /*15ff0*/  @P3 STL [R1+0x780], R139 ;  /* 0x0007808b01003387 */ /* 0x0001e80000100800 */
[----:B------:R3:W-:Y:S01]  /*16000*/  @P3 STL [R1+0x784], R135 ;  /* 0x0007848701003387 */ /* 0x0007e20000100800 */
[----:B-1----:R-:W-:-:S03]  /*16010*/  IMAD.MOV.U32 R136, RZ, RZ, R16 ;  /* 0x000000ffff887224 */ /* 0x002fc600078e0010 */
[----:B------:R-:W4:Y:S01]  /*16020*/  LDL.LU R3, [R1+0xa40] ;  /* 0x000a400001037983 */ /* 0x000f220000300800 */
[----:B0-----:R-:W-:-:S03]  /*16030*/  IMAD.MOV.U32 R139, RZ, RZ, R19 ;  /* 0x000000ffff8b7224 */ /* 0x001fc600078e0013 */
[----:B------:R-:W2:Y:S01]  /*16040*/  @P1 LDG.E.U16 R128, desc[UR16][R136.64] ;  /* 0x0000001088801981 */ /* 0x000ea2000c1e1500 */
[----:B---3--:R-:W-:-:S03]  /*16050*/  IMAD.MOV.U32 R135, RZ, RZ, R15 ;  /* 0x000000ffff877224 */ /* 0x008fc600078e000f */
[----:B------:R-:W3:Y:S04]  /*16060*/  LDL.LU R2, [R1+0xa54] ;  /* 0x000a540001027983 */ /* 0x000ee80000300800 */
[----:B------:R-:W2:Y:S04]  /*16070*/  @P1 LDG.E.U16 R131, desc[UR16][R134.64] ;  /* 0x0000001086831981 */ /* 0x000ea8000c1e1500 */
[----:B------:R-:W2:Y:S04]  /*16080*/  @P1 LDG.E.U16 R129, desc[UR16][R138.64] ;  /* 0x000000108a811981 */ /* 0x000ea8000c1e1500 */
[----:B------:R-:W-:Y:S04]  /*16090*/  STL [R1+0xdcc], R132 ;  /* 0x000dcc8401007387 */ /* 0x000fe80000100800 */
[----:B------:R-:W-:Y:S04]  /*160a0*/  STL [R1+0xdc8], R133 ;  /* 0x000dc88501007387 */ /* 0x000fe80000100800 */
[----:B------:R-:W-:Y:S04]  /*160b0*/  STL [R1+0xdd4], R134 ;  /* 0x000dd48601007387 */ /* 0x000fe80000100800 */
[----:B------:R-:W-:Y:S04]  /*160c0*/  STL [R1+0xdd0], R135 ;  /* 0x000dd08701007387 */ /* 0x000fe80000100800 */
[----:B------:R-:W3:Y:S04]  /*160d0*/  LDL R113, [R1+0x6d8] ;  /* 0x0006d80001717983 */ /* 0x000ee80000100800 */
[----:B------:R-:W-:Y:S04]  /*160e0*/  STL [R1+0xddc], R136 ;  /* 0x000ddc8801007387 */ /* 0x000fe80000100800 */
[----:B------:R-:W-:Y:S04]  /*160f0*/  STL [R1+0xdd8], R137 ;  /* 0x000dd88901007387 */ /* 0x000fe80000100800 */
[----:B------:R-:W3:Y:S04]  /*16100*/  LDL R117, [R1+0x6d4] ;  /* 0x0006d40001757983 */ /* 0x000ee80000100800 */
[----:B------:R-:W3:Y:S04]  /*16110*/  LDL R122, [R1+0x6d0] ;  /* 0x0006d000017a7983 */ /* 0x000ee80000100800 */
[----:B------:R-:W-:Y:S04]  /*16120*/  STL [R1+0xde4], R138 ;  /* 0x000de48a01007387 */ /* 0x000fe80000100800 */
[----:B------:R-:W-:Y:S04]  /*16130*/  STL [R1+0xde0], R139 ;  /* 0x000de08b01007387 */ /* 0x000fe80000100800 */
[----:B--2---:R0:W-:Y:S04]  /*16140*/  @P1 STL [R1+0x718], R129 ;  /* 0x0007188101001387 */ /* 0x0041e80000100800 */
[----:B------:R1:W-:Y:S04]  /*16150*/  @P1 STL [R1+0x71c], R128 ;  /* 0x00071c8001001387 */ /* 0x0003e80000100800 */
[----:B------:R2:W-:Y:S04]  /*16160*/  @P1 STL [R1+0x720], R131 ;  /* 0x0007208301001387 */ /* 0x0005e80000100800 */
[----:B------:R4:W-:Y:S04]  /*16170*/  @P1 STL [R1+0x724], R127 ;  /* 0x0007247f01001387 */ /* 0x0009e80000100800 */
[----:B------:R-:W3:Y:S01]  /*16180*/  LDL R119, [R1+0x6cc] ;  /* 0x0006cc0001777983 */ /* 0x000ee20000100800 */
[----:B0-----:R-:W-:-:S02]  /*16190*/  IMAD.MOV.U32 R129, RZ, RZ, R11 ;  /* 0x000000ffff817224 */ /* 0x001fc400078e000b */
[----:B-1----:R-:W-:Y:S01]  /*161a0*/  IMAD.MOV.U32 R128, RZ, RZ, R10 ;  /* 0x000000ffff807224 */ /* 0x002fe200078e000a */
[----:B------:R-:W3:Y:S01]  /*161b0*/  LDL.LU R11, [R1+0xa44] ;  /* 0x000a4400010b7983 */ /* 0x000ee20000300800 */
[----:B--2---:R-:W-:Y:S02]  /*161c0*/  IMAD.MOV.U32 R131, RZ, RZ, R13 ;  /* 0x000000ffff837224 */ /* 0x004fe400078e000d */
[----:B------:R-:W-:Y:S01]  /*161d0*/  IMAD.MOV.U32 R124, RZ, RZ, R6 ;  /* 0x000000ffff7c7224 */ /* 0x000fe200078e0006 */
[----:B------:R-:W2:Y:S01]  /*161e0*/  LDL.LU R10, [R1+0xa58] ;  /* 0x000a5800010a7983 */ /* 0x000ea20000300800 */
[----:B------:R-:W-:Y:S02]  /*161f0*/  IMAD.MOV.U32 R125, RZ, RZ, R7 ;  /* 0x000000ffff7d7224 */ /* 0x000fe400078e0007 */
[----:B------:R-:W-:Y:S01]  /*16200*/  IMAD.MOV.U32 R130, RZ, RZ, R12 ;  /* 0x000000ffff827224 */ /* 0x000fe200078e000c */
[----:B------:R-:W2:Y:S01]  /*16210*/  LDL.LU R13, [R1+0xa48] ;  /* 0x000a4800010d7983 */ /* 0x000ea20000300800 */
[----:B------:R-:W-:-:S02]  /*16220*/  IMAD.MOV.U32 R126, RZ, RZ, R8 ;  /* 0x000000ffff7e7224 */ /* 0x000fc400078e0008 */
[----:B----4-:R-:W-:Y:S01]  /*16230*/  IMAD.MOV.U32 R127, RZ, RZ, R9 ;  /* 0x000000ffff7f7224 */ /* 0x010fe200078e0009 */
[----:B------:R-:W4:Y:S01]  /*16240*/  LDL.LU R12, [R1+0xa4c] ;  /* 0x000a4c00010c7983 */ /* 0x000f220000300800 */
[----:B------:R-:W-:Y:S02]  /*16250*/  IMAD.MOV.U32 R6, RZ, RZ, R4 ;  /* 0x000000ffff067224 */ /* 0x000fe400078e0004 */
[----:B------:R-:W-:Y:S01]  /*16260*/  IMAD.MOV.U32 R7, RZ, RZ, R5 ;  /* 0x000000ffff077224 */ /* 0x000fe200078e0005 */
[----:B------:R-:W4:Y:S01]  /*16270*/  LDL R123, [R1+0x774] ;  /* 0x00077400017b7983 */ /* 0x000f220000100800 */
[----:B---3--:R-:W-:Y:S02]  /*16280*/  IMAD.MOV.U32 R8, RZ, RZ, R2 ;  /* 0x000000ffff087224 */ /* 0x008fe400078e0002 */
[----:B------:R-:W-:Y:S01]  /*16290*/  IMAD.MOV.U32 R9, RZ, RZ, R3 ;  /* 0x000000ffff097224 */ /* 0x000fe200078e0003 */
[----:B------:R-:W3:Y:S04]  /*162a0*/  LDL R120, [R1+0x770] ;  /* 0x0007700001787983 */ /* 0x000ee80000100800 */
[----:B------:R-:W3:Y:S01]  /*162b0*/  LDL R121, [R1+0x76c] ;  /* 0x00076c0001797983 */ /* 0x000ee20000100800 */
[----:B------:R-:W-:-:S03]  /*162c0*/  ISETP.GT.AND P3, PT, R164, 0x39, PT ;  /* 0x00000039a400780c */ /* 0x000fc60003f64270 */
[----:B------:R-:W3:Y:S04]  /*162d0*/  LDL.LU R5, [R1+0xadc] ;  /* 0x000adc0001057983 */ /* 0x000ee80000300800 */
[----:B------:R-:W3:Y:S04]  /*162e0*/  LDL.LU R4, [R1+0xaf0] ;  /* 0x000af00001047983 */ /* 0x000ee80000300800 */
[----:B------:R-:W-:Y:S04]  /*162f0*/  STL.64 [R1+0x38], R6 ;  /* 0x0000380601007387 */ /* 0x000fe80000100a00 */
[----:B------:R-:W-:Y:S04]  /*16300*/  STL.64 [R1+0x40], R8 ;  /* 0x0000400801007387 */ /* 0x000fe80000100a00 */
[----:B------:R-:W3:Y:S04]  /*16310*/  LDL.LU R3, [R1+0xae0] ;  /* 0x000ae00001037983 */ /* 0x000ee80000300800 */
[----:B------:R-:W3:Y:S04]  /*16320*/  LDL.LU R2, [R1+0xaf4] ;  /* 0x000af40001027983 */ /* 0x000ee80000300800 */
[----:B------:R-:W3:Y:S04]  /*16330*/  LDL.LU R154, [R1+0x714] ;  /* 0x00071400019a7983 */ /* 0x000ee80000300800 */
[----:B------:R-:W3:Y:S04]  /*16340*/  LDL.LU R153, [R1+0x70c] ;  /* 0x00070c0001997983 */ /* 0x000ee80000300800 */
[----:B------:R-:W3:Y:S04]  /*16350*/  LDL.LU R152, [R1+0x708] ;  /* 0x0007080001987983 */ /* 0x000ee80000300800 */
        /* <DEDUP_REMOVED lines=8> */
[----:B------:R-:W3:Y:S01]  /*163e0*/  @P3 LDG.E.U16 R113, desc[UR16][R124.64] ;  /* 0x000000107c713981 */ /* 0x000ee2000c1e1500 */
[----:B------:R-:W-:-:S03]  /*163f0*/  ISETP.GT.AND P4, PT, R164, 0x2a, PT ;  /* 0x0000002aa400780c */ /* 0x000fc60003f84270 */
[----:B------:R-:W3:Y:S04]  /*16400*/  @P3 LDG.E.U16 R122, desc[UR16][R128.64] ;  /* 0x00000010807a3981 */ /* 0x000ee8000c1e1500 */
[----:B------:R-:W3:Y:S04]  /*16410*/  @P3 LDG.E.U16 R117, desc[UR16][R126.64] ;  /* 0x000000107e753981 */ /* 0x000ee8000c1e1500 */
[----:B------:R-:W3:Y:S04]  /*16420*/  @P3 LDG.E.U16 R119, desc[UR16][R130.64] ;  /* 0x0000001082773981 */ /* 0x000ee8000c1e1500 */
[----:B0-----:R-:W3:Y:S04]  /*16430*/  LDL.LU R131, [R1+0x768] ;  /* 0x0007680001837983 */ /* 0x001ee80000300800 */
[----:B------:R-:W3:Y:S04]  /*16440*/  LDL.LU R21, [R1+0xae4] ;  /* 0x000ae40001157983 */ /* 0x000ee80000300800 */
[----:B------:R-:W3:Y:S04]  /*16450*/  LDL.LU R20, [R1+0xaf8] ;  /* 0x000af80001147983 */ /* 0x000ee80000300800 */
[----:B------:R-:W3:Y:S04]  /*16460*/  LDL.LU R19, [R1+0xae8] ;  /* 0x000ae80001137983 */ /* 0x000ee80000300800 */
[----:B--2---:R-:W-:Y:S04]  /*16470*/  STL.64 [R1+0x48], R10 ;  /* 0x0000480a01007387 */ /* 0x004fe80000100a00 */
[----:B------:R-:W2:Y:S04]  /*16480*/  LDL.LU R18, [R1+0xaec] ;  /* 0x000aec0001127983 */ /* 0x000ea80000300800 */
[----:B----4-:R-:W4:Y:S04]  /*16490*/  @P4 LDG.E.U16 R123, desc[UR16][R12.64] ;  /* 0x000000100c7b4981 */ /* 0x010f28000c1e1500 */
[----:B---3--:R-:W3:Y:S04]  /*164a0*/  @P4 LDG.E.U16 R121, desc[UR16][R8.64] ;  /* 0x0000001008794981 */ /* 0x008ee8000c1e1500 */
[----:B------:R-:W3:Y:S04]  /*164b0*/  @P4 LDG.E.U16 R120, desc[UR16][R10.64] ;  /* 0x000000100a784981 */ /* 0x000ee8000c1e1500 */
[----:B------:R-:W-:Y:S04]  /*164c0*/  STL.64 [R1+0x50], R12 ;  /* 0x0000500c01007387 */ /* 0x000fe80000100a00 */
[----:B------:R0:W-:Y:S04]  /*164d0*/  @P3 STL [R1+0x6d8], R113 ;  /* 0x0006d87101003387 */ /* 0x0001e80000100800 */
[----:B0-----:R-:W3:Y:S04]  /*164e0*/  LDL R113, [R1+0x710] ;  /* 0x0007100001717983 */ /* 0x001ee80000100800 */
[----:B------:R-:W3:Y:S01]  /*164f0*/  @P4 LDG.E.U16 R131, desc[UR16][R6.64] ;  /* 0x0000001006834981 */ /* 0x000ee2000c1e1500 */
[----:B------:R-:W-:Y:S01]  /*16500*/  ISETP.GT.AND P1, PT, R164, 0x32, PT ;  /* 0x00000032a400780c */ /* 0x000fe20003f24270 */
[----:B------:R-:W-:-:S02]  /*16510*/  IMAD.MOV.U32 R118, RZ, RZ, R20 ;  /* 0x000000ffff767224 */ /* 0x000fc400078e0014 */
[----:B--2---:R-:W-:Y:S01]  /*16520*/  IMAD.MOV.U32 R116, RZ, RZ, R18 ;  /* 0x000000ffff747224 */ /* 0x004fe200078e0012 */
[----:B---3--:R-:W-:Y:S04]  /*16530*/  STL [R1+0xf40], R131 ;  /* 0x000f408301007387 */ /* 0x008fe80000100800 */
[----:B------:R-:W2:Y:S04]  /*16540*/  LDL.LU R150, [R1+0x764] ;  /* 0x0007640001967983 */ /* 0x000ea80000300800 */
[----:B------:R-:W3:Y:S04]  /*16550*/  LDL.LU R149, [R1+0x760] ;  /* 0x0007600001957983 */ /* 0x000ee80000300800 */
[----:B------:R-:W2:Y:S04]  /*16560*/  LDL.LU R159, [R1+0x75c] ;  /* 0x00075c00019f7983 */ /* 0x000ea80000300800 */
[----:B------:R-:W-:Y:S04]  /*16570*/  @P3 STL [R1+0x6cc], R119 ;  /* 0x0006cc7701003387 */ /* 0x000fe80000100800 */
[----:B------:R-:W-:Y:S04]  /*16580*/  @P3 STL [R1+0x6d0], R122 ;  /* 0x0006d07a01003387 */ /* 0x000fe80000100800 */
[----:B------:R0:W-:Y:S04]  /*16590*/  @P3 STL [R1+0x6d4], R117 ;  /* 0x0006d47501003387 */ /* 0x0001e80000100800 */
[----:B----4-:R-:W-:Y:S01]  /*165a0*/  @P4 STL [R1+0x774], R123 ;  /* 0x0007747b01004387 */ /* 0x010fe20000100800 */
[----:B0-----:R-:W-:-:S03]  /*165b0*/  IMAD.MOV.U32 R117, RZ, RZ, R19 ;  /* 0x000000ffff757224 */ /* 0x001fc600078e0013 */
[----:B------:R0:W-:Y:S04]  /*165c0*/  @P4 STL [R1+0x76c], R121 ;  /* 0x00076c7901004387 */ /* 0x0001e80000100800 */
[----:B------:R1:W-:Y:S01]  /*165d0*/  @P4 STL [R1+0x770], R120 ;  /* 0x0007707801004387 */ /* 0x0003e20000100800 */
[----:B------:R-:W-:-:S03]  /*165e0*/  IMAD.MOV.U32 R122, RZ, RZ, R4 ;  /* 0x000000ffff7a7224 */ /* 0x000fc600078e0004 */
[----:B------:R-:W4:Y:S01]  /*165f0*/  @P1 LDG.E.U16 R154, desc[UR16][R116.64] ;  /* 0x00000010749a1981 */ /* 0x000f22000c1e1500 */
[----:B0-----:R-:W-:Y:S02]  /*16600*/  IMAD.MOV.U32 R121, RZ, RZ, R3 ;  /* 0x000000ffff797224 */ /* 0x001fe400078e0003 */
[----:B------:R-:W-:Y:S01]  /*16610*/  IMAD.MOV.U32 R123, RZ, RZ, R5 ;  /* 0x000000ffff7b7224 */ /* 0x000fe200078e0005 */
[----:B------:R-:W2:Y:S01]  /*16620*/  LDL.LU R17, [R1+0xbc0] ;  /* 0x000bc00001117983 */ /* 0x000ea20000300800 */
[----:B-1----:R-:W-:Y:S02]  /*16630*/  IMAD.MOV.U32 R120, RZ, RZ, R2 ;  /* 0x000000ffff787224 */ /* 0x002fe400078e0002 */
[----:B------:R-:W-:Y:S01]  /*16640*/  IMAD.MOV.U32 R119, RZ, RZ, R21 ;  /* 0x000000ffff777224 */ /* 0x000fe200078e0015 */
[----:B------:R-:W2:Y:S04]  /*16650*/  @P1 LDG.E.U16 R152, desc[UR16][R122.64] ;  /* 0x000000107a981981 */ /* 0x000ea8000c1e1500 */
[----:B------:R-:W2:Y:S04]  /*16660*/  @P1 LDG.E.U16 R153, desc[UR16][R120.64] ;  /* 0x0000001078991981 */ /* 0x000ea8000c1e1500 */
[----:B------:R-:W2:Y:S04]  /*16670*/  @P1 LDG.E.U16 R113, desc[UR16][R118.64] ;  /* 0x0000001076711981 */ /* 0x000ea8000c1e1500 */
        /* <DEDUP_REMOVED lines=17> */
[----:B----4-:R-:W-:Y:S04]  /*16790*/  STL [R1+0xf44], R154 ;  /* 0x000f449a01007387 */ /* 0x010fe80000100800 */
[----:B------:R-:W-:Y:S04]  /*167a0*/  STL [R1+0xe0c], R116 ;  /* 0x000e0c7401007387 */ /* 0x000fe80000100800 */
[----:B------:R-:W-:Y:S04]  /*167b0*/  STL [R1+0xe08], R117 ;  /* 0x000e087501007387 */ /* 0x000fe80000100800 */
[----:B------:R-:W-:Y:S04]  /*167c0*/  STL [R1+0xe14], R118 ;  /* 0x000e147601007387 */ /* 0x000fe80000100800 */
[----:B------:R-:W-:Y:S04]  /*167d0*/  STL [R1+0xe10], R119 ;  /* 0x000e107701007387 */ /* 0x000fe80000100800 */
[----:B--2---:R-:W-:Y:S04]  /*167e0*/  STL [R1+0xf48], R153 ;  /* 0x000f489901007387 */ /* 0x004fe80000100800 */
[----:B------:R-:W-:Y:S04]  /*167f0*/  STL [R1+0xe1c], R120 ;  /* 0x000e1c7801007387 */ /* 0x000fe80000100800 */
[----:B------:R-:W-:Y:S04]  /*16800*/  STL [R1+0xe18], R121 ;  /* 0x000e187901007387 */ /* 0x000fe80000100800 */
[----:B------:R-:W-:Y:S04]  /*16810*/  STL [R1+0xf4c], R152 ;  /* 0x000f4c9801007387 */ /* 0x000fe80000100800 */
[----:B------:R-:W-:Y:S04]  /*16820*/  STL [R1+0xe24], R122 ;  /* 0x000e247a01007387 */ /* 0x000fe80000100800 */
[----:B------:R-:W-:Y:S04]  /*16830*/  STL [R1+0xe20], R123 ;  /* 0x000e207b01007387 */ /* 0x000fe80000100800 */
[----:B------:R0:W-:Y:S04]  /*16840*/  @P1 STL [R1+0x710], R113 ;  /* 0x0007107101001387 */ /* 0x0001e80000100800 */
[----:B------:R-:W2:Y:S01]  /*16850*/  LDL R105, [R1+0x6c4] ;  /* 0x0006c40001697983 */ /* 0x000ea20000100800 */
[----:B------:R-:W-:-:S02]  /*16860*/  ISETP.GT.AND P3, PT, R164, 0x2b, PT ;  /* 0x0000002ba400780c */ /* 0x000fc40003f64270 */
[----:B------:R-:W-:Y:S01]  /*16870*/  ISETP.GT.AND P4, PT, R164, 0x3a, PT ;  /* 0x0000003aa400780c */ /* 0x000fe20003f84270 */
[----:B---3--:R-:W-:Y:S01]  /*16880*/  IMAD.MOV.U32 R110, RZ, RZ, R12 ;  /* 0x000000ffff6e7224 */ /* 0x008fe200078e000c */
[----:B------:R-:W3:Y:S01]  /*16890*/  LDL R106, [R1+0x6c0] ;  /* 0x0006c000016a7983 */ /* 0x000ee20000100800 */
[----:B------:R-:W-:Y:S02]  /*168a0*/  IMAD.MOV.U32 R111, RZ, RZ, R13 ;  /* 0x000000ffff6f7224 */ /* 0x000fe400078e000d */
[----:B------:R-:W-:Y:S02]  /*168b0*/  IMAD.MOV.U32 R12, RZ, RZ, R8 ;  /* 0x000000ffff0c7224 */ /* 0x000fe400078e0008 */
[----:B------:R-:W-:Y:S01]  /*168c0*/  IMAD.MOV.U32 R13, RZ, RZ, R9 ;  /* 0x000000ffff0d7224 */ /* 0x000fe200078e0009 */
[----:B------:R-:W-:Y:S01]  /*168d0*/  STL.64 [R1+0x20], R2 ;  /* 0x0000200201007387 */ /* 0x000fe20000100a00 */
[----:B------:R-:W-:Y:S02]  /*168e0*/  IMAD.MOV.U32 R108, RZ, RZ, R10 ;  /* 0x000000ffff6c7224 */ /* 0x000fe400078e000a */
[----:B------:R-:W-:Y:S01]  /*168f0*/  IMAD.MOV.U32 R109, RZ, RZ, R11 ;  /* 0x000000ffff6d7224 */ /* 0x000fe200078e000b */
[----:B------:R-:W4:Y:S04]  /*16900*/  @P3 LDG.E.U16 R159, desc[UR16][R2.64] ;  /* 0x00000010029f3981 */ /* 0x000f28000c1e1500 */
[----:B------:R-:W4:Y:S04]  /*16910*/  @P3 LDG.E.U16 R149, desc[UR16][R4.64] ;  /* 0x0000001004953981 */ /* 0x000f28000c1e1500 */
[----:B------:R-:W4:Y:S04]  /*16920*/  @P3 LDG.E.U16 R150, desc[UR16][R6.64] ;  /* 0x0000001006963981 */ /* 0x000f28000c1e1500 */
[----:B------:R1:W-:Y:S04]  /*16930*/  STL.64 [R1+0x28], R4 ;  /* 0x0000280401007387 */ /* 0x0003e80000100a00 */
[----:B------:R-:W-:Y:S04]  /*16940*/  STL.64 [R1+0x18], R12 ;  /* 0x0000180c01007387 */ /* 0x000fe80000100a00 */
[----:B------:R0:W-:Y:S04]  /*16950*/  STL.64 [R1+0x30], R6 ;  /* 0x0000300601007387 */ /* 0x0001e80000100a00 */
[----:B------:R-:W4:Y:S04]  /*16960*/  LDL R107, [R1+0x6bc] ;  /* 0x0006bc00016b7983 */ /* 0x000f280000100800 */
[----:B------:R-:W4:Y:S01]  /*16970*/  @P4 LDG.E.U16 R151, desc[UR16][R108.64] ;  /* 0x000000106c974981 */ /* 0x000f22000c1e1500 */
[----:B------:R-:W-:-:S02]  /*16980*/  IMAD.MOV.U32 R114, RZ, RZ, R16 ;  /* 0x000000ffff727224 */ /* 0x000fc400078e0010 */
[----:B------:R-:W-:Y:S01]  /*16990*/  IMAD.MOV.U32 R115, RZ, RZ, R17 ;  /* 0x000000ffff737224 */ /* 0x000fe200078e0011 */
[----:B------:R-:W4:Y:S04]  /*169a0*/  @P3 LDG.E.U16 R158, desc[UR16][R12.64] ;  /* 0x000000100c9e3981 */ /* 0x000f28000c1e1500 */
[----:B--2---:R-:W2:Y:S01]  /*169b0*/  @P4 LDG.E.U16 R105, desc[UR16][R110.64] ;  /* 0x000000106e694981 */ /* 0x004ea2000c1e1500 */
[----:B------:R-:W-:Y:S02]  /*169c0*/  IMAD.MOV.U32 R112, RZ, RZ, R14 ;  /* 0x000000ffff707224 */ /* 0x000fe400078e000e */
[----:B0-----:R-:W-:-:S05]  /*169d0*/  IMAD.MOV.U32 R113, RZ, RZ, R15 ;  /* 0x000000ffff717224 */ /* 0x001fca00078e000f */
[----:B---3--:R-:W3:Y:S04]  /*169e0*/  @P4 LDG.E.U16 R106, desc[UR16][R112.64] ;  /* 0x00000010706a4981 */ /* 0x008ee8000c1e1500 */
[----:B----4-:R-:W-:Y:S04]  /*169f0*/  STL [R1+0xf14], R150 ;  /* 0x000f149601007387 */ /* 0x010fe80000100800 */
[----:B------:R-:W4:Y:S04]  /*16a00*/  LDL.LU R11, [R1+0xaac] ;  /* 0x000aac00010b7983 */ /* 0x000f280000300800 */
[----:B------:R-:W3:Y:S04]  /*16a10*/  LDL.LU R10, [R1+0xad0] ;  /* 0x000ad000010a7983 */ /* 0x000ee80000300800 */
[----:B-1----:R-:W3:Y:S04]  /*16a20*/  LDL.LU R5, [R1+0xab0] ;  /* 0x000ab00001057983 */ /* 0x002ee80000300800 */
[----:B------:R-:W3:Y:S04]  /*16a30*/  LDL.LU R4, [R1+0xad4] ;  /* 0x000ad40001047983 */ /* 0x000ee80000300800 */
[----:B------:R-:W3:Y:S04]  /*16a40*/  LDL.LU R7, [R1+0xab4] ;  /* 0x000ab40001077983 */ /* 0x000ee80000300800 */
[----:B------:R-:W3:Y:S04]  /*16a50*/  LDL.LU R6, [R1+0xad8] ;  /* 0x000ad80001067983 */ /* 0x000ee80000300800 */
[----:B------:R-:W3:Y:S04]  /*16a60*/  LDL.LU R9, [R1+0xab8] ;  /* 0x000ab80001097983 */ /* 0x000ee80000300800 */
[----:B------:R-:W3:Y:S04]  /*16a70*/  LDL.LU R8, [R1+0xac0] ;  /* 0x000ac00001087983 */ /* 0x000ee80000300800 */
[----:B------:R-:W3:Y:S04]  /*16a80*/  LDL R101, [R1+0x754] ;  /* 0x0007540001657983 */ /* 0x000ee80000100800 */
[----:B------:R-:W-:Y:S04]  /*16a90*/  STL [R1+0xf18], R149 ;  /* 0x000f189501007387 */ /* 0x000fe80000100800 */
[----:B------:R-:W4:Y:S04]  /*16aa0*/  LDL R103, [R1+0x750] ;  /* 0x0007500001677983 */ /* 0x000f280000100800 */
[----:B------:R-:W4:Y:S04]  /*16ab0*/  LDL R104, [R1+0x74c] ;  /* 0x00074c0001687983 */ /* 0x000f280000100800 */
[----:B------:R-:W-:Y:S04]  /*16ac0*/  STL [R1+0xf1c], R159 ;  /* 0x000f1c9f01007387 */ /* 0x000fe80000100800 */
[----:B------:R-:W4:Y:S04]  /*16ad0*/  @P4 LDG.E.U16 R107, desc[UR16][R114.64] ;  /* 0x00000010726b4981 */ /* 0x000f28000c1e1500 */
[----:B------:R-:W4:Y:S04]  /*16ae0*/  LDL.LU R157, [R1+0x704] ;  /* 0x00070400019d7983 */ /* 0x000f280000300800 */
[----:B------:R-:W4:Y:S04]  /*16af0*/  LDL.LU R156, [R1+0x700] ;  /* 0x00070000019c7983 */ /* 0x000f280000300800 */
[----:B------:R-:W-:Y:S04]  /*16b00*/  STL [R1+0xf50], R151 ;  /* 0x000f509701007387 */ /* 0x000fe80000100800 */
[----:B------:R-:W-:Y:S04]  /*16b10*/  STL [R1+0xe2c], R108 ;  /* 0x000e2c6c01007387 */ /* 0x000fe80000100800 */
[----:B------:R-:W-:Y:S04]  /*16b20*/  STL [R1+0xe28], R109 ;  /* 0x000e286d01007387 */ /* 0x000fe80000100800 */
[----:B--2---:R0:W-:Y:S04]  /*16b30*/  @P4 STL [R1+0x6c4], R105 ;  /* 0x0006c46901004387 */ /* 0x0041e80000100800 */
[----:B0-----:R-:W2:Y:S01]  /*16b40*/  LDL R105, [R1+0x748] ;  /* 0x0007480001697983 */ /* 0x001ea20000100800 */
[----:B------:R-:W-:-:S03]  /*16b50*/  ISETP.GT.AND P1, PT, R164, 0x2c, PT ;  /* 0x0000002ca400780c */ /* 0x000fc60003f24270 */
[----:B------:R-:W-:Y:S04]  /*16b60*/  STL [R1+0xe34], R110 ;  /* 0x000e346e01007387 */ /* 0x000fe80000100800 */
[----:B------:R-:W-:Y:S04]  /*16b70*/  STL [R1+0xe30], R111 ;  /* 0x000e306f01007387 */ /* 0x000fe80000100800 */
[----:B------:R-:W2:Y:S04]  /*16b80*/  LDL.LU R3, [R1+0xb1c] ;  /* 0x000b1c0001037983 */ /* 0x000ea80000300800 */
[----:B------:R-:W2:Y:S04]  /*16b90*/  LDL.LU R2, [R1+0xb34] ;  /* 0x000b340001027983 */ /* 0x000ea80000300800 */
[----:B------:R-:W-:Y:S04]  /*16ba0*/  STL [R1+0xe3c], R112 ;  /* 0x000e3c7001007387 */ /* 0x000fe80000100800 */
[----:B------:R-:W-:Y:S04]  /*16bb0*/  STL [R1+0xe38], R113 ;  /* 0x000e387101007387 */ /* 0x000fe80000100800 */
[----:B------:R-:W-:Y:S04]  /*16bc0*/  STL [R1+0xe44], R114 ;  /* 0x000e447201007387 */ /* 0x000fe80000100800 */
[----:B------:R-:W-:Y:S04]  /*16bd0*/  STL [R1+0xe40], R115 ;  /* 0x000e407301007387 */ /* 0x000fe80000100800 */
[----:B------:R-:W-:Y:S04]  /*16be0*/  STL [R1+0xf20], R158 ;  /* 0x000f209e01007387 */ /* 0x000fe80000100800 */
[----:B---3--:R-:W3:Y:S04]  /*16bf0*/  @P1 LDG.E.U16 R101, desc[UR16][R8.64] ;  /* 0x0000001008651981 */ /* 0x008ee8000c1e1500 */
[----:B----4-:R-:W4:Y:S04]  /*16c00*/  @P1 LDG.E.U16 R103, desc[UR16][R6.64] ;  /* 0x0000001006671981 */ /* 0x010f28000c1e1500 */
[----:B------:R-:W3:Y:S04]  /*16c10*/  @P1 LDG.E.U16 R104, desc[UR16][R4.64] ;  /* 0x0000001004681981 */ /* 0x000ee8000c1e1500 */
[----:B------:R0:W-:Y:S04]  /*16c20*/  @P4 STL [R1+0x6bc], R107 ;  /* 0x0006bc6b01004387 */ /* 0x0001e80000100800 */
[----:B------:R1:W-:Y:S01]  /*16c30*/  @P4 STL [R1+0x6c0], R106 ;  /* 0x0006c06a01004387 */ /* 0x0003e20000100800 */
[----:B0-----:R-:W-:-:S02]  /*16c40*/  IMAD.MOV.U32 R107, RZ, RZ, R11 ;  /* 0x000000ffff6b7224 */ /* 0x001fc400078e000b */
[----:B-1----:R-:W-:-:S05]  /*16c50*/  IMAD.MOV.U32 R106, RZ, RZ, R10 ;  /* 0x000000ffff6a7224 */ /* 0x002fca00078e000a */
[----:B--2---:R-:W2:Y:S04]  /*16c60*/  @P1 LDG.E.U16 R105, desc[UR16][R106.64] ;  /* 0x000000106a691981 */ /* 0x004ea8000c1e1500 */
[----:B------:R-:W-:Y:S04]  /*16c70*/  STL.64 [R1+0x10], R8 ;  /* 0x0000100801007387 */ /* 0x000fe80000100a00 */
[----:B------:R-:W-:Y:S04]  /*16c80*/  STL.64 [R1], R4 ;  /* 0x0000000401007387 */ /* 0x000fe80000100a00 */
[----:B------:R-:W-:Y:S04]  /*16c90*/  STL.64 [R1+0x8], R6 ;  /* 0x0000080601007387 */ /* 0x000fe80000100a00 */
        /* <DEDUP_REMOVED lines=11> */
[----:B------:R-:W4:Y:S04]  /*16d50*/  LDL.LU R141, [R1+0x5b4] ;  /* 0x0005b400018d7983 */ /* 0x000f280000300800 */
[----:B------:R-:W-:Y:S04]  /*16d60*/  STL [R1+0xe4c], R106 ;  /* 0x000e4c6a01007387 */ /* 0x000fe80000100800 */
[----:B------:R-:W-:Y:S04]  /*16d70*/  STL [R1+0xe48], R107 ;  /* 0x000e486b01007387 */ /* 0x000fe80000100800 */
[----:B--2---:R0:W-:Y:S04]  /*16d80*/  @P1 STL [R1+0x748], R105 ;  /* 0x0007486901001387 */ /* 0x0041e80000100800 */
[----:B---3--:R1:W-:Y:S04]  /*16d90*/  @P1 STL [R1+0x74c], R104 ;  /* 0x00074c6801001387 */ /* 0x0083e80000100800 */
[----:B----4-:R-:W-:Y:S04]  /*16da0*/  @P1 STL [R1+0x750], R103 ;  /* 0x0007506701001387 */ /* 0x010fe80000100800 */
[----:B------:R2:W-:Y:S01]  /*16db0*/  @P1 STL [R1+0x754], R101 ;  /* 0x0007546501001387 */ /* 0x0005e20000100800 */
[----:B0-----:R-:W-:-:S03]  /*16dc0*/  IMAD.MOV.U32 R105, RZ, RZ, R3 ;  /* 0x000000ffff697224 */ /* 0x001fc600078e0003 */
[----:B------:R-:W3:Y:S01]  /*16dd0*/  LDL R97, [R1+0x6f8] ;  /* 0x0006f80001617983 */ /* 0x000ee20000100800 */
[----:B-1----:R-:W-:-:S03]  /*16de0*/  IMAD.MOV.U32 R104, RZ, RZ, R2 ;  /* 0x000000ffff687224 */ /* 0x002fc600078e0002 */
[----:B------:R-:W4:Y:S04]  /*16df0*/  LDL.LU R15, [R1+0xbfc] ;  /* 0x000bfc00010f7983 */ /* 0x000f280000300800 */
[----:B------:R-:W4:Y:S04]  /*16e00*/  LDL.LU R14, [R1+0xc34] ;  /* 0x000c3400010e7983 */ /* 0x000f280000300800 */
[----:B------:R-:W4:Y:S04]  /*16e10*/  LDL.LU R3, [R1+0xc00] ;  /* 0x000c000001037983 */ /* 0x000f280000300800 */
[----:B------:R-:W4:Y:S04]  /*16e20*/  LDL.LU R2, [R1+0xc38] ;  /* 0x000c380001027983 */ /* 0x000f280000300800 */
[----:B------:R-:W4:Y:S04]  /*16e30*/  LDL.LU R13, [R1+0xc04] ;  /* 0x000c0400010d7983 */ /* 0x000f280000300800 */
[----:B------:R-:W4:Y:S04]  /*16e40*/  LDL.LU R12, [R1+0xc3c] ;  /* 0x000c3c00010c7983 */ /* 0x000f280000300800 */
[----:B------:R-:W4:Y:S04]  /*16e50*/  LDL.LU R11, [R1+0xc08] ;  /* 0x000c0800010b7983 */ /* 0x000f280000300800 */
[----:B------:R-:W4:Y:S01]  /*16e60*/  LDL.LU R10, [R1+0xc20] ;  /* 0x000c2000010a7983 */ /* 0x000f220000300800 */
[----:B------:R-:W-:Y:S01]  /*16e70*/  ISETP.GT.AND P3, PT, R164, 0x33, PT ;  /* 0x00000033a400780c */ /* 0x000fe20003f64270 */
[----:B------:R-:W-:-:S02]  /*16e80*/  IMAD.MOV.U32 R98, RZ, RZ, R16 ;  /* 0x000000ffff627224 */ /* 0x000fc400078e0010 */
[----:B------:R-:W-:Y:S02]  /*16e90*/  IMAD.MOV.U32 R99, RZ, RZ, R17 ;  /* 0x000000ffff637224 */ /* 0x000fe400078e0011 */
[----:B------:R-:W-:Y:S02]  /*16ea0*/  IMAD.MOV.U32 R100, RZ, RZ, R18 ;  /* 0x000000ffff647224 */ /* 0x000fe400078e0012 */
[----:B--2---:R-:W-:Y:S01]  /*16eb0*/  IMAD.MOV.U32 R101, RZ, RZ, R19 ;  /* 0x000000ffff657224 */ /* 0x004fe200078e0013 */
[----:B------:R-:W-:Y:S01]  /*16ec0*/  ISETP.GT.AND P1, PT, R164, 0x3b, PT ;  /* 0x0000003ba400780c */ /* 0x000fe20003f24270 */
[----:B------:R-:W-:Y:S01]  /*16ed0*/  IMAD.MOV.U32 R102, RZ, RZ, R20 ;  /* 0x000000ffff667224 */ /* 0x000fe200078e0014 */
[----:B------:R-:W2:Y:S04]  /*16ee0*/  LDL.LU R9, [R1+0xafc] ;  /* 0x000afc0001097983 */ /* 0x000ea80000300800 */
[----:B------:R-:W2:Y:S04]  /*16ef0*/  @P3 LDG.E.U16 R157, desc[UR16][R98.64] ;  /* 0x00000010629d3981 */ /* 0x000ea8000c1e1500 */
[----:B------:R-:W2:Y:S01]  /*16f00*/  @P3 LDG.E.U16 R156, desc[UR16][R100.64] ;  /* 0x00000010649c3981 */ /* 0x000ea2000c1e1500 */
[----:B------:R-:W-:-:S03]  /*16f10*/  IMAD.MOV.U32 R103, RZ, RZ, R21 ;  /* 0x000000ffff677224 */ /* 0x000fc600078e0015 */
[----:B------:R-:W2:Y:S04]  /*16f20*/  LDL.LU R8, [R1+0xb10] ;  /* 0x000b100001087983 */ /* 0x000ea80000300800 */
[----:B------:R-:W2:Y:S04]  /*16f30*/  @P3 LDG.E.U16 R96, desc[UR16][R102.64] ;  /* 0x0000001066603981 */ /* 0x000ea8000c1e1500 */
[----:B------:R-:W2:Y:S04]  /*16f40*/  LDL.LU R7, [R1+0xb00] ;  /* 0x000b000001077983 */ /* 0x000ea80000300800 */
[----:B------:R-:W2:Y:S04]  /*16f50*/  LDL.LU R6, [R1+0xb14] ;  /* 0x000b140001067983 */ /* 0x000ea80000300800 */
[----:B------:R-:W2:Y:S04]  /*16f60*/  LDL.LU R5, [R1+0xb04] ;  /* 0x000b040001057983 */ /* 0x000ea80000300800 */
[----:B------:R-:W2:Y:S04]  /*16f70*/  LDL.LU R4, [R1+0xb18] ;  /* 0x000b180001047983 */ /* 0x000ea80000300800 */
[----:B------:R-:W2:Y:S04]  /*16f80*/  LDL.LU R163, [R1+0x6ec] ;  /* 0x0006ec0001a37983 */ /* 0x000ea80000300800 */
[----:B---3--:R-:W3:Y:S01]  /*16f90*/  @P3 LDG.E.U16 R97, desc[UR16][R104.64] ;  /* 0x0000001068613981 */ /* 0x008ee2000c1e1500 */
[----:B----4-:R-:W-:-:S02]  /*16fa0*/  IMAD.MOV.U32 R93, RZ, RZ, R13 ;  /* 0x000000ffff5d7224 */ /* 0x010fc400078e000d */
[----:B------:R-:W-:Y:S02]  /*16fb0*/  IMAD.MOV.U32 R92, RZ, RZ, R12 ;  /* 0x000000ffff5c7224 */ /* 0x000fe400078e000c */
[----:B------:R-:W-:-:S03]  /*16fc0*/  IMAD.MOV.U32 R91, RZ, RZ, R11 ;  /* 0x000000ffff5b7224 */ /* 0x000fc600078e000b */
[----:B------:R-:W4:Y:S01]  /*16fd0*/  @P1 LDG.E.U16 R0, desc[UR16][R92.64] ;  /* 0x000000105c001981 */ /* 0x000f22000c1e1500 */
[----:B------:R-:W-:-:S05]  /*16fe0*/  IMAD.MOV.U32 R90, RZ, RZ, R10 ;  /* 0x000000ffff5a7224 */ /* 0x000fca00078e000a */
[----:B------:R-:W4:Y:S04]  /*16ff0*/  @P1 LDG.E.U16 R141, desc[UR16][R90.64] ;  /* 0x000000105a8d1981 */ /* 0x000f28000c1e1500 */
[----:B--2---:R-:W-:Y:S04]  /*17000*/  STL [R1+0xf24], R157 ;  /* 0x000f249d01007387 */ /* 0x004fe80000100800 */
[----:B------:R-:W-:Y:S04]  /*17010*/  STL [R1+0xe54], R98 ;  /* 0x000e546201007387 */ /* 0x000fe80000100800 */
[----:B------:R-:W-:Y:S04]  /*17020*/  STL [R1+0xe50], R99 ;  /* 0x000e506301007387 */ /* 0x000fe80000100800 */
[----:B------:R-:W-:Y:S04]  /*17030*/  STL [R1+0xf28], R156 ;  /* 0x000f289c01007387 */ /* 0x000fe80000100800 */
[----:B------:R-:W-:Y:S04]  /*17040*/  STL [R1+0xe5c], R100 ;  /* 0x000e5c6401007387 */ /* 0x000fe80000100800 */
[----:B------:R-:W-:Y:S04]  /*17050*/  STL [R1+0xe58], R101 ;  /* 0x000e586501007387 */ /* 0x000fe80000100800 */
[----:B------:R0:W-:Y:S01]  /*17060*/  STL [R1+0xee4], R102 ;  /* 0x000ee46601007387 */ /* 0x0001e20000100800 */
[----:B------:R-:W-:-:S02]  /*17070*/  IMAD.MOV.U32 R95, RZ, RZ, R3 ;  /* 0x000000ffff5f7224 */ /* 0x000fc400078e0003 */
[----:B------:R-:W-:Y:S01]  /*17080*/  IMAD.MOV.U32 R94, RZ, RZ, R2 ;  /* 0x000000ffff5e7224 */ /* 0x000fe200078e0002 */
[----:B0-----:R-:W2:Y:S04]  /*17090*/  LDL.LU R102, [R1+0x6f0] ;  /* 0x0006f00001667983 */ /* 0x001ea80000300800 */
[----:B------:R-:W-:Y:S04]  /*170a0*/  STL [R1+0xe60], R103 ;  /* 0x000e606701007387 */ /* 0x000fe80000100800 */
[----:B------:R-:W-:Y:S04]  /*170b0*/  STL [R1+0xeec], R104 ;  /* 0x000eec6801007387 */ /* 0x000fe80000100800 */
[----:B------:R0:W-:Y:S04]  /*170c0*/  STL [R1+0xee8], R105 ;  /* 0x000ee86901007387 */ /* 0x0001e80000100800 */
[----:B0-----:R-:W2:Y:S01]  /*170d0*/  LDL.LU R105, [R1+0x6f4] ;  /* 0x0006f40001697983 */ /* 0x001ea20000300800 */
[----:B------:R-:W-:-:S02]  /*170e0*/  IMAD.MOV.U32 R89, RZ, RZ, R9 ;  /* 0x000000ffff597224 */ /* 0x000fc400078e0009 */
[----:B------:R-:W-:Y:S01]  /*170f0*/  IMAD.MOV.U32 R88, RZ, RZ, R8 ;  /* 0x000000ffff587224 */ /* 0x000fe200078e0008 */
[----:B---3--:R0:W-:Y:S04]  /*17100*/  @P3 STL [R1+0x6f8], R97 ;  /* 0x0006f86101003387 */ /* 0x0081e80000100800 */
[----:B------:R1:W-:Y:S04]  /*17110*/  @P3 STL [R1+0x6fc], R96 ;  /* 0x0006fc6001003387 */ /* 0x0003e80000100800 */
[----:B------:R-:W3:Y:S04]  /*17120*/  LDL.LU R3, [R1+0xb08] ;  /* 0x000b080001037983 */ /* 0x000ee80000300800 */
[----:B------:R-:W2:Y:S01]  /*17130*/  LDL.LU R2, [R1+0xb0c] ;  /* 0x000b0c0001027983 */ /* 0x000ea20000300800 */
[----:B0-----:R-:W-:-:S02]  /*17140*/  IMAD.MOV.U32 R97, RZ, RZ, R15 ;  /* 0x000000ffff617224 */ /* 0x001fc400078e000f */
[----:B-1----:R-:W-:Y:S01]  /*17150*/  IMAD.MOV.U32 R96, RZ, RZ, R14 ;  /* 0x000000ffff607224 */ /* 0x002fe200078e000e */
[----:B----4-:R-:W-:Y:S04]  /*17160*/  STL [R1+0xf2c], R141 ;  /* 0x000f2c8d01007387 */ /* 0x010fe80000100800 */
[----:B------:R-:W-:Y:S04]  /*17170*/  STL [R1+0xef4], R90 ;  /* 0x000ef45a01007387 */ /* 0x000fe80000100800 */
[----:B------:R-:W-:Y:S04]  /*17180*/  STL [R1+0xef0], R91 ;  /* 0x000ef05b01007387 */ /* 0x000fe80000100800 */
[----:B------:R0:W-:Y:S04]  /*17190*/  STL [R1+0x5b0], R0 ;  /* 0x0005b00001007387 */ /* 0x0001e80000100800 */
[----:B0-----:R-:W4:Y:S04]  /*171a0*/  LDL.LU R0, [R1+0xf64] ;  /* 0x000f640001007983 */ /* 0x001f280000300800 */
        /* <DEDUP_REMOVED lines=8> */
[----:B------:R0:W-:Y:S04]  /*17230*/  STL [R1+0xefc], R92 ;  /* 0x000efc5c01007387 */ /* 0x0001e80000100800 */
[----:B0-----:R-:W2:Y:S04]  /*17240*/  LDL.LU R92, [R1+0x5a8] ;  /* 0x0005a800015c7983 */ /* 0x001ea80000300800 */
[----:B------:R0:W-:Y:S04]  /*17250*/  STL [R1+0xef8], R93 ;  /* 0x000ef85d01007387 */ /* 0x0001e80000100800 */
[----:B0-----:R-:W3:Y:S01]  /*17260*/  LDL.LU R93, [R1+0x5ac] ;  /* 0x0005ac00015d7983 */ /* 0x001ee20000300800 */
[----:B------:R-:W-:Y:S01]  /*17270*/  ISETP.GT.AND P4, PT, R164, 0x2d, PT ;  /* 0x0000002da400780c */ /* 0x000fe20003f84270 */
[----:B------:R-:W-:-:S02]  /*17280*/  IMAD.MOV.U32 R84, RZ, RZ, R4 ;  /* 0x000000ffff547224 */ /* 0x000fc400078e0004 */
[----:B------:R-:W-:-:S10]  /*17290*/  IMAD.MOV.U32 R85, RZ, RZ, R5 ;  /* 0x000000ffff557224 */ /* 0x000fd400078e0005 */
[----:B------:R-:W4:Y:S01]  /*172a0*/  @P4 LDG.E.U16 R129, desc[UR16][R84.64] ;  /* 0x0000001054814981 */ /* 0x000f22000c1e1500 */
[----:B------:R-:W-:Y:S02]  /*172b0*/  IMAD.MOV.U32 R87, RZ, RZ, R7 ;  /* 0x000000ffff577224 */ /* 0x000fe400078e0007 */
[----:B------:R-:W-:Y:S01]  /*172c0*/  IMAD.MOV.U32 R86, RZ, RZ, R6 ;  /* 0x000000ffff567224 */ /* 0x000fe200078e0006 */
[----:B------:R-:W-:Y:S01]  /*172d0*/  ISETP.GT.AND P5, PT, R164, 0x26, PT ;  /* 0x00000026a400780c */ /* 0x000fe20003fa4270 */
[----:B------:R-:W4:Y:S01]  /*172e0*/  @P4 LDG.E.U16 R127, desc[UR16][R88.64] ;  /* 0x00000010587f4981 */ /* 0x000f22000c1e1500 */
[----:B------:R-:W-:Y:S02]  /*172f0*/  PRMT R117, RZ, 0x7610, R117 ;  /* 0x00007610ff757816 */ /* 0x000fe40000000075 */
[----:B------:R-:W-:Y:S01]  /*17300*/  PRMT R116, RZ, 0x7610, R116 ;  /* 0x00007610ff747816 */ /* 0x000fe20000000074 */
[----:B------:R-:W4:Y:S04]  /*17310*/  @P4 LDG.E.U16 R128, desc[UR16][R86.64] ;  /* 0x0000001056804981 */ /* 0x000f28000c1e1500 */
[----:B--2---:R-:W2:Y:S04]  /*17320*/  @P1 LDG.E.U16 R92, desc[UR16][R96.64] ;  /* 0x00000010605c1981 */ /* 0x004ea8000c1e1500 */
[----:B---3--:R-:W3:Y:S01]  /*17330*/  @P1 LDG.E.U16 R93, desc[UR16][R94.64] ;  /* 0x000000105e5d1981 */ /* 0x008ee2000c1e1500 */
[----:B------:R-:W-:-:S02]  /*17340*/  IMAD.MOV.U32 R82, RZ, RZ, R2 ;  /* 0x000000ffff527224 */ /* 0x000fc400078e0002 */
[----:B------:R-:W-:-:S05]  /*17350*/  IMAD.MOV.U32 R83, RZ, RZ, R3 ;  /* 0x000000ffff537224 */ /* 0x000fca00078e0003 */
[----:B------:R-:W2:Y:S04]  /*17360*/  @P4 LDG.E.U16 R130, desc[UR16][R82.64] ;  /* 0x0000001052824981 */ /* 0x000ea8000c1e1500 */
[----:B---3--:R-:W-:Y:S04]  /*17370*/  STL [R1+0xf30], R93 ;  /* 0x000f305d01007387 */ /* 0x008fe80000100800 */
[----:B------:R-:W-:Y:S04]  /*17380*/  STL [R1+0xf04], R94 ;  /* 0x000f045e01007387 */ /* 0x000fe80000100800 */
[----:B------:R-:W-:Y:S04]  /*17390*/  STL [R1+0xf00], R95 ;  /* 0x000f005f01007387 */ /* 0x000fe80000100800 */
[----:B--2---:R-:W-:Y:S04]  /*173a0*/  STL [R1+0xf34], R92 ;  /* 0x000f345c01007387 */ /* 0x004fe80000100800 */
[----:B------:R-:W-:Y:S04]  /*173b0*/  STL [R1+0xf0c], R96 ;  /* 0x000f0c6001007387 */ /* 0x000fe80000100800 */
[----:B------:R-:W-:Y:S04]  /*173c0*/  STL [R1+0xf08], R97 ;  /* 0x000f086101007387 */ /* 0x000fe80000100800 */
[----:B------:R-:W2:Y:S04]  /*173d0*/  LDL.LU R7, [R1+0xc40] ;  /* 0x000c400001077983 */ /* 0x000ea80000300800 */
        /* <DEDUP_REMOVED lines=8> */
[----:B----4-:R-:W-:Y:S04]  /*17460*/  STL [R1+0xf5c], R129 ;  /* 0x000f5c8101007387 */ /* 0x010fe80000100800 */
[----:B------:R-:W-:Y:S04]  /*17470*/  STL [R1+0xf58], R84 ;  /* 0x000f585401007387 */ /* 0x000fe80000100800 */
[----:B------:R-:W-:Y:S04]  /*17480*/  STL [R1+0xf54], R85 ;  /* 0x000f545501007387 */ /* 0x000fe80000100800 */
[----:B------:R-:W-:Y:S04]  /*17490*/  STL [R1+0xf60], R87 ;  /* 0x000f605701007387 */ /* 0x000fe80000100800 */
        /* <DEDUP_REMOVED lines=8> */
[----:B------:R-:W-:-:S03]  /*17520*/  IMAD.MOV.U32 R81, RZ, RZ, R15 ;  /* 0x000000ffff517224 */ /* 0x000fc600078e000f */
        /* <DEDUP_REMOVED lines=10> */
[----:B------:R-:W4:Y:S04]  /*175d0*/  LDL.LU R14, [R1+0xcbc] ;  /* 0x000cbc00010e7983 */ /* 0x000f280000300800 */
[----:B------:R-:W4:Y:S04]  /*175e0*/  LDL.LU R13, [R1+0xc8c] ;  /* 0x000c8c00010d7983 */ /* 0x000f280000300800 */
[----:B------:R-:W4:Y:S04]  /*175f0*/  LDL.LU R12, [R1+0xcc0] ;  /* 0x000cc000010c7983 */ /* 0x000f280000300800 */
[----:B------:R-:W4:Y:S04]  /*17600*/  LDL.LU R11, [R1+0xc90] ;  /* 0x000c9000010b7983 */ /* 0x000f280000300800 */
[----:B------:R-:W4:Y:S01]  /*17610*/  LDL.LU R10, [R1+0xca4] ;  /* 0x000ca400010a7983 */ /* 0x000f220000300800 */
[----:B------:R-:W-:-:S02]  /*17620*/  IMAD.MOV.U32 R75, RZ, RZ, R9 ;  /* 0x000000ffff4b7224 */ /* 0x000fc400078e0009 */
[----:B------:R-:W-:Y:S02]  /*17630*/  IMAD.MOV.U32 R74, RZ, RZ, R8 ;  /* 0x000000ffff4a7224 */ /* 0x000fe400078e0008 */
[----:B--2---:R-:W-:Y:S02]  /*17640*/  IMAD.MOV.U32 R73, RZ, RZ, R7 ;  /* 0x000000ffff497224 */ /* 0x004fe400078e0007 */
[----:B---3--:R-:W-:Y:S02]  /*17650*/  IMAD.MOV.U32 R72, RZ, RZ, R6 ;  /* 0x000000ffff487224 */ /* 0x008fe400078e0006 */
[----:B------:R-:W-:Y:S02]  /*17660*/  IMAD.MOV.U32 R71, RZ, RZ, R5 ;  /* 0x000000ffff477224 */ /* 0x000fe400078e0005 */
[----:B------:R-:W-:Y:S02]  /*17670*/  IMAD.MOV.U32 R70, RZ, RZ, R4 ;  /* 0x000000ffff467224 */ /* 0x000fe400078e0004 */
[----:B------:R-:W-:-:S02]  /*17680*/  IMAD.MOV.U32 R69, RZ, RZ, R3 ;  /* 0x000000ffff457224 */ /* 0x000fc400078e0003 */
[----:B------:R-:W2:Y:S01]  /*17690*/  LDL.LU R3, [R1+0xb90] ;  /* 0x000b900001037983 */ /* 0x000ea20000300800 */
[----:B------:R-:W-:-:S03]  /*176a0*/  IMAD.MOV.U32 R68, RZ, RZ, R2 ;  /* 0x000000ffff447224 */ /* 0x000fc600078e0002 */
[----:B------:R-:W2:Y:S04]  /*176b0*/  LDL.LU R2, [R1+0xbb4] ;  /* 0x000bb40001027983 */ /* 0x000ea80000300800 */
[----:B------:R-:W3:Y:S04]  /*176c0*/  LDL.LU R5, [R1+0xb94] ;  /* 0x000b940001057983 */ /* 0x000ee80000300800 */
[----:B------:R-:W3:Y:S04]  /*176d0*/  LDL.LU R4, [R1+0xbb8] ;  /* 0x000bb80001047983 */ /* 0x000ee80000300800 */
[----:B------:R-:W3:Y:S04]  /*176e0*/  LDL.LU R7, [R1+0xb98] ;  /* 0x000b980001077983 */ /* 0x000ee80000300800 */
[----:B------:R-:W3:Y:S04]  /*176f0*/  LDL.LU R6, [R1+0xbbc] ;  /* 0x000bbc0001067983 */ /* 0x000ee80000300800 */
[----:B------:R-:W3:Y:S04]  /*17700*/  LDL.LU R9, [R1+0xb9c] ;  /* 0x000b9c0001097983 */ /* 0x000ee80000300800 */
[----:B------:R-:W3:Y:S01]  /*17710*/  LDL.LU R8, [R1+0xba4] ;  /* 0x000ba40001087983 */ /* 0x000ee20000300800 */
[----:B----4-:R-:W-:-:S02]  /*17720*/  IMAD.MOV.U32 R65, RZ, RZ, R25 ;  /* 0x000000ffff417224 */ /* 0x010fc400078e0019 */
[----:B------:R-:W-:Y:S02]  /*17730*/  IMAD.MOV.U32 R64, RZ, RZ, R24 ;  /* 0x000000ffff407224 */ /* 0x000fe400078e0018 */
[----:B------:R-:W-:Y:S02]  /*17740*/  IMAD.MOV.U32 R63, RZ, RZ, R23 ;  /* 0x000000ffff3f7224 */ /* 0x000fe400078e0017 */
[----:B------:R-:W-:Y:S02]  /*17750*/  IMAD.MOV.U32 R62, RZ, RZ, R22 ;  /* 0x000000ffff3e7224 */ /* 0x000fe400078e0016 */
[----:B------:R-:W-:Y:S02]  /*17760*/  IMAD.MOV.U32 R61, RZ, RZ, R21 ;  /* 0x000000ffff3d7224 */ /* 0x000fe400078e0015 */
[----:B------:R-:W-:Y:S02]  /*17770*/  IMAD.MOV.U32 R60, RZ, RZ, R20 ;  /* 0x000000ffff3c7224 */ /* 0x000fe400078e0014 */
[----:B------:R-:W-:-:S02]  /*17780*/  IMAD.MOV.U32 R59, RZ, RZ, R19 ;  /* 0x000000ffff3b7224 */ /* 0x000fc400078e0013 */
[----:B------:R-:W-:Y:S02]  /*17790*/  IMAD.MOV.U32 R58, RZ, RZ, R18 ;  /* 0x000000ffff3a7224 */ /* 0x000fe400078e0012 */
[----:B------:R-:W-:Y:S02]  /*177a0*/  IMAD.MOV.U32 R57, RZ, RZ, R17 ;  /* 0x000000ffff397224 */ /* 0x000fe400078e0011 */
[----:B------:R-:W-:Y:S02]  /*177b0*/  IMAD.MOV.U32 R56, RZ, RZ, R16 ;  /* 0x000000ffff387224 */ /* 0x000fe400078e0010 */
[----:B------:R-:W-:Y:S01]  /*177c0*/  IMAD.MOV.U32 R55, RZ, RZ, R15 ;  /* 0x000000ffff377224 */ /* 0x000fe200078e000f */
[----:B------:R-:W-:Y:S01]  /*177d0*/  PRMT R103, RZ, 0x7610, R103 ;  /* 0x00007610ff677816 */ /* 0x000fe20000000067 */
[----:B------:R-:W-:Y:S02]  /*177e0*/  IMAD.MOV.U32 R54, RZ, RZ, R14 ;  /* 0x000000ffff367224 */ /* 0x000fe400078e000e */
[----:B------:R-:W-:Y:S01]  /*177f0*/  IMAD.MOV.U32 R53, RZ, RZ, R13 ;  /* 0x000000ffff357224 */ /* 0x000fe200078e000d */
[----:B------:R-:W-:Y:S01]  /*17800*/  PRMT R100, RZ, 0x7610, R100 ;  /* 0x00007610ff647816 */ /* 0x000fe20000000064 */
[----:B------:R-:W-:-:S02]  /*17810*/  IMAD.MOV.U32 R52, RZ, RZ, R12 ;  /* 0x000000ffff347224 */ /* 0x000fc400078e000c */
[----:B------:R-:W-:Y:S02]  /*17820*/  IMAD.MOV.U32 R51, RZ, RZ, R11 ;  /* 0x000000ffff337224 */ /* 0x000fe400078e000b */
[----:B------:R-:W-:Y:S01]  /*17830*/  IMAD.MOV.U32 R50, RZ, RZ, R10 ;  /* 0x000000ffff327224 */ /* 0x000fe200078e000a */
[----:B--2---:R-:W-:Y:S04]  /*17840*/  STL.64 [R1+0xb8], R2 ;  /* 0x0000b80201007387 */ /* 0x004fe80000100a00 */
[----:B------:R-:W2:Y:S04]  /*17850*/  @P5 LDG.E.U16 R100, desc[UR16][R2.64] ;  /* 0x0000001002645981 */ /* 0x000ea8000c1e1500 */
[----:B---3--:R-:W-:Y:S04]  /*17860*/  STL.64 [R1+0xc0], R4 ;  /* 0x0000c00401007387 */ /* 0x008fe80000100a00 */
[----:B------:R-:W3:Y:S04]  /*17870*/  @P5 LDG.E.U16 R103, desc[UR16][R4.64] ;  /* 0x0000001004675981 */ /* 0x000ee8000c1e1500 */
[----:B------:R-:W-:Y:S04]  /*17880*/  STL.64 [R1+0xc8], R6 ;  /* 0x0000c80601007387 */ /* 0x000fe80000100a00 */
[----:B------:R-:W4:Y:S04]  /*17890*/  @P5 LDG.E.U16 R116, desc[UR16][R6.64] ;  /* 0x0000001006745981 */ /* 0x000f28000c1e1500 */
[----:B------:R0:W-:Y:S04]  /*178a0*/  STL.64 [R1+0xd0], R8 ;  /* 0x0000d00801007387 */ /* 0x0001e80000100a00 */
[----:B------:R-:W2:Y:S04]  /*178b0*/  LDL.LU R19, [R1+0xc10] ;  /* 0x000c100001137983 */ /* 0x000ea80000300800 */
[----:B------:R-:W2:Y:S04]  /*178c0*/  LDL.LU R18, [R1+0xc24] ;  /* 0x000c240001127983 */ /* 0x000ea80000300800 */
[----:B------:R-:W3:Y:S04]  /*178d0*/  LDL.LU R21, [R1+0xc14] ;  /* 0x000c140001157983 */ /* 0x000ee80000300800 */
[----:B------:R-:W3:Y:S04]  /*178e0*/  LDL.LU R20, [R1+0xc28] ;  /* 0x000c280001147983 */ /* 0x000ee80000300800 */
        /* <DEDUP_REMOVED lines=12> */
[----:B------:R-:W4:Y:S04]  /*179b0*/  @P5 LDG.E.U16 R117, desc[UR16][R8.64] ;  /* 0x0000001008755981 */ /* 0x000f28000c1e1500 */
        /* <DEDUP_REMOVED lines=8> */
[----:B------:R-:W-:-:S02]  /*17a40*/  ISETP.GT.AND P6, PT, R164, 0x27, PT ;  /* 0x00000027a400780c */ /* 0x000fc40003fc4270 */
[----:B------:R-:W-:Y:S02]  /*17a50*/  PRMT R138, RZ, 0x7610, R138 ;  /* 0x00007610ff8a7816 */ /* 0x000fe4000000008a */
[----:B------:R-:W-:Y:S01]  /*17a60*/  PRMT R139, RZ, 0x7610, R139 ;  /* 0x00007610ff8b7816 */ /* 0x000fe2000000008b */
[----:B------:R-:W-:Y:S01]  /*17a70*/  IMAD.MOV.U32 R67, RZ, RZ, R27 ;  /* 0x000000ffff437224 */ /* 0x000fe200078e001b */
[----:B------:R-:W-:Y:S01]  /*17a80*/  PRMT R136, RZ, 0x7610, R136 ;  /* 0x00007610ff887816 */ /* 0x000fe20000000088 */
[----:B------:R-:W-:Y:S01]  /*17a90*/  IMAD.MOV.U32 R66, RZ, RZ, R26 ;  /* 0x000000ffff427224 */ /* 0x000fe200078e001a */
[----:B------:R-:W-:Y:S01]  /*17aa0*/  PRMT R137, RZ, 0x7610, R137 ;  /* 0x00007610ff897816 */ /* 0x000fe20000000089 */
[----:B--2---:R-:W-:Y:S05]  /*17ab0*/  STL.64 [R1+0x98], R18 ;  /* 0x0000981201007387 */ /* 0x004fea0000100a00 */
[----:B------:R-:W2:Y:S04]  /*17ac0*/  @P6 LDG.E.U16 R137, desc[UR16][R18.64] ;  /* 0x0000001012896981 */ /* 0x000ea8000c1e1500 */
[----:B---3--:R-:W-:Y:S04]  /*17ad0*/  STL.64 [R1+0xa0], R20 ;  /* 0x0000a01401007387 */ /* 0x008fe80000100a00 */
[----:B------:R-:W3:Y:S04]  /*17ae0*/  @P6 LDG.E.U16 R136, desc[UR16][R20.64] ;  /* 0x0000001014886981 */ /* 0x000ee8000c1e1500 */
[----:B----4-:R-:W-:Y:S04]  /*17af0*/  STL.64 [R1+0xa8], R22 ;  /* 0x0000a81601007387 */ /* 0x010fe80000100a00 */
[----:B------:R-:W4:Y:S04]  /*17b00*/  @P6 LDG.E.U16 R139, desc[UR16][R22.64] ;  /* 0x00000010168b6981 */ /* 0x000f28000c1e1500 */
[----:B------:R0:W-:Y:S04]  /*17b10*/  STL.64 [R1+0xb0], R24 ;  /* 0x0000b01801007387 */ /* 0x0001e80000100a00 */
[----:B------:R-:W2:Y:S04]  /*17b20*/  LDL.LU R33, [R1+0xcc4] ;  /* 0x000cc40001217983 */ /* 0x000ea80000300800 */
[----:B------:R-:W2:Y:S04]  /*17b30*/  LDL.LU R32, [R1+0xd04] ;  /* 0x000d040001207983 */ /* 0x000ea80000300800 */
[----:B------:R-:W2:Y:S04]  /*17b40*/  LDL.LU R31, [R1+0xcc8] ;  /* 0x000cc800011f7983 */ /* 0x000ea80000300800 */
[----:B------:R-:W2:Y:S04]  /*17b50*/  LDL.LU R30, [R1+0xd08] ;  /* 0x000d0800011e7983 */ /* 0x000ea80000300800 */
[----:B------:R-:W2:Y:S04]  /*17b60*/  LDL.LU R29, [R1+0xccc] ;  /* 0x000ccc00011d7983 */ /* 0x000ea80000300800 */
[----:B------:R-:W2:Y:S04]  /*17b70*/  LDL.LU R28, [R1+0xd0c] ;  /* 0x000d0c00011c7983 */ /* 0x000ea80000300800 */
[----:B------:R-:W2:Y:S04]  /*17b80*/  LDL.LU R27, [R1+0xcd0] ;  /* 0x000cd000011b7983 */ /* 0x000ea80000300800 */
[----:B------:R-:W2:Y:S04]  /*17b90*/  @P6 LDG.E.U16 R138, desc[UR16][R24.64] ;  /* 0x00000010188a6981 */ /* 0x000ea8000c1e1500 */
[----:B------:R-:W3:Y:S04]  /*17ba0*/  LDL.LU R26, [R1+0xd10] ;  /* 0x000d1000011a7983 */ /* 0x000ee80000300800 */
[----:B0-----:R-:W4:Y:S04]  /*17bb0*/  LDL.LU R25, [R1+0xcd4] ;  /* 0x000cd40001197983 */ /* 0x001f280000300800 */
        /* <DEDUP_REMOVED lines=52> */
[----:B------:R-:W-:Y:S01]  /*17f00*/  PRMT R162, RZ, 0x7610, R162 ;  /* 0x00007610ffa27816 */ /* 0x000fe200000000a2 */
[----:B------:R-:W4:Y:S01]  /*17f10*/  LDL.LU R90, [R1+0x854] ;  /* 0x00085400015a7983 */ /* 0x000f220000300800 */
[C---:B------:R-:W-:Y:S02]  /*17f20*/  ISETP.GT.AND P4, PT, R164.reuse, 0x3c, PT ;  /* 0x0000003ca400780c */ /* 0x040fe40003f84270 */
[----:B------:R-:W-:Y:S01]  /*17f30*/  PRMT R120, RZ, 0x7610, R120 ;  /* 0x00007610ff787816 */ /* 0x000fe20000000078 */
[----:B------:R-:W4:Y:S01]  /*17f40*/  LDL.LU R153, [R1+0x850] ;  /* 0x0008500001997983 */ /* 0x000f220000300800 */
[----:B------:R-:W-:Y:S02]  /*17f50*/  PRMT R161, RZ, 0x7610, R161 ;  /* 0x00007610ffa17816 */ /* 0x000fe400000000a1 */
[----:B------:R-:W-:Y:S01]  /*17f60*/  PRMT R160, RZ, 0x7610, R160 ;  /* 0x00007610ffa07816 */ /* 0x000fe200000000a0 */
[----:B------:R-:W4:Y:S04]  /*17f70*/  LDL.LU R141, [R1+0x84c] ;  /* 0x00084c00018d7983 */ /* 0x000f280000300800 */
[----:B------:R-:W4:Y:S04]  /*17f80*/  @P3 LDG.E.U16 R105, desc[UR16][R74.64] ;  /* 0x000000104a693981 */ /* 0x000f28000c1e1500 */
[----:B------:R-:W4:Y:S04]  /*17f90*/  @P3 LDG.E.U16 R102, desc[UR16][R76.64] ;  /* 0x000000104c663981 */ /* 0x000f28000c1e1500 */
[----:B------:R-:W4:Y:S04]  /*17fa0*/  @P3 LDG.E.U16 R163, desc[UR16][R78.64] ;  /* 0x000000104ea33981 */ /* 0x000f28000c1e1500 */
[----:B------:R-:W4:Y:S01]  /*17fb0*/  @P3 LDG.E.U16 R162, desc[UR16][R80.64] ;  /* 0x0000001050a23981 */ /* 0x000f22000c1e1500 */
[----:B------:R-:W-:-:S02]  /*17fc0*/  ISETP.GT.AND P3, PT, R164, 0x35, PT ;  /* 0x00000035a400780c */ /* 0x000fc40003f64270 */
[----:B------:R-:W-:Y:S01]  /*17fd0*/  PRMT R155, RZ, 0x7610, R155 ;  /* 0x00007610ff9b7816 */ /* 0x000fe2000000009b */
[----:B------:R-:W4:Y:S01]  /*17fe0*/  @P4 LDG.E.U16 R120, desc[UR16][R66.64] ;  /* 0x0000001042784981 */ /* 0x000f22000c1e1500 */
[----:B------:R-:W-:Y:S02]  /*17ff0*/  PRMT R126, RZ, 0x7610, R126 ;  /* 0x00007610ff7e7816 */ /* 0x000fe4000000007e */
[----:B------:R-:W-:Y:S01]  /*18000*/  PRMT R125, RZ, 0x7610, R125 ;  /* 0x00007610ff7d7816 */ /* 0x000fe2000000007d */
[----:B------:R-:W4:Y:S01]  /*18010*/  @P4 LDG.E.U16 R161, desc[UR16][R68.64] ;  /* 0x0000001044a14981 */ /* 0x000f22000c1e1500 */
[----:B------:R-:W-:Y:S02]  /*18020*/  PRMT R124, RZ, 0x7610, R124 ;  /* 0x00007610ff7c7816 */ /* 0x000fe4000000007c */
[----:B------:R-:W-:Y:S01]  /*18030*/  PRMT R123, RZ, 0x7610, R123 ;  /* 0x00007610ff7b7816 */ /* 0x000fe2000000007b */
[----:B------:R-:W4:Y:S01]  /*18040*/  @P4 LDG.E.U16 R160, desc[UR16][R70.64] ;  /* 0x0000001046a04981 */ /* 0x000f22000c1e1500 */
[----:B------:R-:W-:-:S03]  /*18050*/  ISETP.GT.AND P1, PT, R164, 0x2e, PT ;  /* 0x0000002ea400780c */ /* 0x000fc60003f24270 */
[----:B------:R-:W4:Y:S01]  /*18060*/  @P4 LDG.E.U16 R155, desc[UR16][R72.64] ;  /* 0x00000010489b4981 */ /* 0x000f22000c1e1500 */
[----:B------:R-:W-:-:S03]  /*18070*/  ISETP.GT.AND P4, PT, R164, 0x3d, PT ;  /* 0x0000003da400780c */ /* 0x000fc60003f84270 */
[----:B------:R-:W4:Y:S04]  /*18080*/  @P3 LDG.E.U16 R126, desc[UR16][R58.64] ;  /* 0x000000103a7e3981 */ /* 0x000f28000c1e1500 */
[----:B------:R-:W4:Y:S04]  /*18090*/  @P3 LDG.E.U16 R125, desc[UR16][R60.64] ;  /* 0x000000103c7d3981 */ /* 0x000f28000c1e1500 */
[----:B------:R-:W4:Y:S04]  /*180a0*/  @P3 LDG.E.U16 R124, desc[UR16][R62.64] ;  /* 0x000000103e7c3981 */ /* 0x000f28000c1e1500 */
[----:B------:R-:W4:Y:S01]  /*180b0*/  @P3 LDG.E.U16 R123, desc[UR16][R64.64] ;  /* 0x00000010407b3981 */ /* 0x000f22000c1e1500 */
[----:B------:R-:W-:-:S02]  /*180c0*/  ISETP.GT.AND P3, PT, R164, 0x2f, PT ;  /* 0x0000002fa400780c */ /* 0x000fc40003f64270 */
[----:B------:R-:W-:Y:S01]  /*180d0*/  PRMT R108, RZ, 0x7610, R108 ;  /* 0x00007610ff6c7816 */ /* 0x000fe2000000006c */
[----:B------:R-:W4:Y:S01]  /*180e0*/  LDL.LU R104, [R1+0x848] ;  /* 0x0008480001687983 */ /* 0x000f220000300800 */
[----:B------:R-:W-:Y:S02]  /*180f0*/  PRMT R122, RZ, 0x7610, R122 ;  /* 0x00007610ff7a7816 */ /* 0x000fe4000000007a */
[----:B------:R-:W-:Y:S01]  /*18100*/  PRMT R121, RZ, 0x7610, R121 ;  /* 0x00007610ff797816 */ /* 0x000fe20000000079 */
[----:B------:R-:W4:Y:S01]  /*18110*/  LDL.LU R154, [R1+0x7f4] ;  /* 0x0007f400019a7983 */ /* 0x000f220000300800 */
[----:B------:R-:W-:Y:S02]  /*18120*/  PRMT R165, RZ, 0x7610, R165 ;  /* 0x00007610ffa57816 */ /* 0x000fe400000000a5 */
[----:B------:R-:W-:Y:S01]  /*18130*/  PRMT R101, RZ, 0x7610, R101 ;  /* 0x00007610ff657816 */ /* 0x000fe20000000065 */
[----:B------:R-:W4:Y:S01]  /*18140*/  @P4 LDG.E.U16 R108, desc[UR16][R50.64] ;  /* 0x00000010326c4981 */ /* 0x000f22000c1e1500 */
[----:B------:R-:W-:-:S02]  /*18150*/  PRMT R98, RZ, 0x7610, R98 ;  /* 0x00007610ff627816 */ /* 0x000fc40000000062 */
        /* <DEDUP_REMOVED lines=8> */
[----:B------:R-:W-:-:S02]  /*181e0*/  PRMT R133, RZ, 0x7610, R133 ;  /* 0x00007610ff857816 */ /* 0x000fc40000000085 */
[C---:B------:R-:W-:Y:S01]  /*181f0*/  ISETP.GT.AND P4, PT, R164.reuse, 0x36, PT ;  /* 0x00000036a400780c */ /* 0x040fe20003f84270 */
[----:B------:R-:W4:Y:S01]  /*18200*/  @P1 LDG.E.U16 R101, desc[UR16][R42.64] ;  /* 0x000000102a651981 */ /* 0x000f22000c1e1500 */
[----:B------:R-:W-:-:S03]  /*18210*/  ISETP.GT.AND P5, PT, R164, 0x37, PT ;  /* 0x00000037a400780c */ /* 0x000fc60003fa4270 */
[----:B------:R-:W4:Y:S04]  /*18220*/  @P1 LDG.E.U16 R98, desc[UR16][R44.64] ;  /* 0x000000102c621981 */ /* 0x000f28000c1e1500 */
[----:B------:R-:W4:Y:S04]  /*18230*/  @P1 LDG.E.U16 R99, desc[UR16][R46.64] ;  /* 0x000000102e631981 */ /* 0x000f28000c1e1500 */
        /* <DEDUP_REMOVED lines=14> */
[----:B------:R-:W4:Y:S01]  /*18320*/  LDL.LU R158, [R1+0x7e8] ;  /* 0x0007e800019e7983 */ /* 0x000f220000300800 */
[----:B------:R-:W-:-:S02]  /*18330*/  PRMT R147, RZ, 0x7610, R147 ;  /* 0x00007610ff937816 */ /* 0x000fc40000000093 */
        /* <DEDUP_REMOVED lines=14> */
[----:B------:R-:W-:-:S03]  /*18420*/  PRMT R148, RZ, 0x7610, R148 ;  /* 0x00007610ff947816 */ /* 0x000fc60000000094 */
[----:B--2---:R-:W2:Y:S04]  /*18430*/  @P3 LDG.E.U16 R143, desc[UR16][R28.64] ;  /* 0x000000101c8f3981 */ /* 0x004ea8000c1e1500 */
[----:B---3--:R-:W3:Y:S04]  /*18440*/  @P3 LDG.E.U16 R142, desc[UR16][R26.64] ;  /* 0x000000101a8e3981 */ /* 0x008ee8000c1e1500 */
[----:B------:R-:W2:Y:S04]  /*18450*/  @P3 LDG.E.U16 R140, desc[UR16][R30.64] ;  /* 0x000000101e8c3981 */ /* 0x000ea8000c1e1500 */
[----:B----4-:R-:W4:Y:S04]  /*18460*/  @P1 LDG.E.U16 R109, desc[UR16][R24.64] ;  /* 0x00000010186d1981 */ /* 0x010f28000c1e1500 */
[----:B------:R-:W2:Y:S04]  /*18470*/  @P3 LDG.E.U16 R148, desc[UR16][R32.64] ;  /* 0x0000001020943981 */ /* 0x000ea8000c1e1500 */
        /* <DEDUP_REMOVED lines=10> */
[----:B------:R-:W2:Y:S01]  /*18520*/  @P4 LDG.E.U16 R107, desc[UR16][R2.64] ;  /* 0x00000010026b4981 */ /* 0x000ea2000c1e1500 */
[----:B------:R-:W-:Y:S06]  /*18530*/  BAR.SYNC.DEFER_BLOCKING 0x0 ;  /* 0x0000000000007b1d */ /* 0x000fec0000010000 */
[----:B------:R0:W-:Y:S04]  /*18540*/  STS.U16 [R0+UR5+0x14000], R119 ;  /* 0x0140007700007988 */ /* 0x0001e80008000405 */
[----:B0-----:R-:W2:Y:S04]  /*18550*/  LDL.LU R119, [R1+0x730] ;  /* 0x0007300001777983 */ /* 0x001ea80000300800 */
[----:B------:R0:W-:Y:S04]  /*18560*/  STS.U16 [R0+UR5+0x18800], R152 ;  /* 0x0188009800007988 */ /* 0x0001e80008000405 */
[----:B------:R1:W-:Y:S04]  /*18570*/  STS.U16 [R0+UR5+0x1c800], R118 ;  /* 0x01c8007600007988 */ /* 0x0003e80008000405 */
[----:B0-----:R-:W3:Y:S04]  /*18580*/  LDL.LU R152, [R1+0x72c] ;  /* 0x00072c0001987983 */ /* 0x001ee80000300800 */
[----:B-1----:R-:W3:Y:S04]  /*18590*/  LDL.LU R118, [R1+0x728] ;  /* 0x0007280001767983 */ /* 0x002ee80000300800 */
[----:B------:R0:W-:Y:S04]  /*185a0*/  STS.U16 [R0+UR5+0x14c00], R153 ;  /* 0x014c009900007988 */ /* 0x0001e80008000405 */
[----:B------:R-:W-:Y:S04]  /*185b0*/  STS.U16 [R0+UR5+0x10000], R82 ;  /* 0x0100005200007988 */ /* 0x000fe80008000405 */
[----:B0-----:R-:W4:Y:S04]  /*185c0*/  LDL.LU R153, [R1+0x6e8] ;  /* 0x0006e80001997983 */ /* 0x001f280000300800 */
        /* <DEDUP_REMOVED lines=8> */
[----:B------:R-:W4:Y:S04]  /*18650*/  LDL.LU R83, [R1+0x6e0] ;  /* 0x0006e00001537983 */ /* 0x000f280000300800 */
[----:B------:R-:W4:Y:S04]  /*18660*/  LDL.LU R82, [R1+0x6dc] ;  /* 0x0006dc0001527983 */ /* 0x000f280000300800 */
        /* <DEDUP_REMOVED lines=14> */
[----:B------:R-:W-:Y:S04]  /*18750*/  STS.U16 [R0+UR5+0x19400], R149 ;  /* 0x0194009500007988 */ /* 0x000fe80008000405 */
[----:B------:R-:W-:Y:S04]  /*18760*/  STS.U16 [R0+UR5+0x1d400], R150 ;  /* 0x01d4009600007988 */ /* 0x000fe80008000405 */
[----:B--2---:R0:W-:Y:S04]  /*18770*/  STS.U16 [R0+UR5+0x15800], R119 ;  /* 0x0158007700007988 */ /* 0x0041e80008000405 */
[----:B0-----:R-:W2:Y:S04]  /*18780*/  LDL.LU R119, [R1+0x8a0] ;  /* 0x0008a00001777983 */ /* 0x001ea80000300800 */
[----:B------:R-:W2:Y:S04]  /*18790*/  LDL.LU R149, [R1+0x89c] ;  /* 0x00089c0001957983 */ /* 0x000ea80000300800 */
[----:B------:R-:W2:Y:S04]  /*187a0*/  LDL.LU R90, [R1+0x898] ;  /* 0x00089800015a7983 */ /* 0x000ea80000300800 */
[----:B---3--:R0:W-:Y:S04]  /*187b0*/  STS.U16 [R0+UR5+0x1d800], R118 ;  /* 0x01d8007600007988 */ /* 0x0081e80008000405 */
[----:B0-----:R-:W3:Y:S04]  /*187c0*/  LDL.LU R118, [R1+0x844] ;  /* 0x0008440001767983 */ /* 0x001ee80000300800 */
[----:B------:R-:W3:Y:S04]  /*187d0*/  LDL.LU R141, [R1+0x840] ;  /* 0x00084000018d7983 */ /* 0x000ee80000300800 */
[----:B------:R-:W3:Y:S04]  /*187e0*/  LDL.LU R150, [R1+0x83c] ;  /* 0x00083c0001967983 */ /* 0x000ee80000300800 */
[----:B------:R0:W-:Y:S04]  /*187f0*/  STS.U16 [R0+UR5+0x1cc00], R104 ;  /* 0x01cc006800007988 */ /* 0x0001e80008000405 */
[----:B------:R1:W-:Y:S04]  /*18800*/  STS.U16 [R0+UR5+0x15000], R156 ;  /* 0x0150009c00007988 */ /* 0x0003e80008000405 */
[----:B------:R-:W-:Y:S04]  /*18810*/  STS.U16 [R0+UR5+0x19000], R157 ;  /* 0x0190009d00007988 */ /* 0x000fe80008000405 */
[----:B0-----:R-:W3:Y:S04]  /*18820*/  LDL.LU R104, [R1+0x838] ;  /* 0x0008380001687983 */ /* 0x001ee80000300800 */
[----:B------:R0:W-:Y:S04]  /*18830*/  STS.U16 [R0+UR5+0x11400], R151 ;  /* 0x0114009700007988 */ /* 0x0001e80008000405 */
[----:B-1----:R-:W3:Y:S04]  /*18840*/  LDL.LU R156, [R1+0x7e4] ;  /* 0x0007e400019c7983 */ /* 0x002ee80000300800 */
[----:B------:R1:W-:Y:S01]  /*18850*/  STS.U16 [R0+UR5+0x1d000], R158 ;  /* 0x01d0009e00007988 */ /* 0x0003e20008000405 */
[----:B0-----:R-:W-:-:S03]  /*18860*/  LOP3.LUT R151, R0, 0x10, RZ, 0x3c, !PT ;  /* 0x0000001000977812 */ /* 0x001fc600078e3cff */
[----:B------:R-:W3:Y:S04]  /*18870*/  LDL.LU R157, [R1+0x7e0] ;  /* 0x0007e000019d7983 */ /* 0x000ee80000300800 */
[----:B------:R0:W-:Y:S04]  /*18880*/  STS.U16 [R0+UR5+0x15400], R159 ;  /* 0x0154009f00007988 */ /* 0x0001e80008000405 */
[----:B-1----:R-:W3:Y:S04]  /*18890*/  LDL.LU R158, [R1+0x7dc] ;  /* 0x0007dc00019e7983 */ /* 0x002ee80000300800 */
[----:B------:R1:W-:Y:S04]  /*188a0*/  STS.U16 [R0+UR5+0x19800], R152 ;  /* 0x0198009800007988 */ /* 0x0003e80008000405 */
[----:B0-----:R-:W3:Y:S04]  /*188b0*/  LDL.LU R159, [R1+0x7d8] ;  /* 0x0007d800019f7983 */ /* 0x001ee80000300800 */
[----:B----4-:R0:W-:Y:S04]  /*188c0*/  STS.U16 [R0+UR5+0x11c00], R153 ;  /* 0x011c009900007988 */ /* 0x0101e80008000405 */
[----:B-1----:R-:W4:Y:S04]  /*188d0*/  LDL.LU R152, [R1+0x784] ;  /* 0x0007840001987983 */ /* 0x002f280000300800 */
[----:B------:R1:W-:Y:S04]  /*188e0*/  STS.U16 [R0+UR5+0x15c00], R154 ;  /* 0x015c009a00007988 */ /* 0x0003e80008000405 */
[----:B0-----:R-:W4:Y:S04]  /*188f0*/  LDL.LU R153, [R1+0x780] ;  /* 0x0007800001997983 */ /* 0x001f280000300800 */
[----:B------:R-:W-:Y:S04]  /*18900*/  STS.U16 [R0+UR5+0x19c00], R83 ;  /* 0x019c005300007988 */ /* 0x000fe80008000405 */
[----:B------:R-:W-:Y:S04]  /*18910*/  STS.U16 [R0+UR5+0x1dc00], R82 ;  /* 0x01dc005200007988 */ /* 0x000fe80008000405 */
[----:B-1----:R-:W4:Y:S04]  /*18920*/  LDL.LU R154, [R1+0x77c] ;  /* 0x00077c00019a7983 */ /* 0x002f280000300800 */
[----:B------:R0:W-:Y:S04]  /*18930*/  STS.U16 [R151+UR5+0x10080], R131 ;  /* 0x0100808397007988 */ /* 0x0001e80008000405 */
[----:B0-----:R-:W4:Y:S04]  /*18940*/  LDL.LU R131, [R1+0x778] ;  /* 0x0007780001837983 */ /* 0x001f280000300800 */
        /* <DEDUP_REMOVED lines=8> */
[----:B--2---:R-:W-:Y:S04]  /*189d0*/  STS.U16 [R151+UR5+0x14880], R119 ;  /* 0x0148807797007988 */ /* 0x004fe80008000405 */
[----:B------:R0:W-:Y:S04]  /*189e0*/  STS.U16 [R151+UR5+0x18880], R149 ;  /* 0x0188809597007988 */ /* 0x0001e80008000405 */
[----:B------:R-:W-:Y:S04]  /*189f0*/  STS.U16 [R151+UR5+0x1c880], R90 ;  /* 0x01c8805a97007988 */ /* 0x000fe80008000405 */
[----:B0-----:R-:W2:Y:S04]  /*18a00*/  LDL.LU R149, [R1+0x724] ;  /* 0x0007240001957983 */ /* 0x001ea80000300800 */
[----:B---3--:R-:W-:Y:S04]  /*18a10*/  STS.U16 [R151+UR5+0x10c80], R118 ;  /* 0x010c807697007988 */ /* 0x008fe80008000405 */
[----:B------:R-:W-:Y:S04]  /*18a20*/  STS.U16 [R151+UR5+0x14c80], R141 ;  /* 0x014c808d97007988 */ /* 0x000fe80008000405 */
[----:B------:R0:W-:Y:S04]  /*18a30*/  STS.U16 [R151+UR5+0x18c80], R150 ;  /* 0x018c809697007988 */ /* 0x0001e80008000405 */
[----:B0-----:R-:W3:Y:S01]  /*18a40*/  LDL.LU R150, [R1+0x720] ;  /* 0x0007200001967983 */ /* 0x001ee20000300800 */
[----:B------:R-:W0:Y:S03]  /*18a50*/  S2R R119, SR_TID.X ;  /* 0x0000000000777919 */ /* 0x000e260000002100 */
[----:B------:R-:W3:Y:S04]  /*18a60*/  LDL.LU R87, [R1+0x71c] ;  /* 0x00071c0001577983 */ /* 0x000ee80000300800 */
[----:B------:R-:W-:Y:S04]  /*18a70*/  STS.U16 [R151+UR5+0x1cc80], R104 ;  /* 0x01cc806897007988 */ /* 0x000fe80008000405 */
[----:B------:R-:W3:Y:S04]  /*18a80*/  LDL.LU R129, [R1+0x718] ;  /* 0x0007180001817983 */ /* 0x000ee80000300800 */
[----:B------:R-:W-:Y:S04]  /*18a90*/  STS.U16 [R151+UR5+0x11080], R156 ;  /* 0x0110809c97007988 */ /* 0x000fe80008000405 */
[----:B------:R-:W3:Y:S04]  /*18aa0*/  LDL.LU R92, [R1+0x6d8] ;  /* 0x0006d800015c7983 */ /* 0x000ee80000300800 */
[----:B------:R-:W-:Y:S04]  /*18ab0*/  STS.U16 [R151+UR5+0x15080], R157 ;  /* 0x0150809d97007988 */ /* 0x000fe80008000405 */
[----:B------:R-:W-:Y:S04]  /*18ac0*/  STS.U16 [R151+UR5+0x19080], R158 ;  /* 0x0190809e97007988 */ /* 0x000fe80008000405 */
[----:B------:R-:W3:Y:S01]  /*18ad0*/  LDL.LU R84, [R1+0x6d4] ;  /* 0x0006d40001547983 */ /* 0x000ee20000300800 */
[----:B0-----:R-:W-:-:S03]  /*18ae0*/  LOP3.LUT R118, R119, 0x3f, RZ, 0xc0, !PT ;  /* 0x0000003f77767812 */ /* 0x001fc600078ec0ff */
[----:B------:R-:W-:Y:S04]  /*18af0*/  STS.U16 [R151+UR5+0x1d080], R159 ;  /* 0x01d0809f97007988 */ /* 0x000fe80008000405 */
[----:B------:R-:W3:Y:S04]  /*18b00*/  LDL.LU R85, [R1+0x6d0] ;  /* 0x0006d00001557983 */ /* 0x000ee80000300800 */
[----:B----4-:R0:W-:Y:S01]  /*18b10*/  STS.U16 [R151+UR5+0x11480], R152 ;  /* 0x0114809897007988 */ /* 0x0101e20008000405 */
[----:B------:R-:W-:-:S03]  /*18b20*/  ISETP.GE.AND P1, PT, R118, R164, PT ;  /* 0x000000a47600720c */ /* 0x000fc60003f26270 */
[----:B------:R1:W-:Y:S04]  /*18b30*/  STS.U16 [R151+UR5+0x15480], R153 ;  /* 0x0154809997007988 */ /* 0x0003e80008000405 */
[----:B0-----:R-:W4:Y:S04]  /*18b40*/  LDL.LU R152, [R1+0x6cc] ;  /* 0x0006cc0001987983 */ /* 0x001f280000300800 */
[----:B-1----:R-:W4:Y:S04]  /*18b50*/  LDL.LU R153, [R1+0x96c] ;  /* 0x00096c0001997983 */ /* 0x002f280000300800 */
[----:B------:R0:W-:Y:S04]  /*18b60*/  STS.U16 [R151+UR5+0x19480], R154 ;  /* 0x0194809a97007988 */ /* 0x0001e80008000405 */
[----:B0-----:R-:W4:Y:S04]  /*18b70*/  LDL.LU R154, [R1+0x968] ;  /* 0x00096800019a7983 */ /* 0x001f280000300800 */
        /* <DEDUP_REMOVED lines=19> */
[----:B--2---:R0:W-:Y:S04]  /*18cb0*/  STS.U16 [R151+UR5+0x11880], R149 ;  /* 0x0118809597007988 */ /* 0x0041e80008000405 */
[----:B0-----:R-:W2:Y:S04]  /*18cc0*/  LDL.LU R149, [R1+0x774] ;  /* 0x0007740001957983 */ /* 0x001ea80000300800 */
[----:B---3--:R0:W-:Y:S04]  /*18cd0*/  STS.U16 [R151+UR5+0x15880], R150 ;  /* 0x0158809697007988 */ /* 0x0081e80008000405 */
[----:B0-----:R-:W3:Y:S04]  /*18ce0*/  LDL.LU R150, [R1+0x770] ;  /* 0x0007700001967983 */ /* 0x001ee80000300800 */
[----:B------:R0:W-:Y:S04]  /*18cf0*/  STS.U16 [R151+UR5+0x19880], R87 ;  /* 0x0198805797007988 */ /* 0x0001e80008000405 */
[----:B------:R1:W-:Y:S04]  /*18d00*/  STS.U16 [R151+UR5+0x1d880], R129 ;  /* 0x01d8808197007988 */ /* 0x0003e80008000405 */
[----:B------:R1:W-:Y:S04]  /*18d10*/  STS.U16 [R151+UR5+0x11c80], R92 ;  /* 0x011c805c97007988 */ /* 0x0003e80008000405 */
[----:B0-----:R-:W5:Y:S04]  /*18d20*/  LDL.LU R87, [R1+0xf60] ;  /* 0x000f600001577983 */ /* 0x001f680000300800 */
[----:B-1----:R-:W3:Y:S01]  /*18d30*/  LDL.LU R129, [R1+0xf5c] ;  /* 0x000f5c0001817983 */ /* 0x002ee20000300800 */
[----:B------:R-:W-:-:S03]  /*18d40*/  LOP3.LUT R92, R0, 0x20, RZ, 0x3c, !PT ;  /* 0x00000020005c7812 */ /* 0x000fc600078e3cff */
[----:B------:R0:W-:Y:S04]  /*18d50*/  STS.U16 [R151+UR5+0x15c80], R84 ;  /* 0x015c805497007988 */ /* 0x0001e80008000405 */
[----:B------:R1:W-:Y:S04]  /*18d60*/  STS.U16 [R151+UR5+0x19c80], R85 ;  /* 0x019c805597007988 */ /* 0x0003e80008000405 */
[----:B0-----:R-:W5:Y:S04]  /*18d70*/  LDL.LU R84, [R1+0xf58] ;  /* 0x000f580001547983 */ /* 0x001f680000300800 */
[----:B-1----:R-:W5:Y:S04]  /*18d80*/  LDL.LU R85, [R1+0xf54] ;  /* 0x000f540001557983 */ /* 0x002f680000300800 */
[----:B----4-:R0:W-:Y:S04]  /*18d90*/  STS.U16 [R151+UR5+0x1dc80], R152 ;  /* 0x01dc809897007988 */ /* 0x0101e80008000405 */
[----:B------:R1:W-:Y:S04]  /*18da0*/  STS.U16 [R92+UR5+0x10100], R153 ;  /* 0x010100995c007988 */ /* 0x0003e80008000405 */
[----:B0-----:R-:W4:Y:S04]  /*18db0*/  LDL.LU R151, [R1+0xf50] ;  /* 0x000f500001977983 */ /* 0x001f280000300800 */
[----:B------:R-:W4:Y:S04]  /*18dc0*/  LDL.LU R152, [R1+0xf4c] ;  /* 0x000f4c0001987983 */ /* 0x000f280000300800 */
[----:B-1----:R-:W4:Y:S04]  /*18dd0*/  LDL.LU R153, [R1+0xf48] ;  /* 0x000f480001997983 */ /* 0x002f280000300800 */
[----:B------:R0:W-:Y:S04]  /*18de0*/  STS.U16 [R92+UR5+0x14100], R154 ;  /* 0x0141009a5c007988 */ /* 0x0001e80008000405 */
[----:B0-----:R-:W4:Y:S04]  /*18df0*/  LDL.LU R154, [R1+0xf44] ;  /* 0x000f4400019a7983 */ /* 0x001f280000300800 */
[----:B------:R0:W-:Y:S04]  /*18e00*/  STS.U16 [R92+UR5+0x18100], R131 ;  /* 0x018100835c007988 */ /* 0x0001e80008000405 */
[----:B------:R-:W-:Y:S04]  /*18e10*/  STS.U16 [R92+UR5+0x1c100], R164 ;  /* 0x01c100a45c007988 */ /* 0x000fe80008000405 */
[----:B------:R-:W-:Y:S04]  /*18e20*/  STS.U16 [R92+UR5+0x10500], R83 ;  /* 0x010500535c007988 */ /* 0x000fe80008000405 */
[----:B------:R-:W-:Y:S04]  /*18e30*/  STS.U16 [R92+UR5+0x14500], R82 ;  /* 0x014500525c007988 */ /* 0x000fe80008000405 */
[----:B------:R-:W-:Y:S04]  /*18e40*/  STS.U16 [R92+UR5+0x18500], R130 ;  /* 0x018500825c007988 */ /* 0x000fe80008000405 */
[----:B0-----:R-:W4:Y:S04]  /*18e50*/  LDL.LU R131, [R1+0xf40] ;  /* 0x000f400001837983 */ /* 0x001f280000300800 */
[----:B------:R0:W-:Y:S04]  /*18e60*/  STS.U16 [R92+UR5+0x1c500], R104 ;  /* 0x01c500685c007988 */ /* 0x0001e80008000405 */
[----:B------:R1:W-:Y:S04]  /*18e70*/  STS.U16 [R92+UR5+0x10900], R97 ;  /* 0x010900615c007988 */ /* 0x0003e80008000405 */
[----:B0-----:R-:W4:Y:S04]  /*18e80*/  LDL.LU R104, [R1+0x76c] ;  /* 0x00076c0001687983 */ /* 0x001f280000300800 */
[----:B-1----:R-:W4:Y:S04]  /*18e90*/  LDL.LU R97, [R1+0x710] ;  /* 0x0007100001617983 */ /* 0x002f280000300800 */
[----:B------:R-:W-:Y:S04]  /*18ea0*/  STS.U16 [R92+UR5+0x14900], R96 ;  /* 0x014900605c007988 */ /* 0x000fe80008000405 */
[----:B------:R-:W-:Y:S04]  /*18eb0*/  STS.U16 [R92+UR5+0x18900], R95 ;  /* 0x0189005f5c007988 */ /* 0x000fe80008000405 */
[----:B------:R-:W-:Y:S04]  /*18ec0*/  STS.U16 [R92+UR5+0x1c900], R94 ;  /* 0x01c9005e5c007988 */ /* 0x000fe80008000405 */
[----:B------:R0:W-:Y:S04]  /*18ed0*/  STS.U16 [R92+UR5+0x10d00], R93 ;  /* 0x010d005d5c007988 */ /* 0x0001e80008000405 */
[----:B------:R-:W4:Y:S04]  /*18ee0*/  LDL.LU R130, [R1+0x6c4] ;  /* 0x0006c40001827983 */ /* 0x000f280000300800 */
[----:B------:R-:W-:Y:S04]  /*18ef0*/  STS.U16 [R92+UR5+0x14d00], R91 ;  /* 0x014d005b5c007988 */ /* 0x000fe80008000405 */
[----:B------:R-:W4:Y:S04]  /*18f00*/  LDL.LU R82, [R1+0x6c0] ;  /* 0x0006c00001527983 */ /* 0x000f280000300800 */
[----:B------:R-:W-:Y:S04]  /*18f10*/  STS.U16 [R92+UR5+0x18d00], R90 ;  /* 0x018d005a5c007988 */ /* 0x000fe80008000405 */
[----:B0-----:R-:W4:Y:S04]  /*18f20*/  LDL.LU R93, [R1+0x6bc] ;  /* 0x0006bc00015d7983 */ /* 0x001f280000300800 */
[----:B------:R0:W-:Y:S04]  /*18f30*/  STS.U16 [R92+UR5+0x1cd00], R141 ;  /* 0x01cd008d5c007988 */ /* 0x0001e80008000405 */
[----:B------:R1:W-:Y:S04]  /*18f40*/  STS.U16 [R92+UR5+0x11100], R156 ;  /* 0x0111009c5c007988 */ /* 0x0003e80008000405 */
[----:B------:R1:W-:Y:S04]  /*18f50*/  STS.U16 [R92+UR5+0x15100], R157 ;  /* 0x0151009d5c007988 */ /* 0x0003e80008000405 */
[----:B0-----:R-:W4:Y:S04]  /*18f60*/  LDL.LU R141, [R1+0x95c] ;  /* 0x00095c00018d7983 */ /* 0x001f280000300800 */
[----:B-1----:R-:W4:Y:S04]  /*18f70*/  LDL.LU R156, [R1+0x958] ;  /* 0x00095800019c7983 */ /* 0x002f280000300800 */
[----:B------:R0:W-:Y:S04]  /*18f80*/  STS.U16 [R92+UR5+0x19100], R158 ;  /* 0x0191009e5c007988 */ /* 0x0001e80008000405 */
[----:B------:R-:W4:Y:S04]  /*18f90*/  LDL.LU R157, [R1+0x954] ;  /* 0x00095400019d7983 */ /* 0x000f280000300800 */
[----:B------:R1:W-:Y:S04]  /*18fa0*/  STS.U16 [R92+UR5+0x1d100], R159 ;  /* 0x01d1009f5c007988 */ /* 0x0003e80008000405 */
[----:B0-----:R-:W4:Y:S04]  /*18fb0*/  LDL.LU R158, [R1+0x950] ;  /* 0x00095000019e7983 */ /* 0x001f280000300800 */
[----:B-1----:R-:W4:Y:S04]  /*18fc0*/  LDL.LU R159, [R1+0x8ec] ;  /* 0x0008ec00019f7983 */ /* 0x002f280000300800 */
[----:B--2---:R0:W-:Y:S04]  /*18fd0*/  STS.U16 [R92+UR5+0x11500], R149 ;  /* 0x011500955c007988 */ /* 0x0041e80008000405 */
[----:B0-----:R-:W2:Y:S04]  /*18fe0*/  LDL.LU R149, [R1+0x8e8] ;  /* 0x0008e80001957983 */ /* 0x001ea80000300800 */
[----:B---3--:R0:W-:Y:S04]  /*18ff0*/  STS.U16 [R92+UR5+0x15500], R150 ;  /* 0x015500965c007988 */ /* 0x0081e80008000405 */
[----:B0-----:R-:W3:Y:S04]  /*19000*/  LDL.LU R150, [R1+0x8e4] ;  /* 0x0008e40001967983 */ /* 0x001ee80000300800 */
[----:B------:R-:W3:Y:S04]  /*19010*/  LDL.LU R164, [R1+0x8e0] ;  /* 0x0008e00001a47983 */ /* 0x000ee80000300800 */
[----:B------:R-:W3:Y:S04]  /*19020*/  LDL.LU R96, [R1+0x884] ;  /* 0x0008840001607983 */ /* 0x000ee80000300800 */
[----:B------:R-:W3:Y:S04]  /*19030*/  LDL.LU R95, [R1+0x880] ;  /* 0x00088000015f7983 */ /* 0x000ee80000300800 */
[----:B------:R-:W3:Y:S04]  /*19040*/  LDL.LU R94, [R1+0x87c] ;  /* 0x00087c00015e7983 */ /* 0x000ee80000300800 */
[----:B------:R-:W3:Y:S04]  /*19050*/  LDL.LU R91, [R1+0x878] ;  /* 0x00087800015b7983 */ /* 0x000ee80000300800 */
[----:B------:R-:W3:Y:S01]  /*19060*/  LDL.LU R90, [R1+0x824] ;  /* 0x00082400015a7983 */ /* 0x000ee20000300800 */
[----:B------:R-:W-:-:S03]  /*19070*/  LOP3.LUT R83, R0, 0x30, RZ, 0x3c, !PT ;  /* 0x0000003000537812 */ /* 0x000fc600078e3cff */
[----:B----4-:R0:W-:Y:S04]  /*19080*/  STS.U16 [R92+UR5+0x19500], R104 ;  /* 0x019500685c007988 */ /* 0x0101e80008000405 */
[----:B------:R1:W-:Y:S04]  /*19090*/  STS.U16 [R92+UR5+0x1d500], R131 ;  /* 0x01d500835c007988 */ /* 0x0003e80008000405 */
[----:B------:R4:W-:Y:S04]  /*190a0*/  STS.U16 [R92+UR5+0x11900], R154 ;  /* 0x0119009a5c007988 */ /* 0x0009e80008000405 */
[----:B0-----:R-:W3:Y:S04]  /*190b0*/  LDL.LU R104, [R1+0x820] ;  /* 0x0008200001687983 */ /* 0x001ee80000300800 */
[----:B-1----:R-:W3:Y:S04]  /*190c0*/  LDL.LU R131, [R1+0x81c] ;  /* 0x00081c0001837983 */ /* 0x002ee80000300800 */
[----:B----4-:R-:W4:Y:S04]  /*190d0*/  LDL.LU R154, [R1+0x818] ;  /* 0x00081800019a7983 */ /* 0x010f280000300800 */
        /* <DEDUP_REMOVED lines=9> */
[----:B------:R0:W-:Y:S04]  /*19170*/  STS.U16 [R92+UR5+0x19d00], R82 ;  /* 0x019d00525c007988 */ /* 0x0001e80008000405 */
[----:B-1----:R-:W4:Y:S04]  /*19180*/  LDL.LU R130, [R1+0xf3c] ;  /* 0x000f3c0001827983 */ /* 0x002f280000300800 */
[----:B------:R1:W-:Y:S04]  /*19190*/  STS.U16 [R92+UR5+0x1dd00], R93 ;  /* 0x01dd005d5c007988 */ /* 0x0003e80008000405 */
[----:B0-----:R-:W5:Y:S04]  /*191a0*/  LDL.LU R82, [R1+0xf38] ;  /* 0x000f380001527983 */ /* 0x001f680000300800 */
[----:B------:R0:W-:Y:S04]  /*191b0*/  STS.U16 [R83+UR5+0x10180], R141 ;  /* 0x0101808d53007988 */ /* 0x0001e80008000405 */
[----:B-1----:R-:W4:Y:S04]  /*191c0*/  LDL.LU R92, [R1+0xf34] ;  /* 0x000f3400015c7983 */ /* 0x002f280000300800 */
[----:B------:R-:W4:Y:S04]  /*191d0*/  LDL.LU R93, [R1+0xf30] ;  /* 0x000f3000015d7983 */ /* 0x000f280000300800 */
[----:B0-----:R-:W4:Y:S04]  /*191e0*/  LDL.LU R141, [R1+0xf2c] ;  /* 0x000f2c00018d7983 */ /* 0x001f280000300800 */
[----:B------:R0:W-:Y:S04]  /*191f0*/  STS.U16 [R83+UR5+0x14180], R156 ;  /* 0x0141809c53007988 */ /* 0x0001e80008000405 */
[----:B------:R1:W-:Y:S04]  /*19200*/  STS.U16 [R83+UR5+0x18180], R157 ;  /* 0x0181809d53007988 */ /* 0x0003e80008000405 */
[----:B------:R2:W-:Y:S04]  /*19210*/  STS.U16 [R83+UR5+0x1c180], R158 ;  /* 0x01c1809e53007988 */ /* 0x0005e80008000405 */
[----:B0-----:R-:W4:Y:S04]  /*19220*/  LDL.LU R156, [R1+0xf28] ;  /* 0x000f2800019c7983 */ /* 0x001f280000300800 */
[----:B-1----:R-:W4:Y:S04]  /*19230*/  LDL.LU R157, [R1+0xf24] ;  /* 0x000f2400019d7983 */ /* 0x002f280000300800 */
[----:B--2---:R-:W2:Y:S04]  /*19240*/  LDL.LU R158, [R1+0xf20] ;  /* 0x000f2000019e7983 */ /* 0x004ea80000300800 */
[----:B------:R0:W-:Y:S04]  /*19250*/  STS.U16 [R83+UR5+0x10580], R159 ;  /* 0x0105809f53007988 */ /* 0x0001e80008000405 */
[----:B------:R1:W-:Y:S04]  /*19260*/  STS.U16 [R83+UR5+0x14580], R149 ;  /* 0x0145809553007988 */ /* 0x0003e80008000405 */
[----:B0-----:R-:W2:Y:S04]  /*19270*/  LDL.LU R159, [R1+0xf1c] ;  /* 0x000f1c00019f7983 */ /* 0x001ea80000300800 */
[----:B-1----:R-:W2:Y:S04]  /*19280*/  LDL.LU R149, [R1+0xf18] ;  /* 0x000f180001957983 */ /* 0x002ea80000300800 */
[----:B---3--:R0:W-:Y:S04]  /*19290*/  STS.U16 [R83+UR5+0x18580], R150 ;  /* 0x0185809653007988 */ /* 0x0081e80008000405 */
[----:B0-----:R-:W3:Y:S04]  /*192a0*/  LDL.LU R150, [R1+0xf14] ;  /* 0x000f140001967983 */ /* 0x001ee80000300800 */
[----:B------:R-:W-:Y:S04]  /*192b0*/  STS.U16 [R83+UR5+0x1c580], R164 ;  /* 0x01c580a453007988 */ /* 0x000fe80008000405 */
        /* <DEDUP_REMOVED lines=8> */
[----:B0-----:R-:W2:Y:S04]  /*19340*/  LDL.LU R91, [R1+0x94c] ;  /* 0x00094c00015b7983 */ /* 0x001ea80000300800 */
[----:B-1----:R-:W2:Y:S04]  /*19350*/  LDL.LU R90, [R1+0x948] ;  /* 0x00094800015a7983 */ /* 0x002ea80000300800 */
[----:B------:R0:W-:Y:S04]  /*19360*/  STS.U16 [R83+UR5+0x14d80], R104 ;  /* 0x014d806853007988 */ /* 0x0001e80008000405 */
[----:B0-----:R-:W2:Y:S04]  /*19370*/  LDL.LU R104, [R1+0x944] ;  /* 0x0009440001687983 */ /* 0x001ea80000300800 */
[----:B------:R0:W-:Y:S04]  /*19380*/  STS.U16 [R83+UR5+0x18d80], R131 ;  /* 0x018d808353007988 */ /* 0x0001e80008000405 */
[----:B----4-:R1:W-:Y:S04]  /*19390*/  STS.U16 [R83+UR5+0x1cd80], R154 ;  /* 0x01cd809a53007988 */ /* 0x0103e80008000405 */
[----:B0-----:R-:W4:Y:S04]  /*193a0*/  LDL.LU R131, [R1+0x940] ;  /* 0x0009400001837983 */ /* 0x001f280000300800 */
[----:B------:R-:W-:Y:S04]  /*193b0*/  STS.U16 [R83+UR5+0x11180], R97 ;  /* 0x0111806153007988 */ /* 0x000fe80008000405 */
[----:B-1----:R-:W4:Y:S04]  /*193c0*/  LDL.LU R154, [R1+0x8dc] ;  /* 0x0008dc00019a7983 */ /* 0x002f280000300800 */
[----:B------:R0:W-:Y:S04]  /*193d0*/  STS.U16 [R83+UR5+0x15180], R153 ;  /* 0x0151809953007988 */ /* 0x0001e80008000405 */
[----:B------:R1:W-:Y:S04]  /*193e0*/  STS.U16 [R83+UR5+0x19180], R152 ;  /* 0x0191809853007988 */ /* 0x0003e80008000405 */
[----:B------:R1:W-:Y:S04]  /*193f0*/  STS.U16 [R83+UR5+0x1d180], R151 ;  /* 0x01d1809753007988 */ /* 0x0003e80008000405 */
[----:B0-----:R-:W4:Y:S04]  /*19400*/  LDL.LU R153, [R1+0x8d8] ;  /* 0x0008d80001997983 */ /* 0x001f280000300800 */
[----:B-1----:R-:W4:Y:S04]  /*19410*/  LDL.LU R152, [R1+0x8d4] ;  /* 0x0008d40001987983 */ /* 0x002f280000300800 */
[----:B------:R-:W4:Y:S04]  /*19420*/  LDL.LU R151, [R1+0x8d0] ;  /* 0x0008d00001977983 */ /* 0x000f280000300800 */
[----:B---3--:R0:W-:Y:S04]  /*19430*/  STS.U16 [R83+UR5+0x11580], R150 ;  /* 0x0115809653007988 */ /* 0x0081e80008000405 */
[----:B--2---:R1:W-:Y:S04]  /*19440*/  STS.U16 [R83+UR5+0x15580], R149 ;  /* 0x0155809553007988 */ /* 0x0043e80008000405 */
[----:B------:R2:W-:Y:S04]  /*19450*/  STS.U16 [R83+UR5+0x19580], R159 ;  /* 0x0195809f53007988 */ /* 0x0005e80008000405 */
[----:B0-----:R-:W3:Y:S04]  /*19460*/  LDL.LU R150, [R1+0x874] ;  /* 0x0008740001967983 */ /* 0x001ee80000300800 */
[----:B-1----:R-:W3:Y:S04]  /*19470*/  LDL.LU R149, [R1+0x870] ;  /* 0x0008700001957983 */ /* 0x002ee80000300800 */
[----:B------:R0:W-:Y:S04]  /*19480*/  STS.U16 [R83+UR5+0x1d580], R158 ;  /* 0x01d5809e53007988 */ /* 0x0001e80008000405 */
[----:B--2---:R-:W2:Y:S04]  /*19490*/  LDL.LU R159, [R1+0x86c] ;  /* 0x00086c00019f7983 */ /* 0x004ea80000300800 */
[----:B------:R1:W-:Y:S04]  /*194a0*/  STS.U16 [R83+UR5+0x11980], R157 ;  /* 0x0119809d53007988 */ /* 0x0003e80008000405 */
[----:B0-----:R-:W2:Y:S04]  /*194b0*/  LDL.LU R158, [R1+0x868] ;  /* 0x00086800019e7983 */ /* 0x001ea80000300800 */
[----:B------:R0:W-:Y:S04]  /*194c0*/  STS.U16 [R83+UR5+0x15980], R156 ;  /* 0x0159809c53007988 */ /* 0x0001e80008000405 */
[----:B-1----:R-:W2:Y:S04]  /*194d0*/  LDL.LU R157, [R1+0x814] ;  /* 0x00081400019d7983 */ /* 0x002ea80000300800 */
[----:B0-----:R-:W2:Y:S04]  /*194e0*/  LDL.LU R156, [R1+0x810] ;  /* 0x00081000019c7983 */ /* 0x001ea80000300800 */
[----:B------:R-:W-:Y:S04]  /*194f0*/  STS.U16 [R83+UR5+0x19980], R96 ;  /* 0x0199806053007988 */ /* 0x000fe80008000405 */
[----:B------:R-:W-:Y:S04]  /*19500*/  STS.U16 [R83+UR5+0x1d980], R95 ;  /* 0x01d9805f53007988 */ /* 0x000fe80008000405 */
[----:B------:R0:W-:Y:S04]  /*19510*/  STS.U16 [R83+UR5+0x11d80], R141 ;  /* 0x011d808d53007988 */ /* 0x0001e80008000405 */
[----:B------:R-:W-:Y:S04]  /*19520*/  STS.U16 [R83+UR5+0x15d80], R94 ;  /* 0x015d805e53007988 */ /* 0x000fe80008000405 */
[----:B------:R-:W-:Y:S01]  /*19530*/  STS.U16 [R83+UR5+0x19d80], R93 ;  /* 0x019d805d53007988 */ /* 0x000fe20008000405 */
[----:B0-----:R-:W-:-:S03]  /*19540*/  LOP3.LUT R141, R0, 0x40, RZ, 0x3c, !PT ;  /* 0x00000040008d7812 */ /* 0x001fc600078e3cff */
[----:B------:R0:W-:Y:S04]  /*19550*/  STS.U16 [R83+UR5+0x1dd80], R92 ;  /* 0x01dd805c53007988 */ /* 0x0001e80008000405 */
[----:B------:R-:W-:Y:S04]  /*19560*/  STS.U16 [R141+UR5+0x10200], R91 ;  /* 0x0102005b8d007988 */ /* 0x000fe80008000405 */
[----:B0-----:R-:W2:Y:S04]  /*19570*/  LDL.LU R83, [R1+0x80c] ;  /* 0x00080c0001537983 */ /* 0x001ea80000300800 */
[----:B------:R-:W2:Y:S04]  /*19580*/  LDL.LU R96, [R1+0x808] ;  /* 0x0008080001607983 */ /* 0x000ea80000300800 */
[----:B------:R-:W2:Y:S04]  /*19590*/  LDL.LU R97, [R1+0x7b4] ;  /* 0x0007b40001617983 */ /* 0x000ea80000300800 */
[----:B------:R-:W2:Y:S04]  /*195a0*/  LDL.LU R94, [R1+0x7b0] ;  /* 0x0007b000015e7983 */ /* 0x000ea80000300800 */
[----:B------:R-:W2:Y:S04]  /*195b0*/  LDL.LU R95, [R1+0x7ac] ;  /* 0x0007ac00015f7983 */ /* 0x000ea80000300800 */
[----:B------:R-:W2:Y:S04]  /*195c0*/  LDL.LU R92, [R1+0x7a8] ;  /* 0x0007a800015c7983 */ /* 0x000ea80000300800 */
[----:B------:R0:W-:Y:S04]  /*195d0*/  STS.U16 [R141+UR5+0x14200], R90 ;  /* 0x0142005a8d007988 */ /* 0x0001e80008000405 */
[----:B------:R-:W2:Y:S04]  /*195e0*/  LDL.LU R93, [R1+0x754] ;  /* 0x00075400015d7983 */ /* 0x000ea80000300800 */
[----:B0-----:R-:W2:Y:S04]  /*195f0*/  LDL.LU R90, [R1+0x750] ;  /* 0x00075000015a7983 */ /* 0x001ea80000300800 */
[----:B------:R-:W2:Y:S04]  /*19600*/  LDL.LU R91, [R1+0x74c] ;  /* 0x00074c00015b7983 */ /* 0x000ea80000300800 */
[----:B------:R0:W-:Y:S04]  /*19610*/  STS.U16 [R141+UR5+0x18200], R104 ;  /* 0x018200688d007988 */ /* 0x0001e80008000405 */
[----:B0-----:R-:W2:Y:S04]  /*19620*/  LDL.LU R104, [R1+0x748] ;  /* 0x0007480001687983 */ /* 0x001ea80000300800 */
[----:B----4-:R-:W-:Y:S04]  /*19630*/  STS.U16 [R141+UR5+0x1c200], R131 ;  /* 0x01c200838d007988 */ /* 0x010fe80008000405 */
[----:B------:R0:W-:Y:S04]  /*19640*/  STS.U16 [R141+UR5+0x10600], R154 ;  /* 0x0106009a8d007988 */ /* 0x0001e80008000405 */
[----:B0-----:R-:W4:Y:S04]  /*19650*/  LDL.LU R154, [R1+0x93c] ;  /* 0x00093c00019a7983 */ /* 0x001f280000300800 */
[----:B------:R0:W-:Y:S04]  /*19660*/  STS.U16 [R141+UR5+0x14600], R153 ;  /* 0x014600998d007988 */ /* 0x0001e80008000405 */
[----:B------:R1:W-:Y:S04]  /*19670*/  STS.U16 [R141+UR5+0x18600], R152 ;  /* 0x018600988d007988 */ /* 0x0003e80008000405 */
[----:B------:R1:W-:Y:S04]  /*19680*/  STS.U16 [R141+UR5+0x1c600], R151 ;  /* 0x01c600978d007988 */ /* 0x0003e80008000405 */
[----:B0-----:R-:W4:Y:S04]  /*19690*/  LDL.LU R153, [R1+0x938] ;  /* 0x0009380001997983 */ /* 0x001f280000300800 */
[----:B-1----:R-:W4:Y:S04]  /*196a0*/  LDL.LU R152, [R1+0x934] ;  /* 0x0009340001987983 */ /* 0x002f280000300800 */
[----:B------:R-:W4:Y:S04]  /*196b0*/  LDL.LU R151, [R1+0x930] ;  /* 0x0009300001977983 */ /* 0x000f280000300800 */
[----:B---3--:R0:W-:Y:S04]  /*196c0*/  STS.U16 [R141+UR5+0x10a00], R150 ;  /* 0x010a00968d007988 */ /* 0x0081e80008000405 */
[----:B------:R1:W-:Y:S04]  /*196d0*/  STS.U16 [R141+UR5+0x14a00], R149 ;  /* 0x014a00958d007988 */ /* 0x0003e80008000405 */
[----:B0-----:R-:W3:Y:S04]  /*196e0*/  LDL.LU R150, [R1+0x8cc] ;  /* 0x0008cc0001967983 */ /* 0x001ee80000300800 */
[----:B--2---:R0:W-:Y:S04]  /*196f0*/  STS.U16 [R141+UR5+0x18a00], R159 ;  /* 0x018a009f8d007988 */ /* 0x0041e80008000405 */
[----:B-1----:R-:W2:Y:S04]  /*19700*/  LDL.LU R149, [R1+0x8c8] ;  /* 0x0008c80001957983 */ /* 0x002ea80000300800 */
[----:B------:R1:W-:Y:S04]  /*19710*/  STS.U16 [R141+UR5+0x1ca00], R158 ;  /* 0x01ca009e8d007988 */ /* 0x0003e80008000405 */
[----:B0-----:R-:W2:Y:S04]  /*19720*/  LDL.LU R159, [R1+0x8c4] ;  /* 0x0008c400019f7983 */ /* 0x001ea80000300800 */
[----:B------:R0:W-:Y:S04]  /*19730*/  STS.U16 [R141+UR5+0x10e00], R157 ;  /* 0x010e009d8d007988 */ /* 0x0001e80008000405 */
[----:B-1----:R-:W2:Y:S04]  /*19740*/  LDL.LU R158, [R1+0x8c0] ;  /* 0x0008c000019e7983 */ /* 0x002ea80000300800 */
[----:B------:R1:W-:Y:S04]  /*19750*/  STS.U16 [R141+UR5+0x14e00], R156 ;  /* 0x014e009c8d007988 */ /* 0x0003e80008000405 */
[----:B0-----:R-:W2:Y:S04]  /*19760*/  LDL.LU R157, [R1+0x864] ;  /* 0x00086400019d7983 */ /* 0x001ea80000300800 */
[----:B-1----:R-:W2:Y:S04]  /*19770*/  LDL.LU R156, [R1+0x860] ;  /* 0x00086000019c7983 */ /* 0x002ea80000300800 */
[----:B------:R-:W2:Y:S04]  /*19780*/  LDL.LU R164, [R1+0x85c] ;  /* 0x00085c0001a47983 */ /* 0x000ea80000300800 */
[----:B------:R-:W2:Y:S04]  /*19790*/  LDL.LU R131, [R1+0x858] ;  /* 0x0008580001837983 */ /* 0x000ea80000300800 */
[----:B------:R0:W-:Y:S04]  /*197a0*/  STS.U16 [R141+UR5+0x18e00], R83 ;  /* 0x018e00538d007988 */ /* 0x0001e80008000405 */
[----:B------:R1:W-:Y:S04]  /*197b0*/  STS.U16 [R141+UR5+0x1ce00], R96 ;  /* 0x01ce00608d007988 */ /* 0x0003e80008000405 */
[----:B------:R1:W-:Y:S04]  /*197c0*/  STS.U16 [R141+UR5+0x11200], R97 ;  /* 0x011200618d007988 */ /* 0x0003e80008000405 */
[----:B0-----:R-:W5:Y:S04]  /*197d0*/  LDL.LU R83, [R1+0xf10] ;  /* 0x000f100001537983 */ /* 0x001f680000300800 */
[----:B------:R0:W-:Y:S04]  /*197e0*/  STS.U16 [R141+UR5+0x15200], R94 ;  /* 0x0152005e8d007988 */ /* 0x0001e80008000405 */
[----:B-1----:R-:W5:Y:S04]  /*197f0*/  LDL.LU R96, [R1+0xf0c] ;  /* 0x000f0c0001607983 */ /* 0x002f680000300800 */
[----:B------:R1:W-:Y:S04]  /*19800*/  STS.U16 [R141+UR5+0x19200], R95 ;  /* 0x0192005f8d007988 */ /* 0x0003e80008000405 */
[----:B------:R-:W5:Y:S04]  /*19810*/  LDL.LU R97, [R1+0xf08] ;  /* 0x000f080001617983 */ /* 0x000f680000300800 */
        /* <DEDUP_REMOVED lines=8> */
[----:B-1----:R-:W5:Y:S04]  /*198a0*/  LDL.LU R90, [R1+0xef4] ;  /* 0x000ef400015a7983 */ /* 0x002f680000300800 */
[----:B------:R-:W5:Y:S04]  /*198b0*/  LDL.LU R91, [R1+0xef0] ;  /* 0x000ef000015b7983 */ /* 0x000f680000300800 */
        /* <DEDUP_REMOVED lines=9> */
[----:B0-----:R-:W2:Y:S04]  /*19950*/  LDL.LU R163, [R1+0xee0] ;  /* 0x000ee00001a37983 */ /* 0x001ea80000300800 */
[----:B-1----:R-:W2:Y:S01]  /*19960*/  LDL.LU R162, [R1+0xedc] ;  /* 0x000edc0001a27983 */ /* 0x002ea20000300800 */
[----:B------:R-:W-:-:S03]  /*19970*/  LOP3.LUT R120, R0, 0x50, RZ, 0x3c, !PT ;  /* 0x0000005000787812 */ /* 0x000fc600078e3cff */
[----:B------:R0:W-:Y:S04]  /*19980*/  STS.U16 [R141+UR5+0x15e00], R161 ;  /* 0x015e00a18d007988 */ /* 0x0001e80008000405 */
[----:B------:R1:W-:Y:S04]  /*19990*/  STS.U16 [R141+UR5+0x19e00], R160 ;  /* 0x019e00a08d007988 */ /* 0x0003e80008000405 */
[----:B------:R4:W-:Y:S04]  /*199a0*/  STS.U16 [R141+UR5+0x1de00], R155 ;  /* 0x01de009b8d007988 */ /* 0x0009e80008000405 */
[----:B0-----:R-:W2:Y:S04]  /*199b0*/  LDL.LU R161, [R1+0xed8] ;  /* 0x000ed80001a17983 */ /* 0x001ea80000300800 */
[----:B-1----:R-:W2:Y:S04]  /*199c0*/  LDL.LU R160, [R1+0xed4] ;  /* 0x000ed40001a07983 */ /* 0x002ea80000300800 */
[----:B----4-:R-:W4:Y:S04]  /*199d0*/  LDL.LU R141, [R1+0xed0] ;  /* 0x000ed000018d7983 */ /* 0x010f280000300800 */
[----:B------:R-:W4:Y:S04]  /*199e0*/  LDL.LU R155, [R1+0xecc] ;  /* 0x000ecc00019b7983 */ /* 0x000f280000300800 */
[----:B------:R0:W-:Y:S04]  /*199f0*/  STS.U16 [R120+UR5+0x10280], R154 ;  /* 0x0102809a78007988 */ /* 0x0001e80008000405 */
[----:B------:R1:W-:Y:S04]  /*19a00*/  STS.U16 [R120+UR5+0x14280], R153 ;  /* 0x0142809978007988 */ /* 0x0003e80008000405 */
[----:B------:R1:W-:Y:S04]  /*19a10*/  STS.U16 [R120+UR5+0x18280], R152 ;  /* 0x0182809878007988 */ /* 0x0003e80008000405 */
[----:B0-----:R-:W4:Y:S04]  /*19a20*/  LDL.LU R154, [R1+0xec8] ;  /* 0x000ec800019a7983 */ /* 0x001f280000300800 */
[----:B-1----:R-:W4:Y:S04]  /*19a30*/  LDL.LU R153, [R1+0xec4] ;  /* 0x000ec40001997983 */ /* 0x002f280000300800 */
[----:B------:R-:W4:Y:S04]  /*19a40*/  LDL.LU R152, [R1+0xec0] ;  /* 0x000ec00001987983 */ /* 0x000f280000300800 */
[----:B------:R0:W-:Y:S04]  /*19a50*/  STS.U16 [R120+UR5+0x1c280], R151 ;  /* 0x01c2809778007988 */ /* 0x0001e80008000405 */
[----:B0-----:R-:W4:Y:S04]  /*19a60*/  LDL.LU R151, [R1+0xebc] ;  /* 0x000ebc0001977983 */ /* 0x001f280000300800 */
[----:B---3--:R0:W-:Y:S04]  /*19a70*/  STS.U16 [R120+UR5+0x10680], R150 ;  /* 0x0106809678007988 */ /* 0x0081e80008000405 */
[----:B--2---:R1:W-:Y:S04]  /*19a80*/  STS.U16 [R120+UR5+0x14680], R149 ;  /* 0x0146809578007988 */ /* 0x0043e80008000405 */
[----:B0-----:R-:W2:Y:S04]  /*19a90*/  LDL.LU R150, [R1+0xeb8] ;  /* 0x000eb80001967983 */ /* 0x001ea80000300800 */
[----:B------:R0:W-:Y:S04]  /*19aa0*/  STS.U16 [R120+UR5+0x18680], R159 ;  /* 0x0186809f78007988 */ /* 0x0001e80008000405 */
[----:B-1----:R-:W3:Y:S04]  /*19ab0*/  LDL.LU R149, [R1+0xeb4] ;  /* 0x000eb40001957983 */ /* 0x002ee80000300800 */
[----:B------:R1:W-:Y:S04]  /*19ac0*/  STS.U16 [R120+UR5+0x1c680], R158 ;  /* 0x01c6809e78007988 */ /* 0x0003e80008000405 */
[----:B0-----:R-:W2:Y:S04]  /*19ad0*/  LDL.LU R159, [R1+0xeb0] ;  /* 0x000eb000019f7983 */ /* 0x001ea80000300800 */
[----:B------:R0:W-:Y:S04]  /*19ae0*/  STS.U16 [R120+UR5+0x10a80], R157 ;  /* 0x010a809d78007988 */ /* 0x0001e80008000405 */
[----:B-1----:R-:W2:Y:S04]  /*19af0*/  LDL.LU R158, [R1+0xeac] ;  /* 0x000eac00019e7983 */ /* 0x002ea80000300800 */
[----:B------:R1:W-:Y:S04]  /*19b00*/  STS.U16 [R120+UR5+0x14a80], R156 ;  /* 0x014a809c78007988 */ /* 0x0003e80008000405 */
[----:B0-----:R-:W2:Y:S04]  /*19b10*/  LDL.LU R157, [R1+0xea8] ;  /* 0x000ea800019d7983 */ /* 0x001ea80000300800 */
[----:B-1----:R-:W2:Y:S04]  /*19b20*/  LDL.LU R156, [R1+0xea4] ;  /* 0x000ea400019c7983 */ /* 0x002ea80000300800 */
[----:B------:R-:W-:Y:S04]  /*19b30*/  STS.U16 [R120+UR5+0x18a80], R164 ;  /* 0x018a80a478007988 */ /* 0x000fe80008000405 */
[----:B------:R-:W-:Y:S04]  /*19b40*/  STS.U16 [R120+UR5+0x1ca80], R131 ;  /* 0x01ca808378007988 */ /* 0x000fe80008000405 */
[----:B--2---:R0:W-:Y:S04]  /*19b50*/  STS.U16 [R120+UR5+0x10e80], R156 ;  /* 0x010e809c78007988 */ /* 0x0041e80008000405 */
[----:B------:R1:W-:Y:S04]  /*19b60*/  STS.U16 [R120+UR5+0x14e80], R157 ;  /* 0x014e809d78007988 */ /* 0x0003e80008000405 */
[----:B------:R2:W-:Y:S04]  /*19b70*/  STS.U16 [R120+UR5+0x18e80], R158 ;  /* 0x018e809e78007988 */ /* 0x0005e80008000405 */
[----:B0-----:R-:W3:Y:S04]  /*19b80*/  LDL.LU R156, [R1+0xea0] ;  /* 0x000ea000019c7983 */ /* 0x001ee80000300800 */
[----:B-1----:R-:W3:Y:S04]  /*19b90*/  LDL.LU R157, [R1+0xe9c] ;  /* 0x000e9c00019d7983 */ /* 0x002ee80000300800 */
[----:B--2---:R-:W2:Y:S04]  /*19ba0*/  LDL.LU R158, [R1+0xe98] ;  /* 0x000e9800019e7983 */ /* 0x004ea80000300800 */
[----:B------:R0:W-:Y:S04]  /*19bb0*/  STS.U16 [R120+UR5+0x1ce80], R159 ;  /* 0x01ce809f78007988 */ /* 0x0001e80008000405 */
[----:B------:R1:W-:Y:S04]  /*19bc0*/  STS.U16 [R120+UR5+0x11280], R160 ;  /* 0x011280a078007988 */ /* 0x0003e80008000405 */
[----:B------:R4:W-:Y:S04]  /*19bd0*/  STS.U16 [R120+UR5+0x15280], R161 ;  /* 0x015280a178007988 */ /* 0x0009e80008000405 */
[----:B0-----:R-:W2:Y:S04]  /*19be0*/  LDL.LU R159, [R1+0xe94] ;  /* 0x000e9400019f7983 */ /* 0x001ea80000300800 */
[----:B-1----:R-:W2:Y:S04]  /*19bf0*/  LDL.LU R160, [R1+0xe90] ;  /* 0x000e900001a07983 */ /* 0x002ea80000300800 */
[----:B----4-:R-:W4:Y:S04]  /*19c00*/  LDL.LU R161, [R1+0xe8c] ;  /* 0x000e8c0001a17983 */ /* 0x010f280000300800 */
[----:B------:R0:W-:Y:S04]  /*19c10*/  STS.U16 [R120+UR5+0x19280], R162 ;  /* 0x019280a278007988 */ /* 0x0001e80008000405 */
[----:B------:R1:W-:Y:S04]  /*19c20*/  STS.U16 [R120+UR5+0x1d280], R163 ;  /* 0x01d280a378007988 */ /* 0x0003e80008000405 */
[----:B0-----:R-:W2:Y:S04]  /*19c30*/  LDL.LU R162, [R1+0xe88] ;  /* 0x000e880001a27983 */ /* 0x001ea80000300800 */
[----:B-1----:R-:W2:Y:S04]  /*19c40*/  LDL.LU R163, [R1+0xe84] ;  /* 0x000e840001a37983 */ /* 0x002ea80000300800 */
        /* <DEDUP_REMOVED lines=9> */
[----:B------:R1:W-:Y:S04]  /*19ce0*/  STS.U16 [R120+UR5+0x15e80], R122 ;  /* 0x015e807a78007988 */ /* 0x0003e80008000405 */
[----:B0-----:R-:W3:Y:S04]  /*19cf0*/  LDL R123, [R1+0x63c] ;  /* 0x00063c00017b7983 */ /* 0x001ee80000100800 */
[----:B-1----:R-:W3:Y:S01]  /*19d00*/  LDL R122, [R1+0x640] ;  /* 0x00064000017a7983 */ /* 0x002ee20000100800 */
[----:B------:R-:W-:-:S03]  /*19d10*/  LOP3.LUT R108, R0, 0x60, RZ, 0x3c, !PT ;  /* 0x00000060006c7812 */ /* 0x000fc600078e3cff */
[----:B------:R-:W-:Y:S04]  /*19d20*/  STS.U16 [R120+UR5+0x19e80], R121 ;  /* 0x019e807978007988 */ /* 0x000fe80008000405 */
[----:B------:R-:W-:Y:S04]  /*19d30*/  STS.U16 [R120+UR5+0x1de80], R165 ;  /* 0x01de80a578007988 */ /* 0x000fe80008000405 */
[----:B--2---:R0:W-:Y:S04]  /*19d40*/  STS.U16 [R108+UR5+0x10300], R163 ;  /* 0x010300a36c007988 */ /* 0x0041e80008000405 */
[----:B0-----:R-:W2:Y:S04]  /*19d50*/  LDL.LU R163, [R1+0xe80] ;  /* 0x000e800001a37983 */ /* 0x001ea80000300800 */
[----:B------:R-:W2:Y:S04]  /*19d60*/  LDL R121, [R1+0x65c] ;  /* 0x00065c0001797983 */ /* 0x000ea80000100800 */
[----:B------:R-:W2:Y:S04]  /*19d70*/  LDL R120, [R1+0x660] ;  /* 0x0006600001787983 */ /* 0x000ea80000100800 */
[----:B------:R0:W-:Y:S04]  /*19d80*/  STS.U16 [R108+UR5+0x14300], R162 ;  /* 0x014300a26c007988 */ /* 0x0001e80008000405 */
[----:B----4-:R1:W-:Y:S04]  /*19d90*/  STS.U16 [R108+UR5+0x18300], R161 ;  /* 0x018300a16c007988 */ /* 0x0103e80008000405 */
[----:B------:R4:W-:Y:S04]  /*19da0*/  STS.U16 [R108+UR5+0x1c300], R160 ;  /* 0x01c300a06c007988 */ /* 0x0009e80008000405 */
[----:B0-----:R-:W2:Y:S04]  /*19db0*/  LDL.LU R162, [R1+0xe7c] ;  /* 0x000e7c0001a27983 */ /* 0x001ea80000300800 */
[----:B-1----:R-:W2:Y:S04]  /*19dc0*/  LDL.LU R161, [R1+0xe78] ;  /* 0x000e780001a17983 */ /* 0x002ea80000300800 */
[----:B----4-:R-:W4:Y:S04]  /*19dd0*/  LDL.LU R160, [R1+0xe74] ;  /* 0x000e740001a07983 */ /* 0x010f280000300800 */
[----:B------:R0:W-:Y:S04]  /*19de0*/  STS.U16 [R108+UR5+0x10700], R159 ;  /* 0x0107009f6c007988 */ /* 0x0001e80008000405 */
[----:B------:R1:W-:Y:S04]  /*19df0*/  STS.U16 [R108+UR5+0x14700], R158 ;  /* 0x0147009e6c007988 */ /* 0x0003e80008000405 */
[----:B---3--:R3:W-:Y:S04]  /*19e00*/  STS.U16 [R108+UR5+0x18700], R157 ;  /* 0x0187009d6c007988 */ /* 0x0087e80008000405 */
[----:B0-----:R-:W4:Y:S04]  /*19e10*/  LDL.LU R159, [R1+0xe70] ;  /* 0x000e7000019f7983 */ /* 0x001f280000300800 */
[----:B-1----:R-:W4:Y:S04]  /*19e20*/  LDL.LU R158, [R1+0xe6c] ;  /* 0x000e6c00019e7983 */ /* 0x002f280000300800 */
[----:B---3--:R-:W3:Y:S04]  /*19e30*/  LDL.LU R157, [R1+0xe68] ;  /* 0x000e6800019d7983 */ /* 0x008ee80000300800 */
[----:B------:R-:W3:Y:S04]  /*19e40*/  LDL R125, [R1+0x67c] ;  /* 0x00067c00017d7983 */ /* 0x000ee80000100800 */
[----:B------:R-:W4:Y:S01]  /*19e50*/  LDL R124, [R1+0x680] ;  /* 0x00068000017c7983 */ /* 0x000f220000100800 */
[----:B------:R-:W-:-:S02]  /*19e60*/  @!P1 IMAD.MOV.U32 R164, RZ, RZ, R122 ;  /* 0x000000ffffa49224 */ /* 0x000fc400078e007a */
[----:B------:R-:W-:Y:S01]  /*19e70*/  @!P1 IMAD.MOV.U32 R165, RZ, RZ, R123 ;  /* 0x000000ffffa59224 */ /* 0x000fe200078e007b */
[----:B------:R0:W-:Y:S04]  /*19e80*/  STS.U16 [R108+UR5+0x1c700], R156 ;  /* 0x01c7009c6c007988 */ /* 0x0001e80008000405 */
[----:B0-----:R-:W4:Y:S04]  /*19e90*/  LDL.LU R156, [R1+0xe64] ;  /* 0x000e6400019c7983 */ /* 0x001f280000300800 */
[----:B------:R-:W4:Y:S04]  /*19ea0*/  LDL R123, [R1+0x69c] ;  /* 0x00069c00017b7983 */ /* 0x000f280000100800 */
[----:B------:R-:W4:Y:S04]  /*19eb0*/  LDL R122, [R1+0x6a0] ;  /* 0x0006a000017a7983 */ /* 0x000f280000100800 */
[----:B------:R-:W4:Y:S04]  /*19ec0*/  LDL R129, [R1+0x644] ;  /* 0x0006440001817983 */ /* 0x000f280000100800 */
[----:B------:R-:W4:Y:S01]  /*19ed0*/  LDL R128, [R1+0x648] ;  /* 0x0006480001807983 */ /* 0x000f220000100800 */
[----:B------:R-:W-:-:S03]  /*19ee0*/  PRMT R141, RZ, 0x7610, R141 ;  /* 0x00007610ff8d7816 */ /* 0x000fc6000000008d */
[----:B------:R-:W4:Y:S04]  /*19ef0*/  LDL R127, [R1+0x664] ;  /* 0x00066400017f7983 */ /* 0x000f280000100800 */
[----:B------:R-:W4:Y:S04]  /*19f00*/  LDL R126, [R1+0x668] ;  /* 0x00066800017e7983 */ /* 0x000f280000100800 */
[----:B------:R2:W4:Y:S02]  /*19f10*/  @!P1 LDG.E.U16 R141, desc[UR16][R164.64] ;  /* 0x00000010a48d9981 */ /* 0x000524000c1e1500 */
[----:B--2---:R-:W-:-:S02]  /*19f20*/  @!P1 IMAD.MOV.U32 R165, RZ, RZ, R121 ;  /* 0x000000ffffa59224 */ /* 0x004fc400078e0079 */
[----:B------:R-:W2:Y:S01]  /*19f30*/  LDL R121, [R1+0x684] ;  /* 0x0006840001797983 */ /* 0x000ea20000100800 */
[----:B------:R-:W-:-:S03]  /*19f40*/  @!P1 IMAD.MOV.U32 R164, RZ, RZ, R120 ;  /* 0x000000ffffa49224 */ /* 0x000fc600078e0078 */
[----:B------:R-:W2:Y:S01]  /*19f50*/  LDL R120, [R1+0x688] ;  /* 0x0006880001787983 */ /* 0x000ea20000100800 */
[----:B------:R-:W-:Y:S02]  /*19f60*/  PRMT R154, RZ, 0x7610, R154 ;  /* 0x00007610ff9a7816 */ /* 0x000fe4000000009a */
[----:B------:R-:W-:-:S04]  /*19f70*/  PRMT R155, RZ, 0x7610, R155 ;  /* 0x00007610ff9b7816 */ /* 0x000fc8000000009b */
[----:B------:R3:W2:Y:S01]  /*19f80*/  @!P1 LDG.E.U16 R154, desc[UR16][R164.64] ;  /* 0x00000010a49a9981 */ /* 0x0006a2000c1e1500 */
[----:B------:R-:W-:Y:S02]  /*19f90*/  PRMT R152, RZ, 0x7610, R152 ;  /* 0x00007610ff987816 */ /* 0x000fe40000000098 */
[----:B------:R-:W-:Y:S02]  /*19fa0*/  PRMT R153, RZ, 0x7610, R153 ;  /* 0x00007610ff997816 */ /* 0x000fe40000000099 */
[----:B------:R-:W-:Y:S01]  /*19fb0*/  PRMT R150, RZ, 0x7610, R150 ;  /* 0x00007610ff967816 */ /* 0x000fe20000000096 */
[----:B---3--:R-:W-:Y:S02]  /*19fc0*/  @!P1 IMAD.MOV.U32 R165, RZ, RZ, R125 ;  /* 0x000000ffffa59224 */ /* 0x008fe400078e007d */
[----:B------:R-:W3:Y:S01]  /*19fd0*/  LDL R125, [R1+0x6a4] ;  /* 0x0006a400017d7983 */ /* 0x000ee20000100800 */
[----:B----4-:R-:W-:-:S03]  /*19fe0*/  @!P1 IMAD.MOV.U32 R164, RZ, RZ, R124 ;  /* 0x000000ffffa49224 */ /* 0x010fc600078e007c */
[----:B------:R-:W4:Y:S04]  /*19ff0*/  LDL R124, [R1+0x6a8] ;  /* 0x0006a800017c7983 */ /* 0x000f280000100800 */
[----:B------:R0:W4:Y:S02]  /*1a000*/  @!P1 LDG.E.U16 R155, desc[UR16][R164.64] ;  /* 0x00000010a49b9981 */ /* 0x000124000c1e1500 */
[----:B0-----:R-:W-:Y:S02]  /*1a010*/  @!P1 IMAD.MOV.U32 R165, RZ, RZ, R123 ;  /* 0x000000ffffa59224 */ /* 0x001fe400078e007b */
[----:B------:R-:W4:Y:S01]  /*1a020*/  LDL R123, [R1+0x64c] ;  /* 0x00064c00017b7983 */ /* 0x000f220000100800 */
[----:B------:R-:W-:-:S03]  /*1a030*/  @!P1 IMAD.MOV.U32 R164, RZ, RZ, R122 ;  /* 0x000000ffffa49224 */ /* 0x000fc600078e007a */
[----:B------:R-:W4:Y:S04]  /*1a040*/  LDL R122, [R1+0x650] ;  /* 0x00065000017a7983 */ /* 0x000f280000100800 */
[----:B------:R0:W4:Y:S02]  /*1a050*/  @!P1 LDG.E.U16 R152, desc[UR16][R164.64] ;  /* 0x00000010a4989981 */ /* 0x000124000c1e1500 */
[----:B0-----:R-:W-:Y:S02]  /*1a060*/  @!P1 IMAD.MOV.U32 R164, RZ, RZ, R128 ;  /* 0x000000ffffa49224 */ /* 0x001fe400078e0080 */
[----:B------:R-:W-:-:S05]  /*1a070*/  @!P1 IMAD.MOV.U32 R165, RZ, RZ, R129 ;  /* 0x000000ffffa59224 */ /* 0x000fca00078e0081 */
[----:B------:R0:W4:Y:S02]  /*1a080*/  @!P1 LDG.E.U16 R153, desc[UR16][R164.64] ;  /* 0x00000010a4999981 */ /* 0x000124000c1e1500 */
[----:B0-----:R-:W-:Y:S02]  /*1a090*/  @!P1 IMAD.MOV.U32 R164, RZ, RZ, R126 ;  /* 0x000000ffffa49224 */ /* 0x001fe400078e007e */
[----:B------:R-:W-:-:S05]  /*1a0a0*/  @!P1 IMAD.MOV.U32 R165, RZ, RZ, R127 ;  /* 0x000000ffffa59224 */ /* 0x000fca00078e007f */
[----:B------:R2:W4:Y:S02]  /*1a0b0*/  @!P1 LDG.E.U16 R150, desc[UR16][R164.64] ;  /* 0x00000010a4969981 */ /* 0x000524000c1e1500 */
[----:B--2---:R-:W-:Y:S02]  /*1a0c0*/  @!P1 IMAD.MOV.U32 R165, RZ, RZ, R121 ;  /* 0x000000ffffa59224 */ /* 0x004fe400078e0079 */
[----:B------:R-:W2:Y:S01]  /*1a0d0*/  LDL R121, [R1+0x66c] ;  /* 0x00066c0001797983 */ /* 0x000ea20000100800 */
[----:B------:R-:W-:-:S03]  /*1a0e0*/  @!P1 IMAD.MOV.U32 R164, RZ, RZ, R120 ;  /* 0x000000ffffa49224 */ /* 0x000fc600078e0078 */
[----:B------:R-:W2:Y:S01]  /*1a0f0*/  LDL R120, [R1+0x670] ;  /* 0x0006700001787983 */ /* 0x000ea20000100800 */
[----:B------:R-:W-:Y:S02]  /*1a100*/  PRMT R151, RZ, 0x7610, R151 ;  /* 0x00007610ff977816 */ /* 0x000fe40000000097 */
[----:B------:R-:W-:Y:S01]  /*1a110*/  PRMT R149, RZ, 0x7610, R149 ;  /* 0x00007610ff957816 */ /* 0x000fe20000000095 */
[----:B------:R-:W2:Y:S04]  /*1a120*/  LDL.LU R131, [R1+0x9d8] ;  /* 0x0009d80001837983 */ /* 0x000ea80000300800 */
[----:B------:R3:W2:Y:S01]  /*1a130*/  @!P1 LDG.E.U16 R151, desc[UR16][R164.64] ;  /* 0x00000010a4979981 */ /* 0x0006a2000c1e1500 */
[----:B------:R-:W-:Y:S02]  /*1a140*/  PRMT R162, RZ, 0x7610, R162 ;  /* 0x00007610ffa27816 */ /* 0x000fe400000000a2 */
[----:B------:R-:W-:Y:S01]  /*1a150*/  PRMT R163, RZ, 0x7610, R163 ;  /* 0x00007610ffa37816 */ /* 0x000fe200000000a3 */
[----:B------:R-:W2:Y:S04]  /*1a160*/  LDL.LU R130, [R1+0x9d4] ;  /* 0x0009d40001827983 */ /* 0x000ea80000300800 */
[----:B------:R-:W2:Y:S04]  /*1a170*/  LDL.LU R129, [R1+0x9d0] ;  /* 0x0009d00001817983 */ /* 0x000ea80000300800 */
[----:B------:R-:W2:Y:S04]  /*1a180*/  LDL.LU R128, [R1+0x9cc] ;  /* 0x0009cc0001807983 */ /* 0x000ea80000300800 */
[----:B------:R-:W2:Y:S04]  /*1a190*/  LDL.LU R127, [R1+0x9b8] ;  /* 0x0009b800017f7983 */ /* 0x000ea80000300800 */
[----:B------:R-:W2:Y:S01]  /*1a1a0*/  LDL.LU R126, [R1+0x9b4] ;  /* 0x0009b400017e7983 */ /* 0x000ea20000300800 */
[----:B---3--:R-:W-:-:S03]  /*1a1b0*/  @!P1 IMAD.MOV.U32 R165, RZ, RZ, R125 ;  /* 0x000000ffffa59224 */ /* 0x008fc600078e007d */
[----:B------:R-:W3:Y:S01]  /*1a1c0*/  LDL.LU R125, [R1+0x9b0] ;  /* 0x0009b000017d7983 */ /* 0x000ee20000300800 */
[----:B----4-:R-:W-:-:S03]  /*1a1d0*/  @!P1 IMAD.MOV.U32 R164, RZ, RZ, R124 ;  /* 0x000000ffffa49224 */ /* 0x010fc600078e007c */
[----:B------:R-:W4:Y:S04]  /*1a1e0*/  LDL.LU R124, [R1+0x9ac] ;  /* 0x0009ac00017c7983 */ /* 0x000f280000300800 */
[----:B------:R0:W3:Y:S02]  /*1a1f0*/  @!P1 LDG.E.U16 R149, desc[UR16][R164.64] ;  /* 0x00000010a4959981 */ /* 0x0000e4000c1e1500 */
[----:B0-----:R-:W-:Y:S01]  /*1a200*/  @!P1 IMAD.MOV.U32 R165, RZ, RZ, R123 ;  /* 0x000000ffffa59224 */ /* 0x001fe200078e007b */
[----:B------:R-:W-:Y:S01]  /*1a210*/  PRMT R160, RZ, 0x7610, R160 ;  /* 0x00007610ffa07816 */ /* 0x000fe200000000a0 */
[----:B------:R-:W3:Y:S01]  /*1a220*/  LDL R123, [R1+0x694] ;  /* 0x00069400017b7983 */ /* 0x000ee20000100800 */
[----:B------:R-:W-:Y:S01]  /*1a230*/  @!P1 IMAD.MOV.U32 R164, RZ, RZ, R122 ;  /* 0x000000ffffa49224 */ /* 0x000fe200078e007a */
[----:B------:R-:W-:-:S02]  /*1a240*/  PRMT R161, RZ, 0x7610, R161 ;  /* 0x00007610ffa17816 */ /* 0x000fc400000000a1 */
[----:B------:R-:W3:Y:S04]  /*1a250*/  LDL R122, [R1+0x698] ;  /* 0x00069800017a7983 */ /* 0x000ee80000100800 */
[----:B------:R2:W3:Y:S02]  /*1a260*/  @!P1 LDG.E.U16 R162, desc[UR16][R164.64] ;  /* 0x00000010a4a29981 */ /* 0x0004e4000c1e1500 */
[----:B--2---:R-:W-:Y:S01]  /*1a270*/  @!P1 IMAD.MOV.U32 R165, RZ, RZ, R121 ;  /* 0x000000ffffa59224 */ /* 0x004fe200078e0079 */
[----:B------:R-:W-:Y:S01]  /*1a280*/  PRMT R158, RZ, 0x7610, R158 ;  /* 0x00007610ff9e7816 */ /* 0x000fe2000000009e */
[----:B------:R-:W2:Y:S01]  /*1a290*/  LDL R121, [R1+0x6b4] ;  /* 0x0006b40001797983 */ /* 0x000ea20000100800 */
[----:B------:R-:W-:-:S03]  /*1a2a0*/  @!P1 IMAD.MOV.U32 R164, RZ, RZ, R120 ;  /* 0x000000ffffa49224 */ /* 0x000fc600078e0078 */
[----:B------:R-:W2:Y:S04]  /*1a2b0*/  LDL R120, [R1+0x6b8] ;  /* 0x0006b80001787983 */ /* 0x000ea80000100800 */
[----:B------:R0:W2:Y:S04]  /*1a2c0*/  @!P1 LDG.E.U16 R163, desc[UR16][R164.64] ;  /* 0x00000010a4a39981 */ /* 0x0000a8000c1e1500 */
[----:B------:R-:W0:Y:S04]  /*1a2d0*/  LDL R164, [R1+0x68c] ;  /* 0x00068c0001a47983 */ /* 0x000e280000100800 */
[----:B------:R-:W0:Y:S02]  /*1a2e0*/  LDL R165, [R1+0x690] ;  /* 0x0006900001a57983 */ /* 0x000e240000100800 */
[----:B0-----:R-:W-:-:S04]  /*1a2f0*/  @!P1 LOP3.LUT R165, R165, R164, RZ, 0x3c, !PT ;  /* 0x000000a4a5a59212 */ /* 0x001fc800078e3cff */
[----:B------:R-:W-:-:S04]  /*1a300*/  @!P1 LOP3.LUT R164, R165, R164, RZ, 0x3c, !PT ;  /* 0x000000a4a5a49212 */ /* 0x000fc800078e3cff */
[----:B------:R-:W-:-:S05]  /*1a310*/  @!P1 LOP3.LUT R165, R165, R164, RZ, 0x3c, !PT ;  /* 0x000000a4a5a59212 */ /* 0x000fca00078e3cff */
        /* <DEDUP_REMOVED lines=14> */
[----:B------:R-:W0:Y:S01]  /*1a400*/  LDL R165, [R1+0x678] ;  /* 0x0006780001a57983 */ /* 0x000e220000100800 */
[----:B------:R-:W-:Y:S02]  /*1a410*/  PRMT R159, RZ, 0x7610, R159 ;  /* 0x00007610ff9f7816 */ /* 0x000fe4000000009f */
[----:B------:R-:W-:Y:S01]  /*1a420*/  PRMT R156, RZ, 0x7610, R156 ;  /* 0x00007610ff9c7816 */ /* 0x000fe2000000009c */
[----:B------:R-:W-:Y:S01]  /*1a430*/  STS.U16 [R108+UR5+0x10b00], R131 ;  /* 0x010b00836c007988 */ /* 0x000fe20008000405 */
[----:B------:R-:W-:-:S03]  /*1a440*/  PRMT R157, RZ, 0x7610, R157 ;  /* 0x00007610ff9d7816 */ /* 0x000fc6000000009d */
[----:B------:R-:W-:Y:S04]  /*1a450*/  STS.U16 [R108+UR5+0x14b00], R130 ;  /* 0x014b00826c007988 */ /* 0x000fe80008000405 */
[----:B------:R-:W-:Y:S04]  /*1a460*/  STS.U16 [R108+UR5+0x18b00], R129 ;  /* 0x018b00816c007988 */ /* 0x000fe80008000405 */
[----:B------:R-:W-:Y:S04]  /*1a470*/  STS.U16 [R108+UR5+0x1cb00], R128 ;  /* 0x01cb00806c007988 */ /* 0x000fe80008000405 */
[----:B------:R-:W-:Y:S04]  /*1a480*/  STS.U16 [R108+UR5+0x10f00], R127 ;  /* 0x010f007f6c007988 */ /* 0x000fe80008000405 */
[----:B------:R-:W-:Y:S04]  /*1a490*/  STS.U16 [R108+UR5+0x14f00], R126 ;  /* 0x014f007e6c007988 */ /* 0x000fe80008000405 */
[----:B---3--:R-:W-:Y:S04]  /*1a4a0*/  STS.U16 [R108+UR5+0x18f00], R125 ;  /* 0x018f007d6c007988 */ /* 0x008fe80008000405 */
[----:B----4-:R-:W-:Y:S04]  /*1a4b0*/  STS.U16 [R108+UR5+0x1cf00], R124 ;  /* 0x01cf007c6c007988 */ /* 0x010fe80008000405 */
[----:B------:R-:W-:Y:S04]  /*1a4c0*/  STS.U16 [R108+UR5+0x11300], R117 ;  /* 0x011300756c007988 */ /* 0x000fe80008000405 */
[----:B------:R1:W-:Y:S01]  /*1a4d0*/  STS.U16 [R108+UR5+0x15300], R116 ;  /* 0x015300746c007988 */ /* 0x0003e20008000405 */
[----:B0-----:R-:W-:-:S04]  /*1a4e0*/  @!P1 LOP3.LUT R165, R165, R164, RZ, 0x3c, !PT ;  /* 0x000000a4a5a59212 */ /* 0x001fc800078e3cff */
[----:B------:R-:W-:-:S04]  /*1a4f0*/  @!P1 LOP3.LUT R164, R165, R164, RZ, 0x3c, !PT ;  /* 0x000000a4a5a49212 */ /* 0x000fc800078e3cff */
[----:B------:R-:W-:-:S05]  /*1a500*/  @!P1 LOP3.LUT R165, R165, R164, RZ, 0x3c, !PT ;  /* 0x000000a4a5a59212 */ /* 0x000fca00078e3cff */
[----:B------:R0:W3:Y:S02]  /*1a510*/  @!P1 LDG.E.U16 R159, desc[UR16][R164.64] ;  /* 0x00000010a49f9981 */ /* 0x0000e4000c1e1500 */
[----:B0-----:R-:W-:Y:S02]  /*1a520*/  @!P1 IMAD.MOV.U32 R164, RZ, RZ, R122 ;  /* 0x000000ffffa49224 */ /* 0x001fe400078e007a */
[----:B------:R-:W-:Y:S01]  /*1a530*/  @!P1 IMAD.MOV.U32 R165, RZ, RZ, R123 ;  /* 0x000000ffffa59224 */ /* 0x000fe200078e007b */
[----:B------:R-:W4:Y:S04]  /*1a540*/  LDL.LU R122, [R1+0x9f8] ;  /* 0x0009f800017a7983 */ /* 0x000f280000300800 */
[----:B------:R2:W3:Y:S04]  /*1a550*/  @!P1 LDG.E.U16 R156, desc[UR16][R164.64] ;  /* 0x00000010a49c9981 */ /* 0x0004e8000c1e1500 */
[----:B------:R-:W3:Y:S01]  /*1a560*/  LDL.LU R123, [R1+0x9f4] ;  /* 0x0009f400017b7983 */ /* 0x000ee20000300800 */
[----:B--2---:R-:W-:-:S02]  /*1a570*/  @!P1 IMAD.MOV.U32 R164, RZ, RZ, R120 ;  /* 0x000000ffffa49224 */ /* 0x004fc400078e0078 */
[----:B------:R-:W-:Y:S01]  /*1a580*/  @!P1 IMAD.MOV.U32 R165, RZ, RZ, R121 ;  /* 0x000000ffffa59224 */ /* 0x000fe200078e0079 */
[----:B------:R-:W2:Y:S04]  /*1a590*/  LDL.LU R120, [R1+0x9f0] ;  /* 0x0009f00001787983 */ /* 0x000ea80000300800 */
[----:B------:R0:W2:Y:S04]  /*1a5a0*/  @!P1 LDG.E.U16 R157, desc[UR16][R164.64] ;  /* 0x00000010a49d9981 */ /* 0x0000a8000c1e1500 */
[----:B------:R-:W2:Y:S01]  /*1a5b0*/  LDL.LU R121, [R1+0x9ec] ;  /* 0x0009ec0001797983 */ /* 0x000ea20000300800 */
[----:B0-----:R-:W-:Y:S01]  /*1a5c0*/  IMAD.SHL.U32 R164, R118, 0x2, RZ ;  /* 0x0000000276a47824 */ /* 0x001fe200078e00ff */
[----:B------:R-:W-:-:S02]  /*1a5d0*/  SHF.R.S32.HI R165, RZ, 0x6, R119 ;  /* 0x00000006ffa57819 */ /* 0x000fc40000011477 */
[----:B------:R-:W2:Y:S04]  /*1a5e0*/  LDL.LU R118, [R1+0x9e8] ;  /* 0x0009e80001767983 */ /* 0x000ea80000300800 */
[----:B------:R-:W2:Y:S04]  /*1a5f0*/  LDL.LU R119, [R1+0x9e4] ;  /* 0x0009e40001777983 */ /* 0x000ea80000300800 */
        /* <DEDUP_REMOVED lines=10> */
[----:B------:R0:W-:Y:S01]  /*1a6a0*/  STS.U16 [R108+UR5+0x19300], R103 ;  /* 0x019300676c007988 */ /* 0x0001e20008000405 */
[----:B------:R-:W-:-:S03]  /*1a6b0*/  SGXT R165, R165, 0x1 ;  /* 0x00000001a5a5781a */ /* 0x000fc60000000200 */
[----:B------:R1:W-:Y:S04]  /*1a6c0*/  STS.U16 [R108+UR5+0x1d300], R100 ;  /* 0x01d300646c007988 */ /* 0x0003e80008000405 */
[----:B------:R1:W-:Y:S04]  /*1a6d0*/  STS.U16 [R108+UR5+0x11700], R101 ;  /* 0x011700656c007988 */ /* 0x0003e80008000405 */
[----:B0-----:R0:W5:Y:S04]  /*1a6e0*/  LDL.LU R103, [R1+0xe60] ;  /* 0x000e600001677983 */ /* 0x0011680000300800 */
[----:B-1----:R0:W5:Y:S04]  /*1a6f0*/  LDL.LU R100, [R1+0xe5c] ;  /* 0x000e5c0001647983 */ /* 0x0021680000300800 */
[----:B------:R1:W-:Y:S04]  /*1a700*/  STS.U16 [R108+UR5+0x15700], R98 ;  /* 0x015700626c007988 */ /* 0x0003e80008000405 */
[----:B------:R0:W5:Y:S04]  /*1a710*/  LDL.LU R101, [R1+0xe58] ;  /* 0x000e580001657983 */ /* 0x0001680000300800 */
[----:B------:R0:W-:Y:S01]  /*1a720*/  STS.U16 [R108+UR5+0x19700], R99 ;  /* 0x019700636c007988 */ /* 0x0001e20008000405 */
[----:B------:R-:W-:-:S03]  /*1a730*/  LOP3.LUT R164, R164, 0x90, R165, 0x78, !PT ;  /* 0x00000090a4a47812 */ /* 0x000fc600078e78a5 */
[----:B-1----:R1:W5:Y:S04]  /*1a740*/  LDL.LU R98, [R1+0xe54] ;  /* 0x000e540001627983 */ /* 0x0023680000300800 */
[----:B------:R1:W-:Y:S01]  /*1a750*/  STS.U16 [R108+UR5+0x1d700], R106 ;  /* 0x01d7006a6c007988 */ /* 0x0003e20008000405 */
[----:B------:R-:W-:-:S03]  /*1a760*/  LOP3.LUT R165, R0, 0x70, RZ, 0x3c, !PT ;  /* 0x0000007000a57812 */ /* 0x000fc600078e3cff */
[----:B0-----:R0:W5:Y:S04]  /*1a770*/  LDL.LU R99, [R1+0xe50] ;  /* 0x000e500001637983 */ /* 0x0011680000300800 */
[----:B------:R0:W-:Y:S04]  /*1a780*/  STS.U16 [R108+UR5+0x11b00], R107 ;  /* 0x011b006b6c007988 */ /* 0x0001e80008000405 */
[----:B-1----:R1:W5:Y:S04]  /*1a790*/  LDL.LU R106, [R1+0xe4c] ;  /* 0x000e4c00016a7983 */ /* 0x0023680000300800 */
[----:B------:R1:W-:Y:S04]  /*1a7a0*/  STS.U16 [R108+UR5+0x15b00], R114 ;  /* 0x015b00726c007988 */ /* 0x0003e80008000405 */
        /* <DEDUP_REMOVED lines=13> */
[----:B-1----:R0:W5:Y:S04]  /*1a880*/  LDL.LU R108, [R1+0xe2c] ;  /* 0x000e2c00016c7983 */ /* 0x0021680000300800 */
[----:B------:R0:W5:Y:S04]  /*1a890*/  LDL.LU R109, [R1+0xe28] ;  /* 0x000e2800016d7983 */ /* 0x0001680000300800 */
[----:B----4-:R1:W-:Y:S04]  /*1a8a0*/  STS.U16 [R165+UR5+0x10380], R122 ;  /* 0x0103807aa5007988 */ /* 0x0103e80008000405 */
[----:B---3--:R3:W-:Y:S04]  /*1a8b0*/  STS.U16 [R165+UR5+0x14380], R123 ;  /* 0x0143807ba5007988 */ /* 0x0087e80008000405 */
[----:B-1----:R0:W5:Y:S04]  /*1a8c0*/  LDL.LU R122, [R1+0xe24] ;  /* 0x000e2400017a7983 */ /* 0x0021680000300800 */
[----:B--2---:R1:W-:Y:S04]  /*1a8d0*/  STS.U16 [R165+UR5+0x18380], R120 ;  /* 0x01838078a5007988 */ /* 0x0043e80008000405 */
[----:B---3--:R0:W5:Y:S04]  /*1a8e0*/  LDL.LU R123, [R1+0xe20] ;  /* 0x000e2000017b7983 */ /* 0x0081680000300800 */
[----:B------:R2:W-:Y:S04]  /*1a8f0*/  STS.U16 [R165+UR5+0x1c380], R121 ;  /* 0x01c38079a5007988 */ /* 0x0005e80008000405 */
[----:B-1----:R0:W5:Y:S04]  /*1a900*/  LDL.LU R120, [R1+0xe1c] ;  /* 0x000e1c0001787983 */ /* 0x0021680000300800 */
[----:B------:R1:W-:Y:S04]  /*1a910*/  STS.U16 [R165+UR5+0x10780], R118 ;  /* 0x01078076a5007988 */ /* 0x0003e80008000405 */
[----:B------:R3:W-:Y:S04]  /*1a920*/  STS.U16 [R165+UR5+0x14780], R119 ;  /* 0x01478077a5007988 */ /* 0x0007e80008000405 */
[----:B--2---:R0:W5:Y:S04]  /*1a930*/  LDL.LU R121, [R1+0xe18] ;  /* 0x000e180001797983 */ /* 0x0041680000300800 */
[----:B------:R2:W-:Y:S04]  /*1a940*/  STS.U16 [R165+UR5+0x18780], R116 ;  /* 0x01878074a5007988 */ /* 0x0005e80008000405 */
[----:B-1----:R0:W5:Y:S04]  /*1a950*/  LDL.LU R118, [R1+0xe14] ;  /* 0x000e140001767983 */ /* 0x0021680000300800 */
[----:B------:R1:W-:Y:S04]  /*1a960*/  STS.U16 [R165+UR5+0x1c780], R117 ;  /* 0x01c78075a5007988 */ /* 0x0003e80008000405 */
[----:B---3--:R0:W5:Y:S04]  /*1a970*/  LDL.LU R119, [R1+0xe10] ;  /* 0x000e100001777983 */ /* 0x0081680000300800 */
        /* <DEDUP_REMOVED lines=48> */
[----:B--2---:R0:W5:Y:S01]  /*1ac80*/  LDL.LU R140, [R1+0xdac] ;  /* 0x000dac00018c7983 */ /* 0x0041620000300800 */
[----:B-1----:R-:W-:-:S03]  /*1ac90*/  LOP3.LUT R148, R164, 0x20, RZ, 0x3c, !PT ;  /* 0x00000020a4947812 */ /* 0x002fc600078e3cff */
[----:B------:R1:W-:Y:S01]  /*1aca0*/  STS.U16 [R164+UR5+0x21000], R141 ;  /* 0x0210008da4007988 */ /* 0x0003e20008000405 */
[----:B------:R-:W-:-:S03]  /*1acb0*/  LOP3.LUT R165, R164, 0x40, RZ, 0x3c, !PT ;  /* 0x00000040a4a57812 */ /* 0x000fc600078e3cff */
[----:B------:R2:W-:Y:S04]  /*1acc0*/  STS.U16 [R164+UR5+0x21400], R154 ;  /* 0x0214009aa4007988 */ /* 0x0005e80008000405 */
[----:B------:R3:W-:Y:S04]  /*1acd0*/  STS.U16 [R164+UR5+0x21800], R155 ;  /* 0x0218009ba4007988 */ /* 0x0007e80008000405 */
[----:B-1----:R0:W5:Y:S04]  /*1ace0*/  LDL.LU R141, [R1+0xda8] ;  /* 0x000da800018d7983 */ /* 0x0021680000300800 */
[----:B--2---:R0:W5:Y:S04]  /*1acf0*/  LDL.LU R154, [R1+0xda4] ;  /* 0x000da400019a7983 */ /* 0x0041680000300800 */
[----:B---3--:R0:W5:Y:S04]  /*1ad00*/  LDL.LU R155, [R1+0xda0] ;  /* 0x000da000019b7983 */ /* 0x0081680000300800 */
[----:B------:R1:W-:Y:S04]  /*1ad10*/  STS.U16 [R164+UR5+0x21c00], R152 ;  /* 0x021c0098a4007988 */ /* 0x0003e80008000405 */
[----:B------:R2:W-:Y:S04]  /*1ad20*/  STS.U16 [R148+UR5+0x21100], R153 ;  /* 0x0211009994007988 */ /* 0x0005e80008000405 */
[----:B------:R3:W-:Y:S04]  /*1ad30*/  STS.U16 [R148+UR5+0x21500], R150 ;  /* 0x0215009694007988 */ /* 0x0007e80008000405 */
[----:B-1----:R0:W5:Y:S01]  /*1ad40*/  LDL.LU R152, [R1+0xd9c] ;  /* 0x000d9c0001987983 */ /* 0x0021620000300800 */
[----:B------:R-:W-:-:S03]  /*1ad50*/  LOP3.LUT R164, R164, 0x60, RZ, 0x3c, !PT ;  /* 0x00000060a4a47812 */ /* 0x000fc600078e3cff */
[----:B--2---:R0:W5:Y:S04]  /*1ad60*/  LDL.LU R153, [R1+0xd98] ;  /* 0x000d980001997983 */ /* 0x0041680000300800 */
[----:B---3--:R0:W5:Y:S04]  /*1ad70*/  LDL.LU R150, [R1+0xd94] ;  /* 0x000d940001967983 */ /* 0x0081680000300800 */
[----:B------:R1:W-:Y:S04]  /*1ad80*/  STS.U16 [R148+UR5+0x21900], R151 ;  /* 0x0219009794007988 */ /* 0x0003e80008000405 */
[----:B------:R2:W-:Y:S04]  /*1ad90*/  STS.U16 [R148+UR5+0x21d00], R149 ;  /* 0x021d009594007988 */ /* 0x0005e80008000405 */
[----:B------:R3:W-:Y:S04]  /*1ada0*/  STS.U16 [R165+UR5+0x21200], R162 ;  /* 0x021200a2a5007988 */ /* 0x0007e80008000405 */
[----:B-1----:R0:W5:Y:S04]  /*1adb0*/  LDL.LU R151, [R1+0xd90] ;  /* 0x000d900001977983 */ /* 0x0021680000300800 */
[----:B--2---:R0:W5:Y:S04]  /*1adc0*/  LDL.LU R148, [R1+0xd8c] ;  /* 0x000d8c0001947983 */ /* 0x0041680000300800 */
[----:B------:R0:W5:Y:S04]  /*1add0*/  LDL.LU R149, [R1+0xd88] ;  /* 0x000d880001957983 */ /* 0x0001680000300800 */
[----:B---3--:R0:W5:Y:S04]  /*1ade0*/  LDL.LU R162, [R1+0xd84] ;  /* 0x000d840001a27983 */ /* 0x0081680000300800 */
[----:B------:R1:W-:Y:S04]  /*1adf0*/  STS.U16 [R165+UR5+0x21600], R163 ;  /* 0x021600a3a5007988 */ /* 0x0003e80008000405 */
        /* <DEDUP_REMOVED lines=8> */
[----:B-1----:R0:W5:Y:S04]  /*1ae80*/  LDL.LU R158, [R1+0xd74] ;  /* 0x000d7400019e7983 */ /* 0x0021680000300800 */
[----:B--2---:R0:W5:Y:S04]  /*1ae90*/  LDL.LU R159, [R1+0xd70] ;  /* 0x000d7000019f7983 */ /* 0x0041680000300800 */
[----:B---3--:R0:W5:Y:S04]  /*1aea0*/  LDL.LU R156, [R1+0xd6c] ;  /* 0x000d6c00019c7983 */ /* 0x0081680000300800 */
[----:B------:R1:W-:Y:S01]  /*1aeb0*/  STS.U16 [R164+UR5+0x21f00], R157 ;  /* 0x021f009da4007988 */ /* 0x0003e20008000405 */
[----:B------:R2:W-:Y:S06]  /*1aec0*/  MEMBAR.ALL.CTA ;  /* 0x0000000000007992 */ /* 0x0005ec0000008000 */
[----:B--2---:R-:W2:Y:S04]  /*1aed0*/  FENCE.VIEW.ASYNC.S ;  /* 0x00000000000073c6 */ /* 0x004ea80000000000 */
[----:B-1----:R0:W5:Y:S01]  /*1aee0*/  LDL.LU R157, [R1+0xd68] ;  /* 0x000d6800019d7983 */ /* 0x0021620000300800 */
[----:B------:R-:W-:-:S04]  /*1aef0*/  ULEA UR8, UR15, UR5, 0x3 ;  /* 0x000000050f087291 */ /* 0x000fc8000f8e18ff */
[----:B------:R-:W-:Y:S01]  /*1af00*/  UIADD3 UR8, UPT, UPT, UR8, 0x22000, URZ ;  /* 0x0002200008087890 */ /* 0x000fe2000fffe0ff */
[----:B--2---:R-:W-:Y:S06]  /*1af10*/  BAR.SYNC.DEFER_BLOCKING 0x0 ;  /* 0x0000000000007b1d */ /* 0x004fec0000010000 */
[----:B------:R-:W-:Y:S05]  /*1af20*/  @P0 BRA `(.L_x_9) ;  /* 0x0000000000d40947 */ /* 0x000fea0003800000 */
[----:B------:R-:W-:Y:S02]  /*1af30*/  UIADD3 UR4, UPT, UPT, UR6, 0x20, URZ ;  /* 0x0000002006047890 */ /* 0x000fe4000fffe0ff */
[----:B------:R-:W-:Y:S02]  /*1af40*/  UIADD3 UR10, UPT, UPT, UR6, 0x20, URZ ;  /* 0x00000020060a7890 */ /* 0x000fe4000fffe0ff */
[----:B------:R-:W-:Y:S01]  /*1af50*/  UIADD3 UR72, UPT, UPT, UR6, 0x20, URZ ;  /* 0x0000002006487890 */ /* 0x000fe2000fffe0ff */
[----:B------:R-:W-:Y:S01]  /*1af60*/  UMOV UR64, 0x0 ;  /* 0x0000000000407882 */ /* 0x000fe20000000000 */
[----:B------:R-:W-:Y:S01]  /*1af70*/  UMOV UR65, 0x8088490 ;  /* 0x0808849000417882 */ /* 0x000fe20000000000 */
[----:B------:R-:W-:Y:S01]  /*1af80*/  UIADD3 UR73, UPT, UPT, UR6, 0x20, URZ ;  /* 0x0000002006497890 */ /* 0x000fe2000fffe0ff */
[----:B------:R-:W-:Y:S01]  /*1af90*/  UMOV UR66, UR14 ;  /* 0x0000000e00427c82 */ /* 0x000fe20008000000 */
[----:B------:R-:W-:Y:S01]  /*1afa0*/  UMOV UR67, 0x40004040 ;  /* 0x4000404000437882 */ /* 0x000fe20000000000 */
[----:B------:R-:W-:Y:S01]  /*1afb0*/  UMOV UR76, 0x0 ;  /* 0x00000000004c7882 */ /* 0x000fe20000000000 */
[----:B------:R-:W-:Y:S01]  /*1afc0*/  UMOV UR77, 0x8088490 ;  /* 0x08088490004d7882 */ /* 0x000fe20000000000 */
[----:B------:R-:W-:Y:S01]  /*1afd0*/  UMOV UR68, 0x0 ;  /* 0x0000000000447882 */ /* 0x000fe20000000000 */
[----:B------:R-:W-:Y:S01]  /*1afe0*/  UMOV UR69, 0x8088490 ;  /* 0x0808849000457882 */ /* 0x000fe20000000000 */
[----:B------:R-:W-:Y:S01]  /*1aff0*/  UTCHMMA gdesc[UR66], gdesc[UR54], tmem[UR6], tmem[UR64], idesc[UR65], UPT ;  /* 0x00ff4036420075ea */ /* 0x000fe2000b800006 */
[----:B------:R-:W-:Y:S01]  /*1b000*/  UMOV UR70, 0x0 ;  /* 0x0000000000467882 */ /* 0x000fe20000000000 */
[----:B------:R-:W-:Y:S01]  /*1b010*/  UMOV UR71, 0x8088490 ;  /* 0x0808849000477882 */ /* 0x000fe20000000000 */
[----:B------:R-:W-:-:S02]  /*1b020*/  UIADD3 UR74, UPT, UPT, UR6, 0x40, URZ ;  /* 0x00000040064a7890 */ /* 0x000fc4000fffe0ff */
[----:B------:R1:W-:Y:S01]  /*1b030*/  UTCHMMA gdesc[UR12], gdesc[UR18], tmem[UR6], tmem[UR76], idesc[UR77], UPT ;  /* 0x00ff4c120c0075ea */ /* 0x0003e2000b800006 */
[----:B------:R-:W-:Y:S01]  /*1b040*/  UMOV UR56, 0x0 ;  /* 0x0000000000387882 */ /* 0x000fe20000000000 */
[----:B------:R-:W-:Y:S01]  /*1b050*/  UMOV UR57, 0x8088490 ;  /* 0x0808849000397882 */ /* 0x000fe20000000000 */
[----:B------:R-:W-:Y:S02]  /*1b060*/  UIADD3 UR75, UPT, UPT, UR6, 0x40, URZ ;  /* 0x00000040064b7890 */ /* 0x000fe4000fffe0ff */
[----:B------:R-:W-:Y:S01]  /*1b070*/  UTCHMMA gdesc[UR20], gdesc[UR22], tmem[UR6], tmem[UR68], idesc[UR69], UPT ;  /* 0x00ff4416140075ea */ /* 0x000fe2000b800006 */
[----:B------:R-:W-:Y:S01]  /*1b080*/  UMOV UR58, 0x0 ;  /* 0x00000000003a7882 */ /* 0x000fe20000000000 */
[----:B------:R-:W-:Y:S01]  /*1b090*/  UMOV UR59, 0x8088490 ;  /* 0x08088490003b7882 */ /* 0x000fe20000000000 */
[----:B------:R-:W-:Y:S01]  /*1b0a0*/  UTCHMMA gdesc[UR24], gdesc[UR26], tmem[UR6], tmem[UR70], idesc[UR71], UPT ;  /* 0x00ff461a180075ea */ /* 0x000fe2000b800006 */
[----:B------:R-:W-:Y:S01]  /*1b0b0*/  UMOV UR60, 0x0 ;  /* 0x00000000003c7882 */ /* 0x000fe20000000000 */
[----:B------:R-:W-:Y:S01]  /*1b0c0*/  UMOV UR61, 0x8088490 ;  /* 0x08088490003d7882 */ /* 0x000fe20000000000 */
[----:B-1----:R-:W-:Y:S01]  /*1b0d0*/  UIADD3 UR76, UPT, UPT, UR6, 0x40, URZ ;  /* 0x00000040064c7890 */ /* 0x002fe2000fffe0ff */
[----:B------:R1:W-:Y:S01]  /*1b0e0*/  UTCHMMA gdesc[UR28], gdesc[UR54], tmem[UR4], tmem[UR56], idesc[UR57], UPT ;  /* 0x00ff38361c0075ea */ /* 0x0003e2000b800004 */
[----:B------:R-:W-:Y:S01]  /*1b0f0*/  UIADD3 UR77, UPT, UPT, UR6, 0x40, URZ ;  /* 0x00000040064d7890 */ /* 0x000fe2000fffe0ff */
[----:B------:R2:W-:Y:S01]  /*1b100*/  UTCHMMA gdesc[UR30], gdesc[UR18], tmem[UR10], tmem[UR58], idesc[UR59], UPT ;  /* 0x00ff3a121e0075ea */ /* 0x0005e2000b80000a */
[----:B------:R-:W-:Y:S01]  /*1b110*/  UMOV UR62, 0x0 ;  /* 0x00000000003e7882 */ /* 0x000fe20000000000 */
[----:B------:R-:W-:Y:S01]  /*1b120*/  UMOV UR63, 0x8088490 ;  /* 0x08088490003f7882 */ /* 0x000fe20000000000 */
[----:B------:R3:W-:Y:S01]  /*1b130*/  UTCHMMA gdesc[UR32], gdesc[UR22], tmem[UR72], tmem[UR60], idesc[UR61], UPT ;  /* 0x00ff3c16200075ea */ /* 0x0007e2000b800048 */
[----:B------:R4:W-:Y:S01]  /*1b140*/  UTCHMMA gdesc[UR34], gdesc[UR26], tmem[UR73], tmem[UR62], idesc[UR63], UPT ;  /* 0x00ff3e1a220075ea */ /* 0x0009e2000b800049 */
[----:B------:R-:W-:Y:S01]  /*1b150*/  UMOV UR66, 0x0 ;  /* 0x0000000000427882 */ /* 0x000fe20000000000 */
[----:B------:R-:W-:Y:S01]  /*1b160*/  UMOV UR67, 0x8088490 ;  /* 0x0808849000437882 */ /* 0x000fe20000000000 */
[----:B------:R0:W-:Y:S01]  /*1b170*/  UTCHMMA gdesc[UR36], gdesc[UR54], tmem[UR74], tmem[UR64], idesc[UR65], UPT ;  /* 0x00ff4036240075ea */ /* 0x0001e2000b80004a */
[----:B-1----:R-:W-:Y:S01]  /*1b180*/  UIADD3 UR4, UPT, UPT, UR6, 0x60, URZ ;  /* 0x0000006006047890 */ /* 0x002fe2000fffe0ff */
[----:B------:R1:W-:Y:S01]  /*1b190*/  UTCHMMA gdesc[UR38], gdesc[UR18], tmem[UR75], tmem[UR66], idesc[UR67], UPT ;  /* 0x00ff4212260075ea */ /* 0x0003e2000b80004b */
[----:B--2---:R-:W-:Y:S01]  /*1b1a0*/  UIADD3 UR10, UPT, UPT, UR6, 0x60, URZ ;  /* 0x00000060060a7890 */ /* 0x004fe2000fffe0ff */
[----:B------:R1:W-:Y:S01]  /*1b1b0*/  UTCHMMA gdesc[UR40], gdesc[UR22], tmem[UR76], tmem[UR68], idesc[UR69], UPT ;  /* 0x00ff4416280075ea */ /* 0x0003e2000b80004c */
[----:B------:R1:W-:Y:S01]  /*1b1c0*/  UTCHMMA gdesc[UR44], gdesc[UR26], tmem[UR77], tmem[UR70], idesc[UR71], UPT ;  /* 0x00ff461a2c0075ea */ /* 0x0003e2000b80004d */
[----:B---3--:R-:W-:-:S02]  /*1b1d0*/  UIADD3 UR72, UPT, UPT, UR6, 0x60, URZ ;  /* 0x0000006006487890 */ /* 0x008fc4000fffe0ff */
[----:B----4-:R-:W-:Y:S01]  /*1b1e0*/  UIADD3 UR73, UPT, UPT, UR6, 0x60, URZ ;  /* 0x0000006006497890 */ /* 0x010fe2000fffe0ff */
[----:B0-----:R-:W-:Y:S01]  /*1b1f0*/  UMOV UR64, UR8 ;  /* 0x0000000800407c82 */ /* 0x001fe20008000000 */
[----:B------:R-:W-:Y:S01]  /*1b200*/  UMOV UR65, URZ ;  /* 0x000000ff00417c82 */ /* 0x000fe20008000000 */
[----:B------:R1:W-:Y:S01]  /*1b210*/  UTCHMMA gdesc[UR46], gdesc[UR54], tmem[UR4], tmem[UR56], idesc[UR57], UPT ;  /* 0x00ff38362e0075ea */ /* 0x0003e2000b800004 */
[----:B------:R1:W-:Y:S01]  /*1b220*/  UTCHMMA gdesc[UR48], gdesc[UR18], tmem[UR10], tmem[UR58], idesc[UR59], UPT ;  /* 0x00ff3a12300075ea */ /* 0x0003e2000b80000a */
[----:B------:R-:W-:Y:S02]  /*1b230*/  UMOV UR64, UR64 ;  /* 0x0000004000407c82 */ /* 0x000fe40008000000 */
[----:B------:R1:W-:Y:S02]  /*1b240*/  UTCHMMA gdesc[UR50], gdesc[UR22], tmem[UR72], tmem[UR60], idesc[UR61], UPT ;  /* 0x00ff3c16320075ea */ /* 0x0003e4000b800048 */
[----:B------:R1:W-:Y:S01]  /*1b250*/  UTCHMMA gdesc[UR52], gdesc[UR26], tmem[UR73], tmem[UR62], idesc[UR63], UPT ;  /* 0x00ff3e1a340075ea */ /* 0x0003e2000b800049 */
[----:B------:R1:W-:Y:S01]  /*1b260*/  UTCBAR [UR64], URZ ;  /* 0x000000ff400073e9 */ /* 0x0003e200080000ff */
[----:B------:R-:W-:Y:S01]  /*1b270*/  NOP ;  /* 0x0000000000007918 */ /* 0x000fe20000000000 */
.L_x_9:
[----:B------:R-:W2:Y:S01]  /*1b280*/  LDL R164, [R1+0x5b8] ;  /* 0x0005b80001a47983 */ /* 0x000ea20000100800 */
[----:B-1----:R-:W-:Y:S02]  /*1b290*/  UIADD3 UR4, UPT, UPT, UR11, 0x3f, URZ ;  /* 0x0000003f0b047890 */ /* 0x002fe4000fffe0ff */
[----:B------:R-:W-:Y:S02]  /*1b2a0*/  UIADD3 UR15, UPT, UPT, UR15, 0x1, URZ ;  /* 0x000000010f0f7890 */ /* 0x000fe4000fffe0ff */
[----:B------:R-:W-:-:S04]  /*1b2b0*/  USHF.R.S32.HI UR10, URZ, 0x1f, UR4 ;  /* 0x0000001fff0a7899 */ /* 0x000fc80008011404 */
[----:B------:R-:W-:-:S04]  /*1b2c0*/  ULEA.HI UR10, UR10, UR4, URZ, 0x6 ;  /* 0x000000040a0a7291 */ /* 0x000fc8000f8f30ff */
[----:B------:R-:W-:-:S04]  /*1b2d0*/  USHF.R.S32.HI UR10, URZ, 0x6, UR10 ;  /* 0x00000006ff0a7899 */ /* 0x000fc8000801140a */
[----:B------:R-:W-:-:S04]  /*1b2e0*/  UISETP.LT.AND UP1, UPT, UR10, 0x1, UPT ;  /* 0x000000010a00788c */ /* 0x000fc8000bf21270 */
[----:B------:R-:W-:Y:S02]  /*1b2f0*/  USEL UR10, UR10, 0x1, !UP1 ;  /* 0x000000010a0a7887 */ /* 0x000fe4000c800000 */
[----:B------:R-:W-:Y:S02]  /*1b300*/  UISETP.GT.AND UP1, UPT, UR15, 0x1, UPT ;  /* 0x000000010f00788c */ /* 0x000fe4000bf24270 */
[----:B------:R-:W-:Y:S02]  /*1b310*/  UIADD3 UR10, UPT, UPT, UR10, -0x1, URZ ;  /* 0xffffffff0a0a7890 */ /* 0x000fe4000fffe0ff */
[----:B------:R-:W-:Y:S02]  /*1b320*/  USEL UR4, URZ, 0x1, !UP1 ;  /* 0x00000001ff047887 */ /* 0x000fe4000c800000 */
[----:B------:R-:W-:Y:S02]  /*1b330*/  USEL UR15, UR15, URZ, !UP1 ;  /* 0x000000ff0f0f7287 */ /* 0x000fe4000c800000 */
[----:B--2---:R-:W-:Y:S01]  /*1b340*/  ISETP.NE.U32.AND P1, PT, R164, UR10, PT ;  /* 0x0000000aa4007c0c */ /* 0x004fe2000bf25070 */
[----:B------:R-:W-:-:S03]  /*1b350*/  ULOP3.LUT UR10, UR9, UR4, URZ, 0x3c, !UPT ;  /* 0x00000004090a7292 */ /* 0x000fc6000f8e3cff */
[----:B------:R-:W-:-:S04]  /*1b360*/  UMOV UR4, UR9 ;  /* 0x0000000900047c82 */ /* 0x000fc80008000000 */
[----:B------:R-:W-:-:S05]  /*1b370*/  UMOV UR9, UR10 ;  /* 0x0000000a00097c82 */ /* 0x000fca0008000000 */
[----:B------:R-:W-:Y:S05]  /*1b380*/  @P1 BRA `(.L_x_10) ;  /* 0xfffffeec00dc1947 */ /* 0x000fea000383ffff */
.L_x_7:
[----:B------:R-:W1:Y:S01]  /*1b390*/  LDCU UR9, c[0x0][0x3a0] ;  /* 0x00007400ff0977ac */ /* 0x000e620008000800 */
[----:B-----5:R-:W2:Y:S01]  /*1b3a0*/  LDC R133, c[0x0][0x3b4] ;  /* 0x0000ed00ff857b82 */ /* 0x020ea20000000800 */
[----:B------:R-:W3:Y:S01]  /*1b3b0*/  LDCU.128 UR12, c[0x0][0x390] ;  /* 0x00007200ff0c77ac */ /* 0x000ee20008000c00 */
[----:B-1----:R-:W-:-:S04]  /*1b3c0*/  UIADD3 UR9, UPT, UPT, UR9, 0x3f, URZ ;  /* 0x0000003f09097890 */ /* 0x002fc8000fffe0ff */
[----:B------:R-:W-:-:S09]  /*1b3d0*/  UISETP.GE.AND UP1, UPT, UR9, 0x40, UPT ;  /* 0x000000400900788c */ /* 0x000fd2000bf26270 */
[----:B---3--:R-:W-:Y:S05]  /*1b3e0*/  BRA.U !UP1, `(.L_x_11) ;  /* 0x0000000109107547 */ /* 0x008fea000b800000 */
[----:B------:R-:W-:-:S06]  /*1b3f0*/  USHF.L.U32 UR4, UR4, 0x1f, URZ ;  /* 0x0000001f04047899 */ /* 0x000fcc00080006ff */
[----:B------:R-:W-:-:S04]  /*1b400*/  IMAD.U32 R0, RZ, RZ, UR4 ;  /* 0x00000004ff007e24 */ /* 0x000fc8000f8e00ff */
[----:B------:R-:W1:Y:S02]  /*1b410*/  SYNCS.PHASECHK.TRANS64.TRYWAIT P0, [UR8], R0 ;  /* 0x00000000ff0075a7 */ /* 0x000e640008001108 */
[----:B-1----:R-:W-:Y:S05]  /*1b420*/  @!P0 BRA `(.L_x_12) ;  /* 0x0000002800a08947 */ /* 0x002fea0003800000 */
.L_x_11:
[----:B------:R-:W3:Y:S01]  /*1b430*/  LDL.LU R151, [R1+0xc88] ;  /* 0x000c880001977983 */ /* 0x000ee20000300800 */
[----:B------:R-:W3:Y:S03]  /*1b440*/  LDCU UR4, c[0x0][0x3b8] ;  /* 0x00007700ff0477ac */ /* 0x000ee60008000800 */
[----:B------:R-:W4:Y:S04]  /*1b450*/  LDL.LU R150, [R1+0xb2c] ;  /* 0x000b2c0001967983 */ /* 0x000f280000300800 */
[----:B------:R-:W5:Y:S04]  /*1b460*/  LDL.LU R149, [R1+0xd4c] ;  /* 0x000d4c0001957983 */ /* 0x000f680000300800 */
[----:B--2---:R-:W2:Y:S04]  /*1b470*/  LDL.LU R148, [R1+0xd48] ;  /* 0x000d480001947983 */ /* 0x004ea80000300800 */
[----:B------:R-:W2:Y:S01]  /*1b480*/  LDL.LU R147, [R1+0xd44] ;  /* 0x000d440001937983 */ /* 0x000ea20000300800 */
[----:B------:R-:W-:Y:S06]  /*1b490*/  BAR.SYNC.DEFER_BLOCKING 0x0 ;  /* 0x0000000000007b1d */ /* 0x000fec0000010000 */
[----:B------:R-:W1:Y:S02]  /*1b4a0*/  @!P2 SYNCS.CCTL.IV [UR5+0x22000] ;  /* 0x02200000ff00a9b1 */ /* 0x000e640008000005 */
[----:B-1----:R-:W-:Y:S06]  /*1b4b0*/  BAR.SYNC.DEFER_BLOCKING 0x0 ;  /* 0x0000000000007b1d */ /* 0x002fec0000010000 */
[----:B------:R-:W1:Y:S01]  /*1b4c0*/  LDTM.x128 R4, tmem[UR7] ;  /* 0x00000007000479ee */ /* 0x000e6200083c0000 */
[----:B------:R-:W0:Y:S01]  /*1b4d0*/  @!P2 SYNCS.CCTL.IV [UR5+0x22008] ;  /* 0x02200800ff00a9b1 */ /* 0x000e220008000005 */
[----:B------:R-:W-:Y:S01]  /*1b4e0*/  NOP ;  /* 0x0000000000007918 */ /* 0x000fe20000000000 */
[----:B-1----:R-:W-:-:S02]  /*1b4f0*/  F2FP.BF16.F32.PACK_AB R142, R5, R4 ;  /* 0x00000004058e723e */ /* 0x002fc400000010ff */
[----:B------:R-:W-:Y:S02]  /*1b500*/  F2FP.BF16.F32.PACK_AB R100, R37, R100 ;  /* 0x000000642564723e */ /* 0x000fe400000010ff */
[----:B------:R-:W-:Y:S02]  /*1b510*/  F2FP.BF16.F32.PACK_AB R144, R68, R36 ;  /* 0x000000244490723e */ /* 0x000fe400000010ff */
[----:B------:R-:W-:Y:S02]  /*1b520*/  PRMT R146, R142, 0x7632, R146 ;  /* 0x000076328e927816 */ /* 0x000fe40000000092 */
[----:B------:R-:W-:Y:S02]  /*1b530*/  F2FP.BF16.F32.PACK_AB R101, R101, R69 ;  /* 0x000000456565723e */ /* 0x000fe400000010ff */
[----:B------:R-:W-:Y:S02]  /*1b540*/  F2FP.BF16.F32.PACK_AB R70, R70, R38 ;  /* 0x000000264646723e */ /* 0x000fe400000010ff */
[----:B------:R-:W-:-:S02]  /*1b550*/  F2FP.BF16.F32.PACK_AB R102, R39, R102 ;  /* 0x000000662766723e */ /* 0x000fc400000010ff */
[----:B------:R-:W-:Y:S02]  /*1b560*/  F2FP.BF16.F32.PACK_AB R103, R103, R71 ;  /* 0x000000476767723e */ /* 0x000fe400000010ff */
[----:B------:R-:W-:Y:S02]  /*1b570*/  F2FP.BF16.F32.PACK_AB R72, R72, R40 ;  /* 0x000000284848723e */ /* 0x000fe400000010ff */
[----:B------:R-:W-:Y:S02]  /*1b580*/  F2FP.BF16.F32.PACK_AB R104, R41, R104 ;  /* 0x000000682968723e */ /* 0x000fe400000010ff */
        /* <DEDUP_REMOVED lines=12> */
[----:B------:R-:W-:Y:S02]  /*1b650*/  PRMT R17, R47, 0x7632, R17 ;  /* 0x000076322f117816 */ /* 0x000fe40000000011 */
[----:B------:R-:W-:Y:S02]  /*1b660*/  F2FP.BF16.F32.PACK_AB R48, R80, R48 ;  /* 0x000000305030723e */ /* 0x000fe400000010ff */
[----:B------:R-:W-:-:S02]  /*1b670*/  F2FP.BF16.F32.PACK_AB R49, R49, R112 ;  /* 0x000000703131723e */ /* 0x000fc400000010ff */
        /* <DEDUP_REMOVED lines=38> */
[----:B------:R-:W-:Y:S01]  /*1b8e0*/  PRMT R66, R35, 0x7632, R66 ;  /* 0x0000763223427816 */ /* 0x000fe20000000042 */
[C---:B---3--:R-:W-:Y:S02]  /*1b8f0*/  IMAD R141, R151.reuse, UR4, RZ ;  /* 0x00000004978d7c24 */ /* 0x048fe4000f8e02ff */
[C---:B------:R-:W-:Y:S02]  /*1b900*/  VIADD R132, R151.reuse, 0x2 ;  /* 0x0000000297847836 */ /* 0x040fe40000000000 */
[C---:B----4-:R-:W-:Y:S01]  /*1b910*/  IMAD R0, R150.reuse, R133, RZ ;  /* 0x0000008596007224 */ /* 0x050fe200078e02ff */
[----:B------:R-:W-:Y:S01]  /*1b920*/  ISETP.GE.AND P3, PT, R150, UR14, PT ;  /* 0x0000000e96007c0c */ /* 0x000fe2000bf66270 */
[----:B------:R-:W-:-:S02]  /*1b930*/  VIADD R134, R151, 0x1 ;  /* 0x0000000197867836 */ /* 0x000fc40000000000 */
[----:B------:R-:W-:Y:S01]  /*1b940*/  VIADD R143, R141, UR4 ;  /* 0x000000048d8f7c36 */ /* 0x000fe20008000000 */
[C---:B------:R-:W-:Y:S01]  /*1b950*/  LEA R2, P0, R0.reuse, UR12, 0x1 ;  /* 0x0000000c00027c11 */ /* 0x040fe2000f8008ff */
[C---:B------:R-:W-:Y:S01]  /*1b960*/  VIADD R145, R151.reuse, 0x3 ;  /* 0x0000000397917836 */ /* 0x040fe20000000000 */
[----:B------:R-:W-:Y:S02]  /*1b970*/  ISETP.LT.AND P3, PT, R151, UR15, !P3 ;  /* 0x0000000f97007c0c */ /* 0x000fe4000df61270 */
[----:B------:R-:W-:Y:S01]  /*1b980*/  LEA.HI.X.SX32 R3, R0, UR13, 0x1, P0 ;  /* 0x0000000d00037c11 */ /* 0x000fe200080f0eff */
[----:B------:R-:W-:Y:S01]  /*1b990*/  IMAD R0, R133, 0x80, R0 ;  /* 0x0000008085007824 */ /* 0x000fe200078e0200 */
[----:B------:R-:W-:Y:S02]  /*1b9a0*/  ISETP.GE.AND P0, PT, R132, UR15, PT ;  /* 0x0000000f84007c0c */ /* 0x000fe4000bf06270 */
[----:B------:R-:W-:Y:S01]  /*1b9b0*/  ISETP.GE.AND P1, PT, R134, UR15, PT ;  /* 0x0000000f86007c0c */ /* 0x000fe2000bf26270 */
[----:B------:R-:W-:Y:S01]  /*1b9c0*/  IMAD.WIDE R4, R141, 0x2, R2 ;  /* 0x000000028d047825 */ /* 0x000fe200078e0202 */
[----:B------:R-:W-:-:S03]  /*1b9d0*/  LEA R132, P2, R0, UR12, 0x1 ;  /* 0x0000000c00847c11 */ /* 0x000fc6000f8408ff */
[----:B------:R-:W-:Y:S02]  /*1b9e0*/  IMAD R37, R133, 0x80, R0 ;  /* 0x0000008085257824 */ /* 0x000fe400078e0200 */
[----:B------:R1:W-:Y:S01]  /*1b9f0*/  @P3 STG.E.U16 desc[UR16][R4.64], R142 ;  /* 0x0000008e04003986 */ /* 0x0003e2000c101510 */
[----:B------:R-:W-:Y:S01]  /*1ba00*/  ISETP.GE.AND P3, PT, R151, UR15, PT ;  /* 0x0000000f97007c0c */ /* 0x000fe2000bf66270 */
[----:B------:R-:W-:Y:S01]  /*1ba10*/  IMAD R68, R133, 0x80, R37 ;  /* 0x0000008085447824 */ /* 0x000fe200078e0225 */
[----:B------:R-:W-:Y:S01]  /*1ba20*/  LEA R36, P6, R37, UR12, 0x1 ;  /* 0x0000000c25247c11 */ /* 0x000fe2000f8c08ff */
[----:B------:R-:W-:Y:S01]  /*1ba30*/  IMAD.WIDE R134, R143, 0x2, R2 ;  /* 0x000000028f867825 */ /* 0x000fe200078e0202 */
[----:B-----5:R-:W-:Y:S02]  /*1ba40*/  ISETP.LT.AND P4, PT, R149, UR14, !P3 ;  /* 0x0000000e95007c0c */ /* 0x020fe4000df81270 */
[----:B--2---:R-:W-:Y:S02]  /*1ba50*/  ISETP.LT.AND P5, PT, R148, UR14, !P3 ;  /* 0x0000000e94007c0c */ /* 0x004fe4000dfa1270 */
[----:B------:R-:W-:-:S02]  /*1ba60*/  LEA.HI.X.SX32 R133, R0, UR13, 0x1, P2 ;  /* 0x0000000d00857c11 */ /* 0x000fc400090f0eff */
[----:B------:R-:W-:Y:S01]  /*1ba70*/  ISETP.LT.AND P3, PT, R147, UR14, !P3 ;  /* 0x0000000e93007c0c */ /* 0x000fe2000df61270 */
[----:B-1----:R-:W-:Y:S01]  /*1ba80*/  VIADD R142, R151, 0x4 ;  /* 0x00000004978e7836 */ /* 0x002fe20000000000 */
[----:B------:R-:W-:Y:S01]  /*1ba90*/  LEA R4, P2, R68, UR12, 0x1 ;  /* 0x0000000c44047c11 */ /* 0x000fe2000f8408ff */
[----:B------:R-:W-:Y:S01]  /*1baa0*/  IMAD.WIDE R138, R141, 0x2, R132 ;  /* 0x000000028d8a7825 */ /* 0x000fe200078e0284 */
[----:B------:R-:W-:Y:S02]  /*1bab0*/  LEA.HI.X.SX32 R37, R37, UR13, 0x1, P6 ;  /* 0x0000000d25257c11 */ /* 0x000fe4000b0f0eff */
[----:B------:R-:W-:Y:S02]  /*1bac0*/  ISETP.LT.AND P6, PT, R150, UR14, !P1 ;  /* 0x0000000e96007c0c */ /* 0x000fe4000cfc1270 */
[----:B------:R-:W-:Y:S01]  /*1bad0*/  LEA.HI.X.SX32 R5, R68, UR13, 0x1, P2 ;  /* 0x0000000d44057c11 */ /* 0x000fe200090f0eff */
[----:B------:R-:W-:Y:S01]  /*1bae0*/  IMAD.WIDE R136, R141, 0x2, R36 ;  /* 0x000000028d887825 */ /* 0x000fe200078e0224 */
[----:B------:R-:W-:Y:S01]  /*1baf0*/  PRMT R68, R144, 0x7632, R68 ;  /* 0x0000763290447816 */ /* 0x000fe20000000044 */
[----:B------:R1:W-:Y:S01]  /*1bb00*/  @P4 STG.E.U16 desc[UR16][R138.64], R144 ;  /* 0x000000908a004986 */ /* 0x0003e2000c101510 */
[----:B------:R-:W-:Y:S01]  /*1bb10*/  ISETP.LT.AND P4, PT, R149, UR14, !P1 ;  /* 0x0000000e95007c0c */ /* 0x000fe2000cf81270 */
[----:B------:R-:W-:Y:S01]  /*1bb20*/  IMAD.WIDE R140, R141, 0x2, R4 ;  /* 0x000000028d8c7825 */ /* 0x000fe200078e0204 */
[----:B------:R-:W-:Y:S01]  /*1bb30*/  F2FP.BF16.F32.PACK_AB R0, R7, R6 ;  /* 0x000000060700723e */ /* 0x000fe200000010ff */
[----:B------:R2:W-:Y:S01]  /*1bb40*/  @P5 STG.E.U16 desc[UR16][R136.64], R68 ;  /* 0x0000004488005986 */ /* 0x0005e2000c101510 */
[----:B------:R-:W-:Y:S01]  /*1bb50*/  ISETP.LT.AND P5, PT, R148, UR14, !P1 ;  /* 0x0000000e94007c0c */ /* 0x000fe2000cfa1270 */
[----:B------:R-:W-:Y:S01]  /*1bb60*/  IMAD.WIDE R6, R143, 0x2, R132 ;  /* 0x000000028f067825 */ /* 0x000fe200078e0284 */
[----:B------:R-:W-:Y:S01]  /*1bb70*/  ISETP.GE.AND P2, PT, R145, UR15, PT ;  /* 0x0000000f91007c0c */ /* 0x000fe2000bf46270 */
[----:B------:R3:W-:Y:S01]  /*1bb80*/  @P3 STG.E.U16 desc[UR16][R140.64], R100 ;  /* 0x000000648c003986 */ /* 0x0007e2000c101510 */
[----:B------:R-:W-:Y:S01]  /*1bb90*/  ISETP.LT.AND P3, PT, R147, UR14, !P1 ;  /* 0x0000000e93007c0c */ /* 0x000fe2000cf61270 */
[----:B------:R-:W-:Y:S01]  /*1bba0*/  VIADD R145, R143, UR4 ;  /* 0x000000048f917c36 */ /* 0x000fe20008000000 */
[----:B------:R-:W-:Y:S01]  /*1bbb0*/  ISETP.GE.AND P1, PT, R142, UR15, PT ;  /* 0x0000000f8e007c0c */ /* 0x000fe2000bf26270 */
[----:B------:R4:W-:Y:S01]  /*1bbc0*/  @P6 STG.E.U16 desc[UR16][R134.64], R146 ;  /* 0x0000009286006986 */ /* 0x0009e2000c101510 */
[----:B------:R-:W-:Y:S01]  /*1bbd0*/  ISETP.LT.AND P6, PT, R150, UR14, !P0 ;  /* 0x0000000e96007c0c */ /* 0x000fe2000c7c1270 */
[----:B-1----:R-:W-:-:S02]  /*1bbe0*/  VIADD R139, R145, UR4 ;  /* 0x00000004918b7c36 */ /* 0x002fc40008000000 */
[----:B--2---:R-:W-:Y:S01]  /*1bbf0*/  IMAD.WIDE R68, R143, 0x2, R36 ;  /* 0x000000028f447825 */ /* 0x004fe200078e0224 */
[----:B---3--:R-:W-:-:S03]  /*1bc00*/  PRMT R100, R100, 0x7632, R100 ;  /* 0x0000763264647816 */ /* 0x008fc60000000064 */
[----:B------:R-:W-:Y:S01]  /*1bc10*/  IMAD.WIDE R136, R145, 0x2, R2 ;  /* 0x0000000291887825 */ /* 0x000fe200078e0202 */
[----:B------:R-:W-:-:S03]  /*1bc20*/  PRMT R140, R101, 0x7632, R140 ;  /* 0x00007632658c7816 */ /* 0x000fc6000000008c */
[----:B----4-:R-:W-:Y:S01]  /*1bc30*/  IMAD.WIDE R134, R143, 0x2, R4 ;  /* 0x000000028f867825 */ /* 0x010fe200078e0204 */
[----:B------:R1:W-:Y:S01]  /*1bc40*/  @P4 STG.E.U16 desc[UR16][R6.64], R100 ;  /* 0x0000006406004986 */ /* 0x0003e2000c101510 */
[----:B------:R-:W-:Y:S02]  /*1bc50*/  ISETP.LT.AND P4, PT, R149, UR14, !P0 ;  /* 0x0000000e95007c0c */ /* 0x000fe4000c781270 */
[----:B------:R-:W-:Y:S01]  /*1bc60*/  IMAD.WIDE R38, R145, 0x2, R36 ;  /* 0x0000000291267825 */ /* 0x000fe200078e0224 */
[----:B------:R2:W-:Y:S01]  /*1bc70*/  @P5 STG.E.U16 desc[UR16][R68.64], R101 ;  /* 0x0000006544005986 */ /* 0x0005e2000c101510 */
[----:B------:R-:W-:Y:S02]  /*1bc80*/  ISETP.LT.AND P5, PT, R148, UR14, !P0 ;  /* 0x0000000e94007c0c */ /* 0x000fe4000c7a1270 */
[----:B------:R-:W-:Y:S01]  /*1bc90*/  VIADD R71, R139, UR4 ;  /* 0x000000048b477c36 */ /* 0x000fe20008000000 */
[----:B------:R3:W-:Y:S01]  /*1bca0*/  @P3 STG.E.U16 desc[UR16][R134.64], R140 ;  /* 0x0000008c86003986 */ /* 0x0007e2000c101510 */
[----:B------:R-:W-:Y:S01]  /*1bcb0*/  ISETP.LT.AND P3, PT, R147, UR14, !P0 ;  /* 0x0000000e93007c0c */ /* 0x000fe2000c761270 */
[----:B------:R-:W-:-:S02]  /*1bcc0*/  VIADD R138, R151, 0x5 ;  /* 0x00000005978a7836 */ /* 0x000fc40000000000 */
[----:B------:R4:W-:Y:S01]  /*1bcd0*/  @P6 STG.E.U16 desc[UR16][R136.64], R0 ;  /* 0x0000000088006986 */ /* 0x0009e2000c101510 */
[----:B------:R-:W-:Y:S01]  /*1bce0*/  ISETP.LT.AND P6, PT, R150, UR14, !P2 ;  /* 0x0000000e96007c0c */ /* 0x000fe2000d7c1270 */
[----:B-1----:R-:W-:Y:S01]  /*1bcf0*/  IMAD.WIDE R6, R145, 0x2, R132 ;  /* 0x0000000291067825 */ /* 0x002fe200078e0284 */
[----:B------:R-:W-:-:S03]  /*1bd00*/  ISETP.GE.AND P0, PT, R138, UR15, PT ;  /* 0x0000000f8a007c0c */ /* 0x000fc6000bf06270 */
[----:B--2---:R-:W-:Y:S01]  /*1bd10*/  IMAD.WIDE R68, R145, 0x2, R4 ;  /* 0x0000000291447825 */ /* 0x004fe200078e0204 */
[C---:B---3--:R-:W-:Y:S02]  /*1bd20*/  PRMT R134, R70.reuse, 0x7610, R134 ;  /* 0x0000761046867816 */ /* 0x048fe40000000086 */
[----:B------:R-:W-:Y:S01]  /*1bd30*/  PRMT R135, R70, 0x7632, R135 ;  /* 0x0000763246877816 */ /* 0x000fe20000000087 */
[----:B------:R-:W-:Y:S01]  /*1bd40*/  IMAD.WIDE R100, R139, 0x2, R2 ;  /* 0x000000028b647825 */ /* 0x000fe200078e0202 */
[----:B----4-:R-:W-:Y:S01]  /*1bd50*/  PRMT R136, R0, 0x7632, R136 ;  /* 0x0000763200887816 */ /* 0x010fe20000000088 */
[----:B------:R1:W-:Y:S01]  /*1bd60*/  @P4 STG.E.U16 desc[UR16][R6.64], R134 ;  /* 0x0000008606004986 */ /* 0x0003e2000c101510 */
[----:B------:R-:W-:Y:S01]  /*1bd70*/  ISETP.LT.AND P4, PT, R149, UR14, !P2 ;  /* 0x0000000e95007c0c */ /* 0x000fe2000d781270 */
[----:B------:R-:W-:Y:S01]  /*1bd80*/  VIADD R70, R151, 0x6 ;  /* 0x0000000697467836 */ /* 0x000fe20000000000 */
[----:B------:R-:W-:Y:S01]  /*1bd90*/  F2FP.BF16.F32.PACK_AB R0, R9, R8 ;  /* 0x000000080900723e */ /* 0x000fe200000010ff */
[----:B------:R2:W-:Y:S01]  /*1bda0*/  @P5 STG.E.U16 desc[UR16][R38.64], R135 ;  /* 0x0000008726005986 */ /* 0x0005e2000c101510 */
[----:B------:R-:W-:Y:S01]  /*1bdb0*/  ISETP.LT.AND P5, PT, R148, UR14, !P2 ;  /* 0x0000000e94007c0c */ /* 0x000fe2000d7a1270 */
[----:B------:R-:W-:-:S02]  /*1bdc0*/  IMAD.WIDE R8, R139, 0x2, R36 ;  /* 0x000000028b087825 */ /* 0x000fc400078e0224 */
[----:B------:R3:W-:Y:S01]  /*1bdd0*/  @P3 STG.E.U16 desc[UR16][R68.64], R102 ;  /* 0x0000006644003986 */ /* 0x0007e2000c101510 */
[----:B------:R-:W-:Y:S02]  /*1bde0*/  ISETP.LT.AND P3, PT, R147, UR14, !P2 ;  /* 0x0000000e93007c0c */ /* 0x000fe4000d761270 */
[----:B------:R-:W-:Y:S01]  /*1bdf0*/  ISETP.GE.AND P2, PT, R70, UR15, PT ;  /* 0x0000000f46007c0c */ /* 0x000fe2000bf46270 */
[----:B------:R4:W-:Y:S01]  /*1be00*/  @P6 STG.E.U16 desc[UR16][R100.64], R136 ;  /* 0x0000008864006986 */ /* 0x0009e2000c101510 */
[----:B------:R-:W-:Y:S01]  /*1be10*/  ISETP.LT.AND P6, PT, R150, UR14, !P1 ;  /* 0x0000000e96007c0c */ /* 0x000fe2000cfc1270 */
[----:B-1----:R-:W-:-:S04]  /*1be20*/  IMAD.WIDE R6, R139, 0x2, R132 ;  /* 0x000000028b067825 */ /* 0x002fc800078e0284 */
[----:B--2---:R-:W-:-:S04]  /*1be30*/  IMAD.WIDE R38, R139, 0x2, R4 ;  /* 0x000000028b267825 */ /* 0x004fc800078e0204 */
[----:B---3--:R-:W-:Y:S01]  /*1be40*/  IMAD.WIDE R68, R71, 0x2, R2 ;  /* 0x0000000247447825 */ /* 0x008fe200078e0202 */
[----:B----4-:R-:W-:Y:S02]  /*1be50*/  PRMT R100, R102, 0x7632, R100 ;  /* 0x0000763266647816 */ /* 0x010fe40000000064 */
[----:B------:R-:W-:Y:S01]  /*1be60*/  PRMT R102, R103, 0x7632, R102 ;  /* 0x0000763267667816 */ /* 0x000fe20000000066 */
[----:B------:R-:W-:Y:S02]  /*1be70*/  VIADD R101, R71, UR4 ;  /* 0x0000000447657c36 */ /* 0x000fe40008000000 */
[----:B------:R1:W-:Y:S01]  /*1be80*/  @P4 STG.E.U16 desc[UR16][R6.64], R100 ;  /* 0x0000006406004986 */ /* 0x0003e2000c101510 */
[----:B------:R-:W-:Y:S01]  /*1be90*/  ISETP.LT.AND P4, PT, R149, UR14, !P1 ;  /* 0x0000000e95007c0c */ /* 0x000fe2000cf81270 */
[----:B------:R-:W-:Y:S02]  /*1bea0*/  IMAD.WIDE R40, R101, 0x2, R2 ;  /* 0x0000000265287825 */ /* 0x000fe400078e0202 */
[----:B------:R2:W-:Y:S01]  /*1beb0*/  @P5 STG.E.U16 desc[UR16][R8.64], R103 ;  /* 0x0000006708005986 */ /* 0x0005e2000c101510 */
[----:B------:R-:W-:Y:S01]  /*1bec0*/  ISETP.LT.AND P5, PT, R148, UR14, !P1 ;  /* 0x0000000e94007c0c */ /* 0x000fe2000cfa1270 */
[----:B------:R-:W-:-:S02]  /*1bed0*/  VIADD R70, R151, 0x7 ;  /* 0x0000000797467836 */ /* 0x000fc40000000000 */
[----:B------:R3:W-:Y:S01]  /*1bee0*/  @P3 STG.E.U16 desc[UR16][R38.64], R102 ;  /* 0x0000006626003986 */ /* 0x0007e2000c101510 */
[----:B------:R-:W-:Y:S02]  /*1bef0*/  ISETP.LT.AND P3, PT, R147, UR14, !P1 ;  /* 0x0000000e93007c0c */ /* 0x000fe4000cf61270 */
[----:B------:R-:W-:Y:S01]  /*1bf00*/  ISETP.GE.AND P1, PT, R70, UR15, PT ;  /* 0x0000000f46007c0c */ /* 0x000fe2000bf26270 */
[----:B------:R4:W-:Y:S01]  /*1bf10*/  @P6 STG.E.U16 desc[UR16][R68.64], R0 ;  /* 0x0000000044006986 */ /* 0x0009e2000c101510 */
[----:B------:R-:W-:Y:S01]  /*1bf20*/  ISETP.LT.AND P6, PT, R150, UR14, !P0 ;  /* 0x0000000e96007c0c */ /* 0x000fe2000c7c1270 */
[C---:B-1----:R-:W-:Y:S01]  /*1bf30*/  IMAD.WIDE R6, R71.reuse, 0x2, R132 ;  /* 0x0000000247067825 */ /* 0x042fe200078e0284 */
[----:B------:R-:W-:Y:S02]  /*1bf40*/  PRMT R100, R0, 0x7632, R100 ;  /* 0x0000763200647816 */ /* 0x000fe40000000064 */
[----:B------:R-:W-:Y:S01]  /*1bf50*/  PRMT R70, R104, 0x7632, R70 ;  /* 0x0000763268467816 */ /* 0x000fe20000000046 */
[----:B--2---:R-:W-:Y:S01]  /*1bf60*/  IMAD.WIDE R8, R71, 0x2, R36 ;  /* 0x0000000247087825 */ /* 0x004fe200078e0224 */
[----:B------:R1:W-:Y:S01]  /*1bf70*/  @P4 STG.E.U16 desc[UR16][R6.64], R72 ;  /* 0x0000004806004986 */ /* 0x0003e2000c101510 */
[----:B------:R-:W-:-:S02]  /*1bf80*/  ISETP.LT.AND P4, PT, R149, UR14, !P0 ;  /* 0x0000000e95007c0c */ /* 0x000fc4000c781270 */
[----:B---3--:R-:W-:Y:S01]  /*1bf90*/  IMAD.WIDE R38, R71, 0x2, R4 ;  /* 0x0000000247267825 */ /* 0x008fe200078e0204 */
[----:B------:R-:W-:Y:S02]  /*1bfa0*/  PRMT R71, R72, 0x7632, R71 ;  /* 0x0000763248477816 */ /* 0x000fe40000000047 */
[----:B----4-:R-:W-:Y:S01]  /*1bfb0*/  F2FP.BF16.F32.PACK_AB R0, R11, R10 ;  /* 0x0000000a0b00723e */ /* 0x010fe200000010ff */
[C---:B------:R-:W-:Y:S02]  /*1bfc0*/  VIADD R69, R101.reuse, UR4 ;  /* 0x0000000465457c36 */ /* 0x040fe40008000000 */
[----:B------:R2:W-:Y:S01]  /*1bfd0*/  @P5 STG.E.U16 desc[UR16][R8.64], R71 ;  /* 0x0000004708005986 */ /* 0x0005e2000c101510 */
[----:B------:R-:W-:Y:S01]  /*1bfe0*/  ISETP.LT.AND P5, PT, R148, UR14, !P0 ;  /* 0x0000000e94007c0c */ /* 0x000fe2000c7a1270 */
[----:B------:R-:W-:Y:S02]  /*1bff0*/  IMAD.WIDE R10, R101, 0x2, R4 ;  /* 0x00000002650a7825 */ /* 0x000fe400078e0204 */
[----:B------:R3:W-:Y:S01]  /*1c000*/  @P3 STG.E.U16 desc[UR16][R38.64], R104 ;  /* 0x0000006826003986 */ /* 0x0007e2000c101510 */
[----:B------:R-:W-:Y:S01]  /*1c010*/  ISETP.LT.AND P3, PT, R147, UR14, !P0 ;  /* 0x0000000e93007c0c */ /* 0x000fe2000c761270 */
[----:B-1----:R-:W-:-:S02]  /*1c020*/  IMAD.WIDE R6, R101, 0x2, R132 ;  /* 0x0000000265067825 */ /* 0x002fc400078e0284 */
[----:B------:R1:W-:Y:S01]  /*1c030*/  @P6 STG.E.U16 desc[UR16][R40.64], R100 ;  /* 0x0000006428006986 */ /* 0x0003e2000c101510 */
[----:B------:R-:W-:Y:S01]  /*1c040*/  ISETP.LT.AND P6, PT, R150, UR14, !P2 ;  /* 0x0000000e96007c0c */ /* 0x000fe2000d7c1270 */
[----:B------:R-:W-:Y:S02]  /*1c050*/  VIADD R68, R151, 0x8 ;  /* 0x0000000897447836 */ /* 0x000fe40000000000 */
[----:B--2---:R-:W-:Y:S01]  /*1c060*/  IMAD.WIDE R8, R101, 0x2, R36 ;  /* 0x0000000265087825 */ /* 0x004fe200078e0224 */
[----:B------:R-:W-:Y:S01]  /*1c070*/  PRMT R71, R73, 0x7632, R71 ;  /* 0x0000763249477816 */ /* 0x000fe20000000047 */
[----:B------:R2:W-:Y:S01]  /*1c080*/  @P4 STG.E.U16 desc[UR16][R6.64], R70 ;  /* 0x0000004606004986 */ /* 0x0005e2000c101510 */
[----:B------:R-:W-:Y:S01]  /*1c090*/  ISETP.LT.AND P4, PT, R149, UR14, !P2 ;  /* 0x0000000e95007c0c */ /* 0x000fe2000d781270 */
[C---:B---3--:R-:W-:Y:S01]  /*1c0a0*/  IMAD.WIDE R38, R69.reuse, 0x2, R2 ;  /* 0x0000000245267825 */ /* 0x048fe200078e0202 */
[----:B------:R-:W-:Y:S01]  /*1c0b0*/  ISETP.GE.AND P0, PT, R68, UR15, PT ;  /* 0x0000000f44007c0c */ /* 0x000fe2000bf06270 */
[----:B------:R3:W-:Y:S01]  /*1c0c0*/  @P5 STG.E.U16 desc[UR16][R8.64], R73 ;  /* 0x0000004908005986 */ /* 0x0007e2000c101510 */
[----:B------:R-:W-:Y:S01]  /*1c0d0*/  ISETP.LT.AND P5, PT, R148, UR14, !P2 ;  /* 0x0000000e94007c0c */ /* 0x000fe2000d7a1270 */
[----:B-1----:R-:W-:Y:S01]  /*1c0e0*/  VIADD R41, R69, UR4 ;  /* 0x0000000445297c36 */ /* 0x002fe20008000000 */
[----:B------:R-:W-:Y:S01]  /*1c0f0*/  PRMT R68, R42, 0x7632, R68 ;  /* 0x000076322a447816 */ /* 0x000fe20000000044 */
[----:B------:R1:W-:Y:S01]  /*1c100*/  @P3 STG.E.U16 desc[UR16][R10.64], R71 ;  /* 0x000000470a003986 */ /* 0x0003e2000c101510 */
[----:B------:R-:W-:Y:S01]  /*1c110*/  ISETP.LT.AND P3, PT, R147, UR14, !P2 ;  /* 0x0000000e93007c0c */ /* 0x000fe2000d761270 */
[----:B------:R-:W-:-:S02]  /*1c120*/  VIADD R43, R41, UR4 ;  /* 0x00000004292b7c36 */ /* 0x000fc40008000000 */
[----:B------:R4:W-:Y:S01]  /*1c130*/  @P6 STG.E.U16 desc[UR16][R38.64], R0 ;  /* 0x0000000026006986 */ /* 0x0009e2000c101510 */
[----:B------:R-:W-:Y:S01]  /*1c140*/  ISETP.LT.AND P6, PT, R150, UR14, !P1 ;  /* 0x0000000e96007c0c */ /* 0x000fe2000cfc1270 */
[----:B--2---:R-:W-:-:S04]  /*1c150*/  IMAD.WIDE R6, R69, 0x2, R132 ;  /* 0x0000000245067825 */ /* 0x004fc800078e0284 */
[----:B---3--:R-:W-:Y:S01]  /*1c160*/  IMAD.WIDE R8, R69, 0x2, R36 ;  /* 0x0000000245087825 */ /* 0x008fe200078e0224 */
[----:B------:R2:W-:Y:S01]  /*1c170*/  @P4 STG.E.U16 desc[UR16][R6.64], R42 ;  /* 0x0000002a06004986 */ /* 0x0005e2000c101510 */
[----:B------:R-:W-:Y:S02]  /*1c180*/  ISETP.LT.AND P4, PT, R149, UR14, !P1 ;  /* 0x0000000e95007c0c */ /* 0x000fe4000cf81270 */
[----:B-1----:R-:W-:Y:S01]  /*1c190*/  IMAD.WIDE R10, R69, 0x2, R4 ;  /* 0x00000002450a7825 */ /* 0x002fe200078e0204 */
[----:B------:R-:W-:Y:S01]  /*1c1a0*/  PRMT R69, R0, 0x7632, R69 ;  /* 0x0000763200457816 */ /* 0x000fe20000000045 */
[----:B------:R1:W-:Y:S01]  /*1c1b0*/  @P5 STG.E.U16 desc[UR16][R8.64], R68 ;  /* 0x0000004408005986 */ /* 0x0003e2000c101510 */
[----:B------:R-:W-:Y:S01]  /*1c1c0*/  ISETP.LT.AND P5, PT, R148, UR14, !P1 ;  /* 0x0000000e94007c0c */ /* 0x000fe2000cfa1270 */
[----:B----4-:R-:W-:Y:S01]  /*1c1d0*/  IMAD.WIDE R38, R41, 0x2, R2 ;  /* 0x0000000229267825 */ /* 0x010fe200078e0202 */
[----:B------:R-:W-:Y:S01]  /*1c1e0*/  F2FP.BF16.F32.PACK_AB R0, R13, R12 ;  /* 0x0000000c0d00723e */ /* 0x000fe200000010ff */
[----:B------:R3:W-:Y:S01]  /*1c1f0*/  @P3 STG.E.U16 desc[UR16][R10.64], R106 ;  /* 0x0000006a0a003986 */ /* 0x0007e2000c101510 */
[----:B------:R-:W-:Y:S01]  /*1c200*/  ISETP.LT.AND P3, PT, R147, UR14, !P1 ;  /* 0x0000000e93007c0c */ /* 0x000fe2000cf61270 */
[----:B------:R-:W-:-:S02]  /*1c210*/  VIADD R40, R151, 0x9 ;  /* 0x0000000997287836 */ /* 0x000fc40000000000 */
[----:B------:R4:W-:Y:S01]  /*1c220*/  @P6 STG.E.U16 desc[UR16][R38.64], R69 ;  /* 0x0000004526006986 */ /* 0x0009e2000c101510 */
[----:B------:R-:W-:Y:S01]  /*1c230*/  ISETP.LT.AND P6, PT, R150, UR14, !P0 ;  /* 0x0000000e96007c0c */ /* 0x000fe2000c7c1270 */
[----:B--2---:R-:W-:Y:S01]  /*1c240*/  IMAD.WIDE R6, R41, 0x2, R132 ;  /* 0x0000000229067825 */ /* 0x004fe200078e0284 */
[----:B------:R-:W-:-:S03]  /*1c250*/  ISETP.GE.AND P2, PT, R40, UR15, PT ;  /* 0x0000000f28007c0c */ /* 0x000fc6000bf46270 */
[----:B-1----:R-:W-:-:S04]  /*1c260*/  IMAD.WIDE R8, R41, 0x2, R36 ;  /* 0x0000000229087825 */ /* 0x002fc800078e0224 */
[----:B---3--:R-:W-:Y:S01]  /*1c270*/  IMAD.WIDE R10, R41, 0x2, R4 ;  /* 0x00000002290a7825 */ /* 0x008fe200078e0204 */
[----:B------:R-:W-:Y:S02]  /*1c280*/  PRMT R41, R75, 0x7632, R41 ;  /* 0x000076324b297816 */ /* 0x000fe40000000029 */
[----:B----4-:R-:W-:Y:S01]  /*1c290*/  PRMT R39, R106, 0x7632, R39 ;  /* 0x000076326a277816 */ /* 0x010fe20000000027 */
[----:B------:R-:W-:-:S04]  /*1c2a0*/  IMAD.WIDE R12, R43, 0x2, R2 ;  /* 0x000000022b0c7825 */ /* 0x000fc800078e0202 */
[----:B------:R1:W-:Y:S01]  /*1c2b0*/  @P4 STG.E.U16 desc[UR16][R6.64], R39 ;  /* 0x0000002706004986 */ /* 0x0003e2000c101510 */
[----:B------:R-:W-:Y:S01]  /*1c2c0*/  ISETP.LT.AND P4, PT, R149, UR14, !P0 ;  /* 0x0000000e95007c0c */ /* 0x000fe2000c781270 */
[C---:B------:R-:W-:Y:S02]  /*1c2d0*/  VIADD R40, R151.reuse, 0xa ;  /* 0x0000000a97287836 */ /* 0x040fe40000000000 */
[----:B------:R2:W-:Y:S01]  /*1c2e0*/  @P5 STG.E.U16 desc[UR16][R8.64], R75 ;  /* 0x0000004b08005986 */ /* 0x0005e2000c101510 */
[----:B------:R-:W-:Y:S01]  /*1c2f0*/  ISETP.LT.AND P5, PT, R148, UR14, !P0 ;  /* 0x0000000e94007c0c */ /* 0x000fe2000c7a1270 */
[----:B------:R-:W-:Y:S01]  /*1c300*/  VIADD R38, R151, 0xb ;  /* 0x0000000b97267836 */ /* 0x000fe20000000000 */
[----:B------:R-:W-:Y:S01]  /*1c310*/  ISETP.GE.AND P1, PT, R40, UR15, PT ;  /* 0x0000000f28007c0c */ /* 0x000fe2000bf26270 */
[----:B------:R3:W-:Y:S01]  /*1c320*/  @P3 STG.E.U16 desc[UR16][R10.64], R41 ;  /* 0x000000290a003986 */ /* 0x0007e2000c101510 */
[----:B------:R-:W-:Y:S02]  /*1c330*/  ISETP.LT.AND P3, PT, R147, UR14, !P0 ;  /* 0x0000000e93007c0c */ /* 0x000fe4000c761270 */
[----:B------:R-:W-:Y:S01]  /*1c340*/  PRMT R40, R44, 0x7632, R40 ;  /* 0x000076322c287816 */ /* 0x000fe20000000028 */
[----:B------:R4:W-:Y:S01]  /*1c350*/  @P6 STG.E.U16 desc[UR16][R12.64], R0 ;  /* 0x000000000c006986 */ /* 0x0009e2000c101510 */
[----:B------:R-:W-:Y:S01]  /*1c360*/  ISETP.LT.AND P6, PT, R150, UR14, !P2 ;  /* 0x0000000e96007c0c */ /* 0x000fe2000d7c1270 */
[----:B-1----:R-:W-:Y:S01]  /*1c370*/  IMAD.WIDE R6, R43, 0x2, R132 ;  /* 0x000000022b067825 */ /* 0x002fe200078e0284 */
[----:B------:R-:W-:-:S02]  /*1c380*/  ISETP.GE.AND P0, PT, R38, UR15, PT ;  /* 0x0000000f26007c0c */ /* 0x000fc4000bf06270 */
[----:B------:R-:W-:Y:S01]  /*1c390*/  PRMT R38, R45, 0x7632, R38 ;  /* 0x000076322d267816 */ /* 0x000fe20000000026 */
[C---:B------:R-:W-:Y:S01]  /*1c3a0*/  VIADD R39, R43.reuse, UR4 ;  /* 0x000000042b277c36 */ /* 0x040fe20008000000 */
[----:B------:R1:W-:Y:S01]  /*1c3b0*/  @P4 STG.E.U16 desc[UR16][R6.64], R44 ;  /* 0x0000002c06004986 */ /* 0x0003e2000c101510 */
[----:B--2---:R-:W-:Y:S01]  /*1c3c0*/  IMAD.WIDE R8, R43, 0x2, R36 ;  /* 0x000000022b087825 */ /* 0x004fe200078e0224 */
[----:B---3--:R-:W-:Y:S02]  /*1c3d0*/  PRMT R41, R0, 0x7632, R41 ;  /* 0x0000763200297816 */ /* 0x008fe40000000029 */
[----:B------:R-:W-:Y:S01]  /*1c3e0*/  ISETP.LT.AND P4, PT, R149, UR14, !P2 ;  /* 0x0000000e95007c0c */ /* 0x000fe2000d781270 */
[----:B------:R-:W-:Y:S01]  /*1c3f0*/  IMAD.WIDE R10, R43, 0x2, R4 ;  /* 0x000000022b0a7825 */ /* 0x000fe200078e0204 */
[----:B------:R2:W-:Y:S01]  /*1c400*/  @P5 STG.E.U16 desc[UR16][R8.64], R40 ;  /* 0x0000002808005986 */ /* 0x0005e2000c101510 */
[----:B------:R-:W-:Y:S02]  /*1c410*/  ISETP.LT.AND P5, PT, R148, UR14, !P2 ;  /* 0x0000000e94007c0c */ /* 0x000fe4000d7a1270 */
[----:B----4-:R-:W-:Y:S01]  /*1c420*/  IMAD.WIDE R12, R39, 0x2, R2 ;  /* 0x00000002270c7825 */ /* 0x010fe200078e0202 */
[----:B------:R3:W-:Y:S01]  /*1c430*/  @P3 STG.E.U16 desc[UR16][R10.64], R45 ;  /* 0x0000002d0a003986 */ /* 0x0007e2000c101510 */
[----:B------:R-:W-:-:S02]  /*1c440*/  ISETP.LT.AND P3, PT, R147, UR14, !P2 ;  /* 0x0000000e93007c0c */ /* 0x000fc4000d761270 */
[C---:B-1----:R-:W-:Y:S01]  /*1c450*/  IMAD.WIDE R6, R39.reuse, 0x2, R132 ;  /* 0x0000000227067825 */ /* 0x042fe200078e0284 */
[----:B------:R1:W-:Y:S01]  /*1c460*/  @P6 STG.E.U16 desc[UR16][R12.64], R41 ;  /* 0x000000290c006986 */ /* 0x0003e2000c101510 */
[----:B------:R-:W-:Y:S02]  /*1c470*/  ISETP.LT.AND P6, PT, R150, UR14, !P1 ;  /* 0x0000000e96007c0c */ /* 0x000fe4000cfc1270 */
[----:B------:R-:W-:Y:S01]  /*1c480*/  VIADD R15, R39, UR4 ;  /* 0x00000004270f7c36 */ /* 0x000fe20008000000 */
[----:B--2---:R-:W-:Y:S01]  /*1c490*/  PRMT R40, R77, 0x7632, R40 ;  /* 0x000076324d287816 */ /* 0x004fe20000000028 */
[----:B------:R-:W-:Y:S01]  /*1c4a0*/  IMAD.WIDE R8, R39, 0x2, R36 ;  /* 0x0000000227087825 */ /* 0x000fe200078e0224 */
[----:B------:R2:W-:Y:S01]  /*1c4b0*/  @P4 STG.E.U16 desc[UR16][R6.64], R38 ;  /* 0x0000002606004986 */ /* 0x0005e2000c101510 */
[----:B------:R-:W-:Y:S02]  /*1c4c0*/  ISETP.LT.AND P4, PT, R149, UR14, !P1 ;  /* 0x0000000e95007c0c */ /* 0x000fe4000cf81270 */
[----:B---3--:R-:W-:Y:S01]  /*1c4d0*/  IMAD.WIDE R10, R39, 0x2, R4 ;  /* 0x00000002270a7825 */ /* 0x008fe200078e0204 */
[----:B------:R3:W-:Y:S01]  /*1c4e0*/  @P5 STG.E.U16 desc[UR16][R8.64], R77 ;  /* 0x0000004d08005986 */ /* 0x0007e2000c101510 */
[----:B------:R-:W-:-:S02]  /*1c4f0*/  ISETP.LT.AND P5, PT, R148, UR14, !P1 ;  /* 0x0000000e94007c0c */ /* 0x000fc4000cfa1270 */
[----:B-1----:R-:W-:Y:S01]  /*1c500*/  IMAD.WIDE R12, R15, 0x2, R2 ;  /* 0x000000020f0c7825 */ /* 0x002fe200078e0202 */
[----:B------:R1:W-:Y:S01]  /*1c510*/  @P3 STG.E.U16 desc[UR16][R10.64], R40 ;  /* 0x000000280a003986 */ /* 0x0003e2000c101510 */
[----:B------:R-:W-:Y:S02]  /*1c520*/  ISETP.LT.AND P3, PT, R147, UR14, !P1 ;  /* 0x0000000e93007c0c */ /* 0x000fe4000cf61270 */
[C---:B------:R-:W-:Y:S01]  /*1c530*/  VIADD R39, R15.reuse, UR4 ;  /* 0x000000040f277c36 */ /* 0x040fe20008000000 */
[----:B------:R4:W-:Y:S01]  /*1c540*/  @P6 STG.E.U16 desc[UR16][R12.64], R14 ;  /* 0x0000000e0c006986 */ /* 0x0009e2000c101510 */
[----:B------:R-:W-:Y:S01]  /*1c550*/  ISETP.LT.AND P6, PT, R150, UR14, !P0 ;  /* 0x0000000e96007c0c */ /* 0x000fe2000c7c1270 */
[----:B--2---:R-:W-:Y:S01]  /*1c560*/  IMAD.WIDE R6, R15, 0x2, R132 ;  /* 0x000000020f067825 */ /* 0x004fe200078e0284 */
[----:B------:R-:W-:-:S03]  /*1c570*/  PRMT R38, R46, 0x7632, R38 ;  /* 0x000076322e267816 */ /* 0x000fc60000000026 */
[----:B---3--:R-:W-:Y:S01]  /*1c580*/  IMAD.WIDE R8, R15, 0x2, R36 ;  /* 0x000000020f087825 */ /* 0x008fe200078e0224 */
[----:B------:R2:W-:Y:S01]  /*1c590*/  @P4 STG.E.U16 desc[UR16][R6.64], R46 ;  /* 0x0000002e06004986 */ /* 0x0005e2000c101510 */
[----:B------:R-:W-:Y:S02]  /*1c5a0*/  ISETP.LT.AND P4, PT, R149, UR14, !P0 ;  /* 0x0000000e95007c0c */ /* 0x000fe4000c781270 */
[----:B------:R-:W-:Y:S01]  /*1c5b0*/  VIADD R0, R151, 0xc ;  /* 0x0000000c97007836 */ /* 0x000fe20000000000 */
[----:B------:R3:W-:Y:S01]  /*1c5c0*/  @P5 STG.E.U16 desc[UR16][R8.64], R38 ;  /* 0x0000002608005986 */ /* 0x0007e2000c101510 */
[----:B-1----:R-:W-:Y:S01]  /*1c5d0*/  IMAD.WIDE R10, R15, 0x2, R4 ;  /* 0x000000020f0a7825 */ /* 0x002fe200078e0204 */
[----:B----4-:R-:W-:Y:S02]  /*1c5e0*/  PRMT R14, R14, 0x7632, R14 ;  /* 0x000076320e0e7816 */ /* 0x010fe4000000000e */
[----:B------:R-:W-:Y:S01]  /*1c5f0*/  ISETP.GE.AND P2, PT, R0, UR15, PT ;  /* 0x0000000f00007c0c */ /* 0x000fe2000bf46270 */
[----:B------:R-:W-:Y:S01]  /*1c600*/  IMAD.WIDE R12, R39, 0x2, R2 ;  /* 0x00000002270c7825 */ /* 0x000fe200078e0202 */
[----:B------:R-:W-:Y:S01]  /*1c610*/  ISETP.LT.AND P5, PT, R148, UR14, !P0 ;  /* 0x0000000e94007c0c */ /* 0x000fe2000c7a1270 */
[----:B------:R1:W-:Y:S01]  /*1c620*/  @P3 STG.E.U16 desc[UR16][R10.64], R47 ;  /* 0x0000002f0a003986 */ /* 0x0003e2000c101510 */
[----:B------:R-:W-:Y:S01]  /*1c630*/  ISETP.LT.AND P3, PT, R147, UR14, !P0 ;  /* 0x0000000e93007c0c */ /* 0x000fe2000c761270 */
[----:B--2---:R-:W-:-:S02]  /*1c640*/  IMAD.WIDE R6, R39, 0x2, R132 ;  /* 0x0000000227067825 */ /* 0x004fc400078e0284 */
[----:B------:R2:W-:Y:S01]  /*1c650*/  @P6 STG.E.U16 desc[UR16][R12.64], R14 ;  /* 0x0000000e0c006986 */ /* 0x0005e2000c101510 */
[----:B------:R-:W-:Y:S01]  /*1c660*/  ISETP.LT.AND P6, PT, R150, UR14, !P2 ;  /* 0x0000000e96007c0c */ /* 0x000fe2000d7c1270 */
[----:B------:R-:W-:Y:S01]  /*1c670*/  VIADD R15, R39, UR4 ;  /* 0x00000004270f7c36 */ /* 0x000fe20008000000 */
[----:B---3--:R-:W-:Y:S01]  /*1c680*/  PRMT R38, R79, 0x7632, R38 ;  /* 0x000076324f267816 */ /* 0x008fe20000000026 */
[----:B------:R-:W-:Y:S01]  /*1c690*/  IMAD.WIDE R8, R39, 0x2, R36 ;  /* 0x0000000227087825 */ /* 0x000fe200078e0224 */
[----:B------:R3:W-:Y:S01]  /*1c6a0*/  @P4 STG.E.U16 desc[UR16][R6.64], R17 ;  /* 0x0000001106004986 */ /* 0x0007e2000c101510 */
[----:B------:R-:W-:Y:S02]  /*1c6b0*/  ISETP.LT.AND P4, PT, R149, UR14, !P2 ;  /* 0x0000000e95007c0c */ /* 0x000fe4000d781270 */
[----:B------:R-:W-:Y:S01]  /*1c6c0*/  VIADD R0, R151, 0xd ;  /* 0x0000000d97007836 */ /* 0x000fe20000000000 */
[----:B------:R4:W-:Y:S01]  /*1c6d0*/  @P5 STG.E.U16 desc[UR16][R8.64], R79 ;  /* 0x0000004f08005986 */ /* 0x0009e2000c101510 */
[----:B-1----:R-:W-:Y:S01]  /*1c6e0*/  IMAD.WIDE R10, R39, 0x2, R4 ;  /* 0x00000002270a7825 */ /* 0x002fe200078e0204 */
[----:B------:R-:W-:-:S02]  /*1c6f0*/  ISETP.LT.AND P5, PT, R148, UR14, !P2 ;  /* 0x0000000e94007c0c */ /* 0x000fc4000d7a1270 */
[----:B------:R-:W-:Y:S01]  /*1c700*/  ISETP.GE.AND P1, PT, R0, UR15, PT ;  /* 0x0000000f00007c0c */ /* 0x000fe2000bf26270 */
[----:B--2---:R-:W-:Y:S01]  /*1c710*/  IMAD.WIDE R12, R15, 0x2, R2 ;  /* 0x000000020f0c7825 */ /* 0x004fe200078e0202 */
[----:B------:R1:W-:Y:S01]  /*1c720*/  @P3 STG.E.U16 desc[UR16][R10.64], R38 ;  /* 0x000000260a003986 */ /* 0x0003e2000c101510 */
[----:B------:R-:W-:Y:S02]  /*1c730*/  ISETP.LT.AND P3, PT, R147, UR14, !P2 ;  /* 0x0000000e93007c0c */ /* 0x000fe4000d761270 */
[C---:B---3--:R-:W-:Y:S01]  /*1c740*/  IMAD.WIDE R6, R15.reuse, 0x2, R132 ;  /* 0x000000020f067825 */ /* 0x048fe200078e0284 */
[----:B------:R2:W-:Y:S01]  /*1c750*/  @P6 STG.E.U16 desc[UR16][R12.64], R16 ;  /* 0x000000100c006986 */ /* 0x0005e2000c101510 */
[----:B------:R-:W-:Y:S02]  /*1c760*/  ISETP.LT.AND P6, PT, R150, UR14, !P1 ;  /* 0x0000000e96007c0c */ /* 0x000fe4000cfc1270 */
[----:B------:R-:W-:Y:S01]  /*1c770*/  PRMT R14, R48, 0x7632, R14 ;  /* 0x00007632300e7816 */ /* 0x000fe2000000000e */
[C---:B------:R-:W-:Y:S01]  /*1c780*/  VIADD R17, R15.reuse, UR4 ;  /* 0x000000040f117c36 */ /* 0x040fe20008000000 */
[----:B------:R3:W-:Y:S01]  /*1c790*/  @P4 STG.E.U16 desc[UR16][R6.64], R48 ;  /* 0x0000003006004986 */ /* 0x0007e2000c101510 */
[----:B----4-:R-:W-:Y:S01]  /*1c7a0*/  IMAD.WIDE R8, R15, 0x2, R36 ;  /* 0x000000020f087825 */ /* 0x010fe200078e0224 */
[----:B------:R-:W-:-:S03]  /*1c7b0*/  ISETP.LT.AND P4, PT, R149, UR14, !P1 ;  /* 0x0000000e95007c0c */ /* 0x000fc6000cf81270 */
[----:B------:R-:W-:Y:S01]  /*1c7c0*/  VIADD R0, R151, 0xe ;  /* 0x0000000e97007836 */ /* 0x000fe20000000000 */
[----:B------:R4:W-:Y:S01]  /*1c7d0*/  @P5 STG.E.U16 desc[UR16][R8.64], R14 ;  /* 0x0000000e08005986 */ /* 0x0009e2000c101510 */
[----:B-1----:R-:W-:Y:S01]  /*1c7e0*/  IMAD.WIDE R10, R15, 0x2, R4 ;  /* 0x000000020f0a7825 */ /* 0x002fe200078e0204 */
[----:B--2---:R-:W-:Y:S02]  /*1c7f0*/  PRMT R16, R16, 0x7632, R16 ;  /* 0x0000763210107816 */ /* 0x004fe40000000010 */
[----:B------:R-:W-:Y:S01]  /*1c800*/  ISETP.GE.AND P0, PT, R0, UR15, PT ;  /* 0x0000000f00007c0c */ /* 0x000fe2000bf06270 */
[----:B------:R-:W-:Y:S01]  /*1c810*/  IMAD.WIDE R12, R17, 0x2, R2 ;  /* 0x00000002110c7825 */ /* 0x000fe200078e0202 */
[----:B------:R-:W-:Y:S01]  /*1c820*/  ISETP.LT.AND P5, PT, R148, UR14, !P1 ;  /* 0x0000000e94007c0c */ /* 0x000fe2000cfa1270 */
[----:B------:R1:W-:Y:S01]  /*1c830*/  @P3 STG.E.U16 desc[UR16][R10.64], R49 ;  /* 0x000000310a003986 */ /* 0x0003e2000c101510 */
[----:B------:R-:W-:Y:S01]  /*1c840*/  ISETP.LT.AND P3, PT, R147, UR14, !P1 ;  /* 0x0000000e93007c0c */ /* 0x000fe2000cf61270 */
[----:B---3--:R-:W-:-:S02]  /*1c850*/  IMAD.WIDE R6, R17, 0x2, R132 ;  /* 0x0000000211067825 */ /* 0x008fc400078e0284 */
[----:B------:R2:W-:Y:S01]  /*1c860*/  @P6 STG.E.U16 desc[UR16][R12.64], R16 ;  /* 0x000000100c006986 */ /* 0x0005e2000c101510 */
[----:B------:R-:W-:Y:S01]  /*1c870*/  ISETP.LT.AND P6, PT, R150, UR14, !P0 ;  /* 0x0000000e96007c0c */ /* 0x000fe2000c7c1270 */
[----:B------:R-:W-:Y:S01]  /*1c880*/  VIADD R15, R17, UR4 ;  /* 0x00000004110f7c36 */ /* 0x000fe20008000000 */
[----:B----4-:R-:W-:Y:S01]  /*1c890*/  PRMT R14, R81, 0x7632, R14 ;  /* 0x00007632510e7816 */ /* 0x010fe2000000000e */
        /* <DEDUP_REMOVED lines=18> */
[----:B------:R-:W-:-:S02]  /*1c9c0*/  ISETP.LT.AND P4, PT, R149, UR14, !P2 ;  /* 0x0000000e95007c0c */ /* 0x000fc4000d781270 */
[----:B-1----:R-:W-:Y:S01]  /*1c9d0*/  PRMT R14, R18, 0x7632, R14 ;  /* 0x00007632120e7816 */ /* 0x002fe2000000000e */
[----:B------:R-:W-:Y:S01]  /*1c9e0*/  VIADD R0, R151, 0x10 ;  /* 0x0000001097007836 */ /* 0x000fe20000000000 */
[----:B------:R1:W-:Y:S01]  /*1c9f0*/  @P5 STG.E.U16 desc[UR16][R8.64], R16 ;  /* 0x0000001008005986 */ /* 0x0003e2000c101510 */
[----:B------:R-:W-:Y:S01]  /*1ca00*/  IMAD.WIDE R10, R15, 0x2, R4 ;  /* 0x000000020f0a7825 */ /* 0x000fe200078e0204 */
[----:B------:R-:W-:Y:S02]  /*1ca10*/  ISETP.LT.AND P5, PT, R148, UR14, !P2 ;  /* 0x0000000e94007c0c */ /* 0x000fe4000d7a1270 */
[----:B------:R-:W-:Y:S01]  /*1ca20*/  ISETP.GE.AND P1, PT, R0, UR15, PT ;  /* 0x0000000f00007c0c */ /* 0x000fe2000bf26270 */
[----:B--2---:R-:W-:Y:S01]  /*1ca30*/  IMAD.WIDE R12, R17, 0x2, R2 ;  /* 0x00000002110c7825 */ /* 0x004fe200078e0202 */
[----:B------:R2:W-:Y:S01]  /*1ca40*/  @P3 STG.E.U16 desc[UR16][R10.64], R51 ;  /* 0x000000330a003986 */ /* 0x0005e2000c101510 */
[----:B------:R-:W-:Y:S02]  /*1ca50*/  ISETP.LT.AND P3, PT, R147, UR14, !P2 ;  /* 0x0000000e93007c0c */ /* 0x000fe4000d761270 */
[----:B------:R-:W-:Y:S01]  /*1ca60*/  PRMT R18, R51, 0x7632, R18 ;  /* 0x0000763233127816 */ /* 0x000fe20000000012 */
[----:B------:R4:W-:Y:S01]  /*1ca70*/  @P6 STG.E.U16 desc[UR16][R12.64], R14 ;  /* 0x0000000e0c006986 */ /* 0x0009e2000c101510 */
[----:B------:R-:W-:Y:S01]  /*1ca80*/  ISETP.LT.AND P6, PT, R150, UR14, !P1 ;  /* 0x0000000e96007c0c */ /* 0x000fe2000cfc1270 */
[----:B---3--:R-:W-:Y:S01]  /*1ca90*/  IMAD.WIDE R6, R17, 0x2, R132 ;  /* 0x0000000211067825 */ /* 0x008fe200078e0284 */
[----:B-1----:R-:W-:-:S03]  /*1caa0*/  PRMT R16, R83, 0x7632, R16 ;  /* 0x0000763253107816 */ /* 0x002fc60000000010 */
[C---:B------:R-:W-:Y:S01]  /*1cab0*/  VIADD R15, R17.reuse, UR4 ;  /* 0x00000004110f7c36 */ /* 0x040fe20008000000 */
[----:B------:R1:W-:Y:S01]  /*1cac0*/  @P4 STG.E.U16 desc[UR16][R6.64], R18 ;  /* 0x0000001206004986 */ /* 0x0003e2000c101510 */
[----:B------:R-:W-:Y:S01]  /*1cad0*/  IMAD.WIDE R8, R17, 0x2, R36 ;  /* 0x0000000211087825 */ /* 0x000fe200078e0224 */
[----:B------:R-:W-:-:S03]  /*1cae0*/  ISETP.LT.AND P4, PT, R149, UR14, !P1 ;  /* 0x0000000e95007c0c */ /* 0x000fc6000cf81270 */
[----:B------:R-:W-:Y:S01]  /*1caf0*/  VIADD R0, R151, 0x11 ;  /* 0x0000001197007836 */ /* 0x000fe20000000000 */
[----:B------:R3:W-:Y:S01]  /*1cb00*/  @P5 STG.E.U16 desc[UR16][R8.64], R83 ;  /* 0x0000005308005986 */ /* 0x0007e2000c101510 */
[----:B--2---:R-:W-:Y:S01]  /*1cb10*/  IMAD.WIDE R10, R17, 0x2, R4 ;  /* 0x00000002110a7825 */ /* 0x004fe200078e0204 */
[----:B------:R-:W-:Y:S02]  /*1cb20*/  ISETP.LT.AND P5, PT, R148, UR14, !P1 ;  /* 0x0000000e94007c0c */ /* 0x000fe4000cfa1270 */
[----:B------:R-:W-:Y:S01]  /*1cb30*/  ISETP.GE.AND P0, PT, R0, UR15, PT ;  /* 0x0000000f00007c0c */ /* 0x000fe2000bf06270 */
[----:B----4-:R-:W-:Y:S01]  /*1cb40*/  IMAD.WIDE R12, R15, 0x2, R2 ;  /* 0x000000020f0c7825 */ /* 0x010fe200078e0202 */
[----:B------:R2:W-:Y:S01]  /*1cb50*/  @P3 STG.E.U16 desc[UR16][R10.64], R16 ;  /* 0x000000100a003986 */ /* 0x0005e2000c101510 */
[----:B------:R-:W-:Y:S02]  /*1cb60*/  ISETP.LT.AND P3, PT, R147, UR14, !P1 ;  /* 0x0000000e93007c0c */ /* 0x000fe4000cf61270 */
[----:B-1----:R-:W-:Y:S01]  /*1cb70*/  IMAD.WIDE R6, R15, 0x2, R132 ;  /* 0x000000020f067825 */ /* 0x002fe200078e0284 */
[----:B------:R1:W-:Y:S01]  /*1cb80*/  @P6 STG.E.U16 desc[UR16][R12.64], R20 ;  /* 0x000000140c006986 */ /* 0x0003e2000c101510 */
[----:B------:R-:W-:-:S02]  /*1cb90*/  ISETP.LT.AND P6, PT, R150, UR14, !P0 ;  /* 0x0000000e96007c0c */ /* 0x000fc4000c7c1270 */
[----:B------:R-:W-:Y:S01]  /*1cba0*/  PRMT R14, R52, 0x7632, R14 ;  /* 0x00007632340e7816 */ /* 0x000fe2000000000e */
[C---:B------:R-:W-:Y:S01]  /*1cbb0*/  VIADD R17, R15.reuse, UR4 ;  /* 0x000000040f117c36 */ /* 0x040fe20008000000 */
[----:B------:R4:W-:Y:S01]  /*1cbc0*/  @P4 STG.E.U16 desc[UR16][R6.64], R52 ;  /* 0x0000003406004986 */ /* 0x0009e2000c101510 */
[----:B---3--:R-:W-:Y:S01]  /*1cbd0*/  IMAD.WIDE R8, R15, 0x2, R36 ;  /* 0x000000020f087825 */ /* 0x008fe200078e0224 */
[----:B------:R-:W-:Y:S02]  /*1cbe0*/  ISETP.LT.AND P4, PT, R149, UR14, !P0 ;  /* 0x0000000e95007c0c */ /* 0x000fe4000c781270 */
[----:B--2---:R-:W-:Y:S01]  /*1cbf0*/  PRMT R16, R20, 0x7632, R16 ;  /* 0x0000763214107816 */ /* 0x004fe20000000010 */
[----:B------:R-:W-:Y:S01]  /*1cc00*/  VIADD R0, R151, 0x12 ;  /* 0x0000001297007836 */ /* 0x000fe20000000000 */
[----:B------:R2:W-:Y:S01]  /*1cc10*/  @P5 STG.E.U16 desc[UR16][R8.64], R14 ;  /* 0x0000000e08005986 */ /* 0x0005e2000c101510 */
[----:B------:R-:W-:Y:S01]  /*1cc20*/  IMAD.WIDE R10, R15, 0x2, R4 ;  /* 0x000000020f0a7825 */ /* 0x000fe200078e0204 */
[----:B------:R-:W-:-:S02]  /*1cc30*/  ISETP.LT.AND P5, PT, R148, UR14, !P0 ;  /* 0x0000000e94007c0c */ /* 0x000fc4000c7a1270 */
[----:B------:R-:W-:Y:S01]  /*1cc40*/  ISETP.GE.AND P2, PT, R0, UR15, PT ;  /* 0x0000000f00007c0c */ /* 0x000fe2000bf46270 */
[----:B-1----:R-:W-:Y:S01]  /*1cc50*/  IMAD.WIDE R12, R17, 0x2, R2 ;  /* 0x00000002110c7825 */ /* 0x002fe200078e0202 */
[----:B------:R1:W-:Y:S01]  /*1cc60*/  @P3 STG.E.U16 desc[UR16][R10.64], R53 ;  /* 0x000000350a003986 */ /* 0x0003e2000c101510 */
[----:B------:R-:W-:Y:S02]  /*1cc70*/  ISETP.LT.AND P3, PT, R147, UR14, !P0 ;  /* 0x0000000e93007c0c */ /* 0x000fe4000c761270 */
[----:B------:R-:W-:Y:S01]  /*1cc80*/  PRMT R18, R53, 0x7632, R18 ;  /* 0x0000763235127816 */ /* 0x000fe20000000012 */
[----:B------:R3:W-:Y:S01]  /*1cc90*/  @P6 STG.E.U16 desc[UR16][R12.64], R16 ;  /* 0x000000100c006986 */ /* 0x0007e2000c101510 */
[----:B------:R-:W-:Y:S01]  /*1cca0*/  ISETP.LT.AND P6, PT, R150, UR14, !P2 ;  /* 0x0000000e96007c0c */ /* 0x000fe2000d7c1270 */
[----:B----4-:R-:W-:Y:S01]  /*1ccb0*/  IMAD.WIDE R6, R17, 0x2, R132 ;  /* 0x0000000211067825 */ /* 0x010fe200078e0284 */
[----:B--2---:R-:W-:-:S03]  /*1ccc0*/  PRMT R14, R85, 0x7632, R14 ;  /* 0x00007632550e7816 */ /* 0x004fc6000000000e */
[C---:B------:R-:W-:Y:S01]  /*1ccd0*/  VIADD R15, R17.reuse, UR4 ;  /* 0x00000004110f7c36 */ /* 0x040fe20008000000 */
[----:B------:R2:W-:Y:S01]  /*1cce0*/  @P4 STG.E.U16 desc[UR16][R6.64], R18 ;  /* 0x0000001206004986 */ /* 0x0005e2000c101510 */
[----:B------:R-:W-:Y:S01]  /*1ccf0*/  IMAD.WIDE R8, R17, 0x2, R36 ;  /* 0x0000000211087825 */ /* 0x000fe200078e0224 */
[----:B------:R-:W-:-:S03]  /*1cd00*/  ISETP.LT.AND P4, PT, R149, UR14, !P2 ;  /* 0x0000000e95007c0c */ /* 0x000fc6000d781270 */
[----:B------:R-:W-:Y:S01]  /*1cd10*/  VIADD R0, R151, 0x13 ;  /* 0x0000001397007836 */ /* 0x000fe20000000000 */
[----:B------:R4:W-:Y:S01]  /*1cd20*/  @P5 STG.E.U16 desc[UR16][R8.64], R85 ;  /* 0x0000005508005986 */ /* 0x0009e2000c101510 */
[----:B-1----:R-:W-:Y:S01]  /*1cd30*/  IMAD.WIDE R10, R17, 0x2, R4 ;  /* 0x00000002110a7825 */ /* 0x002fe200078e0204 */
[----:B------:R-:W-:Y:S02]  /*1cd40*/  ISETP.LT.AND P5, PT, R148, UR14, !P2 ;  /* 0x0000000e94007c0c */ /* 0x000fe4000d7a1270 */
[----:B------:R-:W-:Y:S01]  /*1cd50*/  ISETP.GE.AND P1, PT, R0, UR15, PT ;  /* 0x0000000f00007c0c */ /* 0x000fe2000bf26270 */
[----:B---3--:R-:W-:Y:S01]  /*1cd60*/  IMAD.WIDE R12, R15, 0x2, R2 ;  /* 0x000000020f0c7825 */ /* 0x008fe200078e0202 */
[----:B------:R1:W-:Y:S01]  /*1cd70*/  @P3 STG.E.U16 desc[UR16][R10.64], R14 ;  /* 0x0000000e0a003986 */ /* 0x0003e2000c101510 */
[----:B------:R-:W-:Y:S02]  /*1cd80*/  ISETP.LT.AND P3, PT, R147, UR14, !P2 ;  /* 0x0000000e93007c0c */ /* 0x000fe4000d761270 */
[----:B------:R-:W-:Y:S01]  /*1cd90*/  PRMT R16, R22, 0x7632, R16 ;  /* 0x0000763216107816 */ /* 0x000fe20000000010 */
[----:B------:R3:W-:Y:S01]  /*1cda0*/  @P6 STG.E.U16 desc[UR16][R12.64], R22 ;  /* 0x000000160c006986 */ /* 0x0007e2000c101510 */
[----:B------:R-:W-:Y:S01]  /*1cdb0*/  ISETP.LT.AND P6, PT, R150, UR14, !P1 ;  /* 0x0000000e96007c0c */ /* 0x000fe2000cfc1270 */
[----:B--2---:R-:W-:Y:S01]  /*1cdc0*/  IMAD.WIDE R6, R15, 0x2, R132 ;  /* 0x000000020f067825 */ /* 0x004fe200078e0284 */
[----:B------:R-:W-:-:S03]  /*1cdd0*/  PRMT R18, R96, 0x7632, R18 ;  /* 0x0000763260127816 */ /* 0x000fc60000000012 */
[C---:B------:R-:W-:Y:S01]  /*1cde0*/  VIADD R17, R15.reuse, UR4 ;  /* 0x000000040f117c36 */ /* 0x040fe20008000000 */
[----:B------:R2:W-:Y:S01]  /*1cdf0*/  @P4 STG.E.U16 desc[UR16][R6.64], R16 ;  /* 0x0000001006004986 */ /* 0x0005e2000c101510 */
[----:B----4-:R-:W-:Y:S01]  /*1ce00*/  IMAD.WIDE R8, R15, 0x2, R36 ;  /* 0x000000020f087825 */ /* 0x010fe200078e0224 */
[----:B-1----:R-:W-:Y:S02]  /*1ce10*/  PRMT R14, R86, 0x7632, R14 ;  /* 0x00007632560e7816 */ /* 0x002fe4000000000e */
[----:B------:R-:W-:Y:S01]  /*1ce20*/  ISETP.LT.AND P4, PT, R149, UR14, !P1 ;  /* 0x0000000e95007c0c */ /* 0x000fe2000cf81270 */
[----:B------:R-:W-:Y:S01]  /*1ce30*/  VIADD R0, R151, 0x14 ;  /* 0x0000001497007836 */ /* 0x000fe20000000000 */
[----:B------:R1:W-:Y:S01]  /*1ce40*/  @P5 STG.E.U16 desc[UR16][R8.64], R86 ;  /* 0x0000005608005986 */ /* 0x0003e2000c101510 */
[----:B------:R-:W-:Y:S01]  /*1ce50*/  IMAD.WIDE R10, R15, 0x2, R4 ;  /* 0x000000020f0a7825 */ /* 0x000fe200078e0204 */
[----:B------:R-:W-:Y:S02]  /*1ce60*/  ISETP.LT.AND P5, PT, R148, UR14, !P1 ;  /* 0x0000000e94007c0c */ /* 0x000fe4000cfa1270 */
[----:B------:R-:W-:Y:S01]  /*1ce70*/  ISETP.GE.AND P0, PT, R0, UR15, PT ;  /* 0x0000000f00007c0c */ /* 0x000fe2000bf06270 */
[----:B---3--:R-:W-:Y:S01]  /*1ce80*/  IMAD.WIDE R12, R17, 0x2, R2 ;  /* 0x00000002110c7825 */ /* 0x008fe200078e0202 */
[----:B------:R3:W-:Y:S01]  /*1ce90*/  @P3 STG.E.U16 desc[UR16][R10.64], R14 ;  /* 0x0000000e0a003986 */ /* 0x0007e2000c101510 */
[----:B------:R-:W-:-:S02]  /*1cea0*/  ISETP.LT.AND P3, PT, R147, UR14, !P1 ;  /* 0x0000000e93007c0c */ /* 0x000fc4000cf61270 */
[----:B--2---:R-:W-:Y:S01]  /*1ceb0*/  PRMT R16, R23, 0x7632, R16 ;  /* 0x0000763217107816 */ /* 0x004fe20000000010 */
[----:B------:R2:W-:Y:S01]  /*1cec0*/  @P6 STG.E.U16 desc[UR16][R12.64], R23 ;  /* 0x000000170c006986 */ /* 0x0005e2000c101510 */
[----:B------:R-:W-:Y:S01]  /*1ced0*/  ISETP.LT.AND P6, PT, R150, UR14, !P0 ;  /* 0x0000000e96007c0c */ /* 0x000fe2000c7c1270 */
[----:B------:R-:W-:-:S04]  /*1cee0*/  IMAD.WIDE R6, R17, 0x2, R132 ;  /* 0x0000000211067825 */ /* 0x000fc800078e0284 */
[C---:B------:R-:W-:Y:S01]  /*1cef0*/  VIADD R15, R17.reuse, UR4 ;  /* 0x00000004110f7c36 */ /* 0x040fe20008000000 */
[----:B------:R4:W-:Y:S01]  /*1cf00*/  @P4 STG.E.U16 desc[UR16][R6.64], R16 ;  /* 0x0000001006004986 */ /* 0x0009e2000c101510 */
[----:B-1----:R-:W-:Y:S01]  /*1cf10*/  IMAD.WIDE R8, R17, 0x2, R36 ;  /* 0x0000000211087825 */ /* 0x002fe200078e0224 */
[----:B---3--:R-:W-:Y:S02]  /*1cf20*/  PRMT R14, R87, 0x7632, R14 ;  /* 0x00007632570e7816 */ /* 0x008fe4000000000e */
[----:B------:R-:W-:Y:S01]  /*1cf30*/  ISETP.LT.AND P4, PT, R149, UR14, !P0 ;  /* 0x0000000e95007c0c */ /* 0x000fe2000c781270 */
[----:B------:R-:W-:Y:S01]  /*1cf40*/  VIADD R0, R151, 0x15 ;  /* 0x0000001597007836 */ /* 0x000fe20000000000 */
[----:B------:R1:W-:Y:S01]  /*1cf50*/  @P5 STG.E.U16 desc[UR16][R8.64], R87 ;  /* 0x0000005708005986 */ /* 0x0003e2000c101510 */
[----:B------:R-:W-:Y:S01]  /*1cf60*/  IMAD.WIDE R10, R17, 0x2, R4 ;  /* 0x00000002110a7825 */ /* 0x000fe200078e0204 */
[----:B------:R-:W-:Y:S02]  /*1cf70*/  ISETP.LT.AND P5, PT, R148, UR14, !P0 ;  /* 0x0000000e94007c0c */ /* 0x000fe4000c7a1270 */
[----:B------:R-:W-:Y:S01]  /*1cf80*/  ISETP.GE.AND P2, PT, R0, UR15, PT ;  /* 0x0000000f00007c0c */ /* 0x000fe2000bf46270 */
[----:B--2---:R-:W-:Y:S01]  /*1cf90*/  IMAD.WIDE R12, R15, 0x2, R2 ;  /* 0x000000020f0c7825 */ /* 0x004fe200078e0202 */
[----:B------:R2:W-:Y:S01]  /*1cfa0*/  @P3 STG.E.U16 desc[UR16][R10.64], R14 ;  /* 0x0000000e0a003986 */ /* 0x0005e2000c101510 */
[----:B------:R-:W-:-:S02]  /*1cfb0*/  ISETP.LT.AND P3, PT, R147, UR14, !P0 ;  /* 0x0000000e93007c0c */ /* 0x000fc4000c761270 */
[----:B----4-:R-:W-:Y:S01]  /*1cfc0*/  PRMT R16, R24, 0x7632, R16 ;  /* 0x0000763218107816 */ /* 0x010fe20000000010 */
[----:B------:R3:W-:Y:S01]  /*1cfd0*/  @P6 STG.E.U16 desc[UR16][R12.64], R24 ;  /* 0x000000180c006986 */ /* 0x0007e2000c101510 */
[----:B------:R-:W-:Y:S01]  /*1cfe0*/  ISETP.LT.AND P6, PT, R150, UR14, !P2 ;  /* 0x0000000e96007c0c */ /* 0x000fe2000d7c1270 */
[----:B------:R-:W-:-:S04]  /*1cff0*/  IMAD.WIDE R6, R15, 0x2, R132 ;  /* 0x000000020f067825 */ /* 0x000fc800078e0284 */
[C---:B------:R-:W-:Y:S01]  /*1d000*/  VIADD R17, R15.reuse, UR4 ;  /* 0x000000040f117c36 */ /* 0x040fe20008000000 */
[----:B------:R4:W-:Y:S01]  /*1d010*/  @P4 STG.E.U16 desc[UR16][R6.64], R16 ;  /* 0x0000001006004986 */ /* 0x0009e2000c101510 */
[----:B-1----:R-:W-:Y:S01]  /*1d020*/  IMAD.WIDE R8, R15, 0x2, R36 ;  /* 0x000000020f087825 */ /* 0x002fe200078e0224 */
[----:B--2---:R-:W-:Y:S02]  /*1d030*/  PRMT R14, R88, 0x7632, R14 ;  /* 0x00007632580e7816 */ /* 0x004fe4000000000e */
        /* <DEDUP_REMOVED lines=109> */
[----:B------:R-:W-:Y:S01]  /*1d710*/  ISETP.LT.AND P2, PT, R147, UR14, !P2 ;  /* 0x0000000e93007c0c */ /* 0x000fe2000d741270 */
[----:B------:R2:W-:Y:S01]  /*1d720*/  @P0 STG.E.U16 desc[UR16][R10.64], R14 ;  /* 0x0000000e0a000986 */ /* 0x0005e2000c101510 */
[----:B----4-:R-:W-:Y:S01]  /*1d730*/  PRMT R16, R31, 0x7632, R16 ;  /* 0x000076321f107816 */ /* 0x010fe20000000010 */
[----:B------:R-:W-:-:S02]  /*1d740*/  IMAD.WIDE R6, R17, 0x2, R132 ;  /* 0x0000000211067825 */ /* 0x000fc400078e0284 */
[----:B------:R3:W-:Y:S01]  /*1d750*/  @P6 STG.E.U16 desc[UR16][R12.64], R31 ;  /* 0x0000001f0c006986 */ /* 0x0007e2000c101510 */
[----:B------:R-:W-:Y:S01]  /*1d760*/  ISETP.LT.AND P6, PT, R150, UR14, !P3 ;  /* 0x0000000e96007c0c */ /* 0x000fe2000dfc1270 */
[C---:B------:R-:W-:Y:S02]  /*1d770*/  VIADD R15, R17.reuse, UR4 ;  /* 0x00000004110f7c36 */ /* 0x040fe40008000000 */
[----:B-1----:R-:W-:Y:S01]  /*1d780*/  IMAD.WIDE R8, R17, 0x2, R36 ;  /* 0x0000000211087825 */ /* 0x002fe200078e0224 */
[----:B------:R1:W-:Y:S03]  /*1d790*/  @P4 STG.E.U16 desc[UR16][R6.64], R16 ;  /* 0x0000001006004986 */ /* 0x0003e6000c101510 */
[----:B------:R-:W-:Y:S01]  /*1d7a0*/  VIADD R0, R151, 0x1d ;  /* 0x0000001d97007836 */ /* 0x000fe20000000000 */
[----:B--2---:R-:W-:Y:S01]  /*1d7b0*/  PRMT R14, R95, 0x7632, R14 ;  /* 0x000076325f0e7816 */ /* 0x004fe2000000000e */
[----:B------:R-:W-:Y:S01]  /*1d7c0*/  IMAD.WIDE R10, R17, 0x2, R4 ;  /* 0x00000002110a7825 */ /* 0x000fe200078e0204 */
[----:B------:R2:W-:Y:S01]  /*1d7d0*/  @P5 STG.E.U16 desc[UR16][R8.64], R95 ;  /* 0x0000005f08005986 */ /* 0x0005e2000c101510 */
[----:B------:R-:W-:-:S02]  /*1d7e0*/  ISETP.LT.AND P5, PT, R148, UR14, !P3 ;  /* 0x0000000e94007c0c */ /* 0x000fc4000dfa1270 */
[----:B---3--:R-:W-:Y:S01]  /*1d7f0*/  IMAD.WIDE R12, R15, 0x2, R2 ;  /* 0x000000020f0c7825 */ /* 0x008fe200078e0202 */
[----:B------:R-:W-:Y:S01]  /*1d800*/  ISETP.GE.AND P1, PT, R0, UR15, PT ;  /* 0x0000000f00007c0c */ /* 0x000fe2000bf26270 */
[----:B------:R3:W-:Y:S01]  /*1d810*/  @P2 STG.E.U16 desc[UR16][R10.64], R14 ;  /* 0x0000000e0a002986 */ /* 0x0007e2000c101510 */
[----:B------:R-:W-:Y:S01]  /*1d820*/  ISETP.LT.AND P2, PT, R149, UR14, !P3 ;  /* 0x0000000e95007c0c */ /* 0x000fe2000df41270 */
[----:B------:R-:W-:Y:S01]  /*1d830*/  VIADD R17, R15, UR4 ;  /* 0x000000040f117c36 */ /* 0x000fe20008000000 */
[----:B------:R-:W-:Y:S01]  /*1d840*/  ISETP.LT.AND P3, PT, R147, UR14, !P3 ;  /* 0x0000000e93007c0c */ /* 0x000fe2000df61270 */
[----:B------:R4:W-:Y:S01]  /*1d850*/  @P6 STG.E.U16 desc[UR16][R12.64], R32 ;  /* 0x000000200c006986 */ /* 0x0009e2000c101510 */
[----:B------:R-:W-:Y:S01]  /*1d860*/  ISETP.LT.AND P6, PT, R150, UR14, !P1 ;  /* 0x0000000e96007c0c */ /* 0x000fe2000cfc1270 */
[----:B-1----:R-:W-:Y:S01]  /*1d870*/  IMAD.WIDE R6, R15, 0x2, R132 ;  /* 0x000000020f067825 */ /* 0x002fe200078e0284 */
[----:B------:R-:W-:Y:S02]  /*1d880*/  PRMT R16, R32, 0x7632, R16 ;  /* 0x0000763220107816 */ /* 0x000fe40000000010 */
[----:B------:R-:W-:Y:S01]  /*1d890*/  ISETP.LT.AND P4, PT, R149, UR14, !P1 ;  /* 0x0000000e95007c0c */ /* 0x000fe2000cf81270 */
[----:B--2---:R-:W-:-:S04]  /*1d8a0*/  IMAD.WIDE R8, R15, 0x2, R36 ;  /* 0x000000020f087825 */ /* 0x004fc800078e0224 */
[----:B------:R-:W-:Y:S01]  /*1d8b0*/  VIADD R0, R151, 0x1e ;  /* 0x0000001e97007836 */ /* 0x000fe20000000000 */
[----:B------:R-:W-:Y:S01]  /*1d8c0*/  @P2 STG.E.U16 desc[UR16][R6.64], R16 ;  /* 0x0000001006002986 */ /* 0x000fe2000c101510 */
[----:B---3--:R-:W-:-:S03]  /*1d8d0*/  IMAD.WIDE R10, R15, 0x2, R4 ;  /* 0x000000020f0a7825 */ /* 0x008fc600078e0204 */
[----:B------:R1:W-:Y:S01]  /*1d8e0*/  @P5 STG.E.U16 desc[UR16][R8.64], R96 ;  /* 0x0000006008005986 */ /* 0x0003e2000c101510 */
[C---:B----4-:R-:W-:Y:S01]  /*1d8f0*/  IMAD.WIDE R12, R17.reuse, 0x2, R2 ;  /* 0x00000002110c7825 */ /* 0x050fe200078e0202 */
[----:B------:R-:W-:Y:S02]  /*1d900*/  ISETP.GE.AND P0, PT, R0, UR15, PT ;  /* 0x0000000f00007c0c */ /* 0x000fe4000bf06270 */
[----:B------:R-:W-:Y:S01]  /*1d910*/  @P3 STG.E.U16 desc[UR16][R10.64], R18 ;  /* 0x000000120a003986 */ /* 0x000fe2000c101510 */
[----:B------:R-:W-:Y:S01]  /*1d920*/  IMAD.WIDE R14, R17, 0x2, R132 ;  /* 0x00000002110e7825 */ /* 0x000fe200078e0284 */
[----:B------:R-:W-:Y:S02]  /*1d930*/  ISETP.LT.AND P3, PT, R150, UR14, !P0 ;  /* 0x0000000e96007c0c */ /* 0x000fe4000c761270 */
[----:B------:R2:W-:Y:S01]  /*1d940*/  @P6 STG.E.U16 desc[UR16][R12.64], R33 ;  /* 0x000000210c006986 */ /* 0x0005e2000c101510 */
[----:B------:R-:W-:Y:S01]  /*1d950*/  ISETP.LT.AND P6, PT, R148, UR14, !P1 ;  /* 0x0000000e94007c0c */ /* 0x000fe2000cfc1270 */
[----:B------:R-:W-:Y:S01]  /*1d960*/  VIADD R0, R151, 0x1f ;  /* 0x0000001f97007836 */ /* 0x000fe20000000000 */
[----:B------:R-:W-:Y:S01]  /*1d970*/  ISETP.LT.AND P1, PT, R147, UR14, !P1 ;  /* 0x0000000e93007c0c */ /* 0x000fe2000cf21270 */
[----:B-1----:R-:W-:Y:S01]  /*1d980*/  IMAD.WIDE R8, R17, 0x2, R4 ;  /* 0x0000000211087825 */ /* 0x002fe200078e0204 */
[----:B------:R-:W-:-:S02]  /*1d990*/  PRMT R7, R33, 0x7632, R7 ;  /* 0x0000763221077816 */ /* 0x000fc40000000007 */
[----:B------:R-:W-:Y:S02]  /*1d9a0*/  ISETP.GE.AND P2, PT, R0, UR15, PT ;  /* 0x0000000f00007c0c */ /* 0x000fe4000bf46270 */
[----:B------:R-:W-:Y:S01]  /*1d9b0*/  PRMT R0, R97, 0x7632, R0 ;  /* 0x0000763261007816 */ /* 0x000fe20000000000 */
[----:B------:R1:W-:Y:S01]  /*1d9c0*/  @P4 STG.E.U16 desc[UR16][R14.64], R7 ;  /* 0x000000070e004986 */ /* 0x0003e2000c101510 */
[----:B------:R-:W-:Y:S01]  /*1d9d0*/  ISETP.LT.AND P4, PT, R149, UR14, !P0 ;  /* 0x0000000e95007c0c */ /* 0x000fe2000c781270 */
[----:B--2---:R-:W-:Y:S01]  /*1d9e0*/  VIADD R13, R17, UR4 ;  /* 0x00000004110d7c36 */ /* 0x004fe20008000000 */
[----:B------:R-:W-:Y:S02]  /*1d9f0*/  ISETP.LT.AND P5, PT, R150, UR14, !P2 ;  /* 0x0000000e96007c0c */ /* 0x000fe4000d7a1270 */
[----:B------:R-:W-:Y:S01]  /*1da00*/  PRMT R12, R34, 0x7632, R12 ;  /* 0x00007632220c7816 */ /* 0x000fe2000000000c */
[----:B------:R-:W-:-:S04]  /*1da10*/  IMAD.WIDE R10, R13, 0x2, R2 ;  /* 0x000000020d0a7825 */ /* 0x000fc800078e0202 */
[----:B-1----:R-:W-:-:S04]  /*1da20*/  IMAD.WIDE R6, R17, 0x2, R36 ;  /* 0x0000000211067825 */ /* 0x002fc800078e0224 */
[----:B------:R-:W-:Y:S01]  /*1da30*/  VIADD R15, R13, UR4 ;  /* 0x000000040d0f7c36 */ /* 0x000fe20008000000 */
[----:B------:R1:W-:Y:S01]  /*1da40*/  @P6 STG.E.U16 desc[UR16][R6.64], R97 ;  /* 0x0000006106006986 */ /* 0x0003e2000c101510 */
[----:B------:R-:W-:Y:S02]  /*1da50*/  ISETP.LT.AND P6, PT, R149, UR14, !P2 ;  /* 0x0000000e95007c0c */ /* 0x000fe4000d7c1270 */
[----:B------:R-:W-:Y:S01]  /*1da60*/  IMAD.WIDE R2, R15, 0x2, R2 ;  /* 0x000000020f027825 */ /* 0x000fe200078e0202 */
[----:B------:R2:W-:Y:S01]  /*1da70*/  @P1 STG.E.U16 desc[UR16][R8.64], R0 ;  /* 0x0000000008001986 */ /* 0x0005e2000c101510 */
[C---:B------:R-:W-:Y:S02]  /*1da80*/  ISETP.LT.AND P1, PT, R148.reuse, UR14, !P2 ;  /* 0x0000000e94007c0c */ /* 0x040fe4000d721270 */
[----:B------:R-:W-:Y:S01]  /*1da90*/  ISETP.LT.AND P2, PT, R147, UR14, !P2 ;  /* 0x0000000e93007c0c */ /* 0x000fe2000d741270 */
[----:B------:R3:W-:Y:S01]  /*1daa0*/  @P3 STG.E.U16 desc[UR16][R10.64], R34 ;  /* 0x000000220a003986 */ /* 0x0007e2000c101510 */
[----:B------:R-:W-:-:S02]  /*1dab0*/  ISETP.LT.AND P3, PT, R148, UR14, !P0 ;  /* 0x0000000e94007c0c */ /* 0x000fc4000c761270 */
[----:B------:R-:W-:Y:S01]  /*1dac0*/  ISETP.LT.AND P0, PT, R147, UR14, !P0 ;  /* 0x0000000e93007c0c */ /* 0x000fe2000c701270 */
[----:B-1----:R-:W-:-:S04]  /*1dad0*/  IMAD.WIDE R6, R13, 0x2, R132 ;  /* 0x000000020d067825 */ /* 0x002fc800078e0284 */
[C---:B--2---:R-:W-:Y:S01]  /*1dae0*/  IMAD.WIDE R8, R13.reuse, 0x2, R36 ;  /* 0x000000020d087825 */ /* 0x044fe200078e0224 */
[----:B------:R-:W-:Y:S01]  /*1daf0*/  PRMT R0, R98, 0x7632, R0 ;  /* 0x0000763262007816 */ /* 0x000fe20000000000 */
[----:B------:R1:W-:Y:S02]  /*1db00*/  @P4 STG.E.U16 desc[UR16][R6.64], R12 ;  /* 0x0000000c06004986 */ /* 0x0003e4000c101510 */
[----:B---3--:R-:W-:Y:S02]  /*1db10*/  IMAD.WIDE R10, R13, 0x2, R4 ;  /* 0x000000020d0a7825 */ /* 0x008fe400078e0204 */
[----:B------:R2:W-:Y:S02]  /*1db20*/  @P3 STG.E.U16 desc[UR16][R8.64], R98 ;  /* 0x0000006208003986 */ /* 0x0005e4000c101510 */
[C---:B------:R-:W-:Y:S02]  /*1db30*/  IMAD.WIDE R132, R15.reuse, 0x2, R132 ;  /* 0x000000020f847825 */ /* 0x040fe400078e0284 */
[----:B------:R2:W-:Y:S02]  /*1db40*/  @P0 STG.E.U16 desc[UR16][R10.64], R0 ;  /* 0x000000000a000986 */ /* 0x0005e4000c101510 */
[----:B------:R-:W-:Y:S01]  /*1db50*/  IMAD.WIDE R36, R15, 0x2, R36 ;  /* 0x000000020f247825 */ /* 0x000fe200078e0224 */
[----:B-1----:R-:W-:Y:S01]  /*1db60*/  PRMT R7, R99, 0x7632, R7 ;  /* 0x0000763263077816 */ /* 0x002fe20000000007 */
[----:B------:R2:W-:Y:S02]  /*1db70*/  @P5 STG.E.U16 desc[UR16][R2.64], R35 ;  /* 0x0000002302005986 */ /* 0x0005e4000c101510 */
[----:B------:R-:W-:-:S02]  /*1db80*/  IMAD.WIDE R4, R15, 0x2, R4 ;  /* 0x000000020f047825 */ /* 0x000fc400078e0204 */
[----:B------:R2:W-:Y:S04]  /*1db90*/  @P6 STG.E.U16 desc[UR16][R132.64], R66 ;  /* 0x0000004284006986 */ /* 0x0005e8000c101510 */
[----:B------:R2:W-:Y:S04]  /*1dba0*/  @P1 STG.E.U16 desc[UR16][R36.64], R99 ;  /* 0x0000006324001986 */ /* 0x0005e8000c101510 */
[----:B------:R2:W-:Y:S01]  /*1dbb0*/  @P2 STG.E.U16 desc[UR16][R4.64], R7 ;  /* 0x0000000704002986 */ /* 0x0005e2000c101510 */
[----:B0-----:R-:W-:Y:S06]  /*1dbc0*/  BAR.SYNC.DEFER_BLOCKING 0x0 ;  /* 0x0000000000007b1d */ /* 0x001fec0000010000 */
[----:B------:R-:W-:Y:S05]  /*1dbd0*/  BRA.U UP0, `(.L_x_13) ;  /* 0x0000000100a07547 */ /* 0x000fea000b800000 */
[----:B------:R-:W0:Y:S01]  /*1dbe0*/  S2UR UR5, SR_CgaCtaId ;  /* 0x00000000000579c3 */ /* 0x000e220000008800 */
[----:B------:R-:W-:Y:S01]  /*1dbf0*/  NOP ;  /* 0x0000000000007918 */ /* 0x000fe20000000000 */
[----:B------:R-:W-:Y:S01]  /*1dc00*/  UMOV UR4, 0x50 ;  /* 0x0000005000047882 */ /* 0x000fe20000000000 */
[----:B--2---:R-:W-:Y:S02]  /*1dc10*/  IMAD.U32 R0, RZ, RZ, UR6 ;  /* 0x00000006ff007e24 */ /* 0x004fe4000f8e00ff */
[----:B------:R-:W-:Y:S02]  /*1dc20*/  IMAD.MOV.U32 R3, RZ, RZ, 0xf ;  /* 0x0000000fff037424 */ /* 0x000fe400078e00ff */
[----:B------:R-:W-:Y:S01]  /*1dc30*/  IMAD.MOV.U32 R7, RZ, RZ, 0x1 ;  /* 0x00000001ff077424 */ /* 0x000fe200078e00ff */
[----:B------:R-:W-:-:S04]  /*1dc40*/  LOP3.LUT R0, R0, 0xffff, RZ, 0xc0, !PT ;  /* 0x0000ffff00007812 */ /* 0x000fc800078ec0ff */
[----:B------:R-:W-:-:S05]  /*1dc50*/  SHF.R.U32.HI R0, RZ, 0x5, R0 ;  /* 0x00000005ff007819 */ /* 0x000fca0000011600 */
[----:B------:R-:W-:Y:S01]  /*1dc60*/  VIADD R2, R0, 0x10 ;  /* 0x0000001000027836 */ /* 0x000fe20000000000 */
[----:B------:R-:W-:Y:S01]  /*1dc70*/  SHF.L.U32 R0, R3, R0, RZ ;  /* 0x0000000003007219 */ /* 0x000fe200000006ff */
[----:B0-----:R-:W-:-:S03]  /*1dc80*/  ULEA UR7, UR5, UR4, 0x18 ;  /* 0x0000000405077291 */ /* 0x001fc6000f8ec0ff */
[----:B------:R-:W-:-:S04]  /*1dc90*/  SHF.L.U32 R3, R7, R2, RZ ;  /* 0x0000000207037219 */ /* 0x000fc800000006ff */
[----:B------:R-:W-:Y:S02]  /*1dca0*/  LOP3.LUT R0, R3, R0, RZ, 0xfc, !PT ;  /* 0x0000000003007212 */ /* 0x000fe400078efcff */
[----:B------:R-:W0:Y:S02]  /*1dcb0*/  LDS R5, [UR7] ;  /* 0x00000007ff057984 */ /* 0x000e240008000800 */
[C---:B------:R-:W-:Y:S02]  /*1dcc0*/  LOP3.LUT R2, R0.reuse, 0xffff, RZ, 0xc0, !PT ;  /* 0x0000ffff00027812 */ /* 0x040fe400078ec0ff */
[----:B0-----:R-:W-:-:S04]  /*1dcd0*/  LOP3.LUT R3, R0, 0xffff, R5, 0x80, !PT ;  /* 0x0000ffff00037812 */ /* 0x001fc800078e8005 */
[----:B------:R-:W-:-:S13]  /*1dce0*/  ISETP.NE.AND P0, PT, R3, R2, PT ;  /* 0x000000020300720c */ /* 0x000fda0003f05270 */
[----:B------:R-:W-:Y:S05]  /*1dcf0*/  @P0 BRA `(.L_x_14) ;  /* 0x0000000000500947 */ /* 0x000fea0003800000 */
[----:B------:R-:W-:Y:S02]  /*1dd00*/  SHF.R.U32.HI R5, RZ, 0x10, R5 ;  /* 0x00000010ff057819 */ /* 0x000fe40000011605 */
[----:B------:R-:W-:-:S04]  /*1dd10*/  SHF.R.U32.HI R2, RZ, 0x10, R0 ;  /* 0x00000010ff027819 */ /* 0x000fc80000011600 */
[----:B------:R-:W-:-:S04]  /*1dd20*/  LOP3.LUT R5, R5, R2, RZ, 0xc0, !PT ;  /* 0x0000000205057212 */ /* 0x000fc800078ec0ff */
[----:B------:R-:W-:-:S13]  /*1dd30*/  ISETP.NE.AND P0, PT, R5, R2, PT ;  /* 0x000000020500720c */ /* 0x000fda0003f05270 */
[----:B------:R-:W-:Y:S05]  /*1dd40*/  @P0 BRA `(.L_x_15) ;  /* 0x0000000000300947 */ /* 0x000fea0003800000 */
[----:B------:R-:W-:Y:S01]  /*1dd50*/  R2UR UR4, R0 ;  /* 0x00000000000472ca */ /* 0x000fe200000e0000 */
[----:B------:R-:W-:Y:S01]  /*1dd60*/  VOTEU.ANY UR5, UPT, PT ;  /* 0x0000000000057886 */ /* 0x000fe200038e0100 */
[----:B------:R-:W0:Y:S01]  /*1dd70*/  S2R R0, SR_LANEID ;  /* 0x0000000000007919 */ /* 0x000e220000000000 */
[----:B------:R-:W-:-:S10]  /*1dd80*/  UFLO.U32 UR5, UR5 ;  /* 0x00000005000572bd */ /* 0x000fd400080e0000 */
[----:B------:R-:W-:-:S06]  /*1dd90*/  ULOP3.LUT UR4, URZ, UR4, URZ, 0x33, !UPT ;  /* 0x00000004ff047292 */ /* 0x000fcc000f8e33ff */
[----:B------:R-:W-:-:S04]  /*1dda0*/  IMAD.U32 R2, RZ, RZ, UR4 ;  /* 0x00000004ff027e24 */ /* 0x000fc8000f8e00ff */
[----:B------:R-:W1:Y:S02]  /*1ddb0*/  REDUX UR6, R2 ;  /* 0x00000000020673c4 */ /* 0x000e640000000000 */
[----:B------:R3:W-:Y:S01]  /*1ddc0*/  UTCATOMSWS.AND URZ, UR4 ;  /* 0x0000000400ff79e3 */ /* 0x0007e20008000000 */
[----:B0-----:R-:W-:Y:S01]  /*1ddd0*/  ISETP.EQ.U32.AND P0, PT, R0, UR5, PT ;  /* 0x0000000500007c0c */ /* 0x001fe2000bf02070 */
[----:B-1----:R-:W-:-:S12]  /*1dde0*/  IMAD.U32 R0, RZ, RZ, UR6 ;  /* 0x00000006ff007e24 */ /* 0x002fd8000f8e00ff */
[----:B------:R3:W-:Y:S01]  /*1ddf0*/  @P0 ATOMS.AND RZ, [UR7], R0 ;  /* 0x00000000ffff098c */ /* 0x0007e2000a800007 */
[----:B------:R-:W-:Y:S05]  /*1de00*/  BRA `(.L_x_13) ;  /* 0x0000000000147947 */ /* 0x000fea0003800000 */
.L_x_15:
[----:B------:R-:W-:-:S07]  /*1de10*/  MOV R2, 0x1de30 ;  /* 0x0001de3000027802 */ /* 0x000fce0000000f00 */
[----:B------:R-:W-:Y:S05]  /*1de20*/  CALL.REL.NOINC `($__internal_0_$__cuda_sm10x_tcgen05_guardrail_trap_col_being_dealloced_not_returned_by_alloc) ;  /* 0x00000000002c7944 */ /* 0x000fea0003c00000 */
[----:B------:R-:W-:Y:S05]  /*1de30*/  BRA `(.L_x_13) ;  /* 0x0000000000087947 */ /* 0x000fea0003800000 */
.L_x_14:
[----:B------:R-:W-:-:S07]  /*1de40*/  MOV R2, 0x1de60 ;  /* 0x0001de6000027802 */ /* 0x000fce0000000f00 */
[----:B------:R-:W-:Y:S05]  /*1de50*/  CALL.REL.NOINC `($__internal_2_$__cuda_sm10x_tcgen05_guardrail_trap_unallocated_columns_being_dealloced) ;  /* 0x0000000000387944 */ /* 0x000fea0003c00000 */
.L_x_13:
[----:B------:R-:W-:Y:S01]  /*1de60*/  NOP ;  /* 0x0000000000007918 */ /* 0x000fe20000000000 */
[----:B---3--:R-:W-:Y:S05]  /*1de70*/  EXIT ;  /* 0x000000000000794d */ /* 0x008fea0003800000 */
.L_x_8:
[----:B------:R-:W0:Y:S02]  /*1de80*/  SYNCS.PHASECHK.TRANS64.TRYWAIT P1, [UR8], R153 ;  /* 0x00000099ff0075a7 */ /* 0x000e240008021108 */
[----:B0-----:R-:W-:Y:S05]  /*1de90*/  @!P1 BRA `(.L_x_8) ;  /* 0xfffffffc00f89947 */ /* 0x001fea000383ffff */
[----:B------:R-:W-:Y:S05]  /*1dea0*/  BRA `(.L_x_16) ;  /* 0xffffff0c00787947 */ /* 0x000fea000383ffff */
.L_x_12:
[----:B------:R-:W1:Y:S02]  /*1deb0*/  SYNCS.PHASECHK.TRANS64.TRYWAIT P0, [UR8], R0 ;  /* 0x00000000ff0075a7 */ /* 0x000e640008001108 */
[----:B-1----:R-:W-:Y:S05]  /*1dec0*/  @!P0 BRA `(.L_x_12) ;  /* 0xfffffffc00f88947 */ /* 0x002fea000383ffff */
[----:B------:R-:W-:Y:S05]  /*1ded0*/  BRA `(.L_x_11) ;  /* 0xffffffd400547947 */ /* 0x000fea000383ffff */
        .weak           $__internal_0_$__cuda_sm10x_tcgen05_guardrail_trap_col_being_dealloced_not_returned_by_alloc
        .type           $__internal_0_$__cuda_sm10x_tcgen05_guardrail_trap_col_being_dealloced_not_returned_by_alloc,@function
        .size           $__internal_0_$__cuda_sm10x_tcgen05_guardrail_trap_col_being_dealloced_not_returned_by_alloc,($__internal_1_$__cuda_sm10x_tcgen05_guardrail_trap_phase_invalid_during_alloc - $__internal_0_$__cuda_sm10x_tcgen05_guardrail_trap_col_being_dealloced_not_returned_by_alloc)
$__internal_0_$__cuda_sm10x_tcgen05_guardrail_trap_col_being_dealloced_not_returned_by_alloc:
[----:B------:R-:W-:Y:S05]  /*1dee0*/  BPT.TRAP 0x1 ;  /* 0x000000040000795c */ /* 0x000fea0000300000 */
[----:B------:R-:W-:-:S04]  /*1def0*/  IMAD.MOV.U32 R3, RZ, RZ, 0x0 ;  /* 0x00000000ff037424 */ /* 0x000fc800078e00ff */
[----:B------:R-:W-:Y:S05]  /*1df00*/  RET.REL.NODEC R2 `(matmul_kernel) ;  /* 0xfffffe20023c7950 */ /* 0x000fea0003c3ffff */
        .weak           $__internal_1_$__cuda_sm10x_tcgen05_guardrail_trap_phase_invalid_during_alloc
        .type           $__internal_1_$__cuda_sm10x_tcgen05_guardrail_trap_phase_invalid_during_alloc,@function
        .size           $__internal_1_$__cuda_sm10x_tcgen05_guardrail_trap_phase_invalid_during_alloc,($__internal_2_$__cuda_sm10x_tcgen05_guardrail_trap_unallocated_columns_being_dealloced - $__internal_1_$__cuda_sm10x_tcgen05_guardrail_trap_phase_invalid_during_alloc)
$__internal_1_$__cuda_sm10x_tcgen05_guardrail_trap_phase_invalid_during_alloc:
[----:B------:R-:W-:Y:S05]  /*1df10*/  BPT.TRAP 0x1 ;  /* 0x000000040000795c */ /* 0x000fea0000300000 */
[----:B------:R-:W-:-:S04]  /*1df20*/  IMAD.MOV.U32 R3, RZ, RZ, 0x0 ;  /* 0x00000000ff037424 */ /* 0x000fc800078e00ff */
[----:B------:R-:W-:Y:S05]  /*1df30*/  RET.REL.NODEC R2 `(matmul_kernel) ;  /* 0xfffffe2002307950 */ /* 0x000fea0003c3ffff */
        .weak           $__internal_2_$__cuda_sm10x_tcgen05_guardrail_trap_unallocated_columns_being_dealloced
        .type           $__internal_2_$__cuda_sm10x_tcgen05_guardrail_trap_unallocated_columns_being_dealloced,@function
        .size           $__internal_2_$__cuda_sm10x_tcgen05_guardrail_trap_unallocated_columns_being_dealloced,(.L_x_20 - $__internal_2_$__cuda_sm10x_tcgen05_guardrail_trap_unallocated_columns_being_dealloced)
$__internal_2_$__cuda_sm10x_tcgen05_guardrail_trap_unallocated_columns_being_dealloced:
[----:B------:R-:W-:Y:S05]  /*1df40*/  BPT.TRAP 0x1 ;  /* 0x000000040000795c */ /* 0x000fea0000300000 */
[----:B------:R-:W-:-:S04]  /*1df50*/  IMAD.MOV.U32 R3, RZ, RZ, 0x0 ;  /* 0x00000000ff037424 */ /* 0x000fc800078e00ff */
[----:B------:R-:W-:Y:S05]  /*1df60*/  RET.REL.NODEC R2 `(matmul_kernel) ;  /* 0xfffffe2002247950 */ /* 0x000fea0003c3ffff */
.L_x_17:
[----:B------:R-:W-:-:S00]  /*1df70*/  BRA `(.L_x_17) ;  /* 0xfffffffc00fc7947 */ /* 0x000fc0000383ffff */
[----:B------:R-:W-:-:S00]  /*1df80*/  NOP ;  /* 0x0000000000007918 */ /* 0x000fc00000000000 */
[----:B------:R-:W-:-:S00]  /*1df90*/  NOP ;  /* 0x0000000000007918 */ /* 0x000fc00000000000 */
[----:B------:R-:W-:-:S00]  /*1dfa0*/  NOP ;  /* 0x0000000000007918 */ /* 0x000fc00000000000 */
[----:B------:R-:W-:-:S00]  /*1dfb0*/  NOP ;  /* 0x0000000000007918 */ /* 0x000fc00000000000 */
[----:B------:R-:W-:-:S00]  /*1dfc0*/  NOP ;  /* 0x0000000000007918 */ /* 0x000fc00000000000 */
[----:B------:R-:W-:-:S00]  /*1dfd0*/  NOP ;  /* 0x0000000000007918 */ /* 0x000fc00000000000 */
[----:B------:R-:W-:-:S00]  /*1dfe0*/  NOP ;  /* 0x0000000000007918 */ /* 0x000fc00000000000 */
[----:B------:R-:W-:-:S00]  /*1dff0*/  NOP ;  /* 0x0000000000007918 */ /* 0x000fc00000000000 */
.L_x_20:


//--------------------- .nv.shared.matmul_kernel  --------------------------
	.section	.nv.shared.matmul_kernel,"aw",@nobits
	.sectionflags	@""
	.align	16
	.zero		1024


//--------------------- .nv.shared.reserved.0     --------------------------
	.section	.nv.shared.reserved.0,"aw",@nobits
	.align	8
	.weak		__nv_reservedSMEM_offset_0_alias
	.size		__nv_reservedSMEM_offset_0_alias, 0, 64
	.other		__nv_reservedSMEM_offset_0_alias,@"STO_CUDA_RESERVED_SHARED STV_DEFAULT"
__nv_reservedSMEM_offset_0_alias:
	.zero		0
.nv.shared.reserved.0:
	.zero		64
	.weak		__nv_reservedSMEM_allocation_phase
	.type		__nv_reservedSMEM_allocation_phase,@object
	.size		__nv_reservedSMEM_allocation_phase,(.L_0 - __nv_reservedSMEM_allocation_phase)
__nv_reservedSMEM_allocation_phase:
	.zero		1
.L_0:
	.zero		7
	.weak		__nv_reservedSMEM_devtool_atexit_pc
	.type		__nv_reservedSMEM_devtool_atexit_pc,@object
	.size		__nv_reservedSMEM_devtool_atexit_pc,(__nv_reservedSMEM_allocation_mask - __nv_reservedSMEM_devtool_atexit_pc)
__nv_reservedSMEM_devtool_atexit_pc:
	.zero		8
	.weak		__nv_reservedSMEM_allocation_mask
	.type		__nv_reservedSMEM_allocation_mask,@object
	.size		__nv_reservedSMEM_allocation_mask,(.L_2 - __nv_reservedSMEM_allocation_mask)
__nv_reservedSMEM_allocation_mask:
	.zero		4
.L_2:


//--------------------- .nv.constant0.matmul_kernel --------------------------
	.section	.nv.constant0.matmul_kernel,"a",@progbits
	.sectionflags	@""
	.align	4
.nv.constant0.matmul_kernel:
	.zero		976


//--------------------- SYMBOLS --------------------------

	.type		.nv.reservedSmem.offset0,@object
	.size		.nv.reservedSmem.offset0,0x4
	.type		.nv.reservedSmem.cap,@object
	.size		.nv.reservedSmem.cap,0x4
